//
// Generated by NVIDIA NVVM Compiler
//
// Compiler Build ID: CL-36424714
// Cuda compilation tools, release 13.0, V13.0.88
// Based on NVVM 20.0.0
//

.version 9.0
.target sm_100
.address_size 64

	// .globl	_Z12radiusKernelPdidPi
.extern .func  (.param .b32 func_retval0) vprintf
(
	.param .b64 vprintf_param_0,
	.param .b64 vprintf_param_1
)
;
.func  (.param .align 16 .b8 func_retval0[16]) __internal_trig_reduction_slowpathd
(
	.param .b64 __internal_trig_reduction_slowpathd_param_0
)
;
.global .align 1 .b8 _ZN34_INTERNAL_15825d1f_4_k_cu_0a4c09214cuda3std3__45__cpo5beginE[1];
.global .align 1 .b8 _ZN34_INTERNAL_15825d1f_4_k_cu_0a4c09214cuda3std3__45__cpo3endE[1];
.global .align 1 .b8 _ZN34_INTERNAL_15825d1f_4_k_cu_0a4c09214cuda3std3__45__cpo6cbeginE[1];
.global .align 1 .b8 _ZN34_INTERNAL_15825d1f_4_k_cu_0a4c09214cuda3std3__45__cpo4cendE[1];
.global .align 1 .b8 _ZN34_INTERNAL_15825d1f_4_k_cu_0a4c09214cuda3std3__45__cpo6rbeginE[1];
.global .align 1 .b8 _ZN34_INTERNAL_15825d1f_4_k_cu_0a4c09214cuda3std3__45__cpo4rendE[1];
.global .align 1 .b8 _ZN34_INTERNAL_15825d1f_4_k_cu_0a4c09214cuda3std3__45__cpo7crbeginE[1];
.global .align 1 .b8 _ZN34_INTERNAL_15825d1f_4_k_cu_0a4c09214cuda3std3__45__cpo5crendE[1];
.global .align 1 .b8 _ZN34_INTERNAL_15825d1f_4_k_cu_0a4c09214cuda3std3__436_GLOBAL__N__15825d1f_4_k_cu_0a4c09216ignoreE[1];
.global .align 1 .b8 _ZN34_INTERNAL_15825d1f_4_k_cu_0a4c09214cuda3std3__419piecewise_constructE[1];
.global .align 1 .b8 _ZN34_INTERNAL_15825d1f_4_k_cu_0a4c09214cuda3std3__48in_placeE[1];
.global .align 1 .b8 _ZN34_INTERNAL_15825d1f_4_k_cu_0a4c09214cuda3std3__420unreachable_sentinelE[1];
.global .align 1 .b8 _ZN34_INTERNAL_15825d1f_4_k_cu_0a4c09214cuda3std6ranges3__45__cpo4swapE[1];
.global .align 1 .b8 _ZN34_INTERNAL_15825d1f_4_k_cu_0a4c09214cuda3std6ranges3__45__cpo9iter_moveE[1];
.global .align 1 .b8 _ZN34_INTERNAL_15825d1f_4_k_cu_0a4c09214cuda3std6ranges3__45__cpo5beginE[1];
.global .align 1 .b8 _ZN34_INTERNAL_15825d1f_4_k_cu_0a4c09214cuda3std6ranges3__45__cpo3endE[1];
.global .align 1 .b8 _ZN34_INTERNAL_15825d1f_4_k_cu_0a4c09214cuda3std6ranges3__45__cpo6cbeginE[1];
.global .align 1 .b8 _ZN34_INTERNAL_15825d1f_4_k_cu_0a4c09214cuda3std6ranges3__45__cpo4cendE[1];
.global .align 1 .b8 _ZN34_INTERNAL_15825d1f_4_k_cu_0a4c09214cuda3std6ranges3__45__cpo7advanceE[1];
.global .align 1 .b8 _ZN34_INTERNAL_15825d1f_4_k_cu_0a4c09214cuda3std6ranges3__45__cpo9iter_swapE[1];
.global .align 1 .b8 _ZN34_INTERNAL_15825d1f_4_k_cu_0a4c09214cuda3std6ranges3__45__cpo4nextE[1];
.global .align 1 .b8 _ZN34_INTERNAL_15825d1f_4_k_cu_0a4c09214cuda3std6ranges3__45__cpo4prevE[1];
.global .align 1 .b8 _ZN34_INTERNAL_15825d1f_4_k_cu_0a4c09214cuda3std6ranges3__45__cpo4dataE[1];
.global .align 1 .b8 _ZN34_INTERNAL_15825d1f_4_k_cu_0a4c09214cuda3std6ranges3__45__cpo5cdataE[1];
.global .align 1 .b8 _ZN34_INTERNAL_15825d1f_4_k_cu_0a4c09214cuda3std6ranges3__45__cpo4sizeE[1];
.global .align 1 .b8 _ZN34_INTERNAL_15825d1f_4_k_cu_0a4c09214cuda3std6ranges3__45__cpo5ssizeE[1];
.global .align 1 .b8 _ZN34_INTERNAL_15825d1f_4_k_cu_0a4c09214cuda3std6ranges3__45__cpo8distanceE[1];
.global .align 1 .b8 _ZN34_INTERNAL_15825d1f_4_k_cu_0a4c09216thrust24THRUST_300001_SM_1000_NS6system6detail10sequential3seqE[1];
.global .align 1 .b8 $str[11] = {37, 100, 58, 32, 37, 46, 49, 55, 103, 10};
.global .align 1 .b8 $str$1[7] = {37, 46, 49, 55, 103, 10};
.global .align 1 .b8 $str$2[2] = {10};
.global .align 8 .b8 __cudart_i2opi_d[144] = {8, 93, 141, 31, 177, 95, 251, 107, 234, 146, 82, 138, 247, 57, 7, 61, 123, 241, 229, 235, 199, 186, 39, 117, 45, 234, 95, 158, 102, 63, 70, 79, 183, 9, 203, 39, 207, 126, 54, 109, 31, 109, 10, 90, 139, 17, 47, 239, 15, 152, 5, 222, 255, 151, 248, 31, 59, 40, 249, 189, 139, 95, 132, 156, 244, 57, 83, 131, 57, 214, 145, 57, 65, 126, 95, 180, 38, 112, 156, 233, 132, 68, 187, 46, 245, 53, 130, 232, 62, 167, 41, 177, 28, 235, 29, 254, 28, 146, 209, 9, 234, 46, 73, 6, 224, 210, 77, 66, 58, 110, 36, 183, 97, 197, 187, 222, 171, 99, 81, 254, 65, 144, 67, 60, 153, 149, 98, 219, 192, 221, 52, 245, 209, 87, 39, 252, 41, 21, 68, 78, 110, 131, 249, 162};
.global .align 16 .b8 __cudart_sin_cos_coeffs[128] = {70, 210, 176, 44, 241, 229, 90, 190, 146, 227, 172, 105, 227, 29, 199, 62, 161, 98, 219, 25, 160, 1, 42, 191, 24, 8, 17, 17, 17, 17, 129, 63, 84, 85, 85, 85, 85, 85, 197, 191, 0, 0, 0, 0, 0, 0, 0, 0, 0, 0, 0, 0, 0, 0, 0, 0, 100, 129, 253, 32, 131, 255, 168, 189, 40, 133, 239, 193, 167, 238, 33, 62, 217, 230, 6, 142, 79, 126, 146, 190, 233, 188, 221, 25, 160, 1, 250, 62, 71, 93, 193, 22, 108, 193, 86, 191, 81, 85, 85, 85, 85, 85, 165, 63, 0, 0, 0, 0, 0, 0, 224, 191, 0, 0, 0, 0, 0, 0, 240, 63};

.visible .entry _Z12radiusKernelPdidPi(
	.param .u64 .ptr .align 1 _Z12radiusKernelPdidPi_param_0,
	.param .u32 _Z12radiusKernelPdidPi_param_1,
	.param .f64 _Z12radiusKernelPdidPi_param_2,
	.param .u64 .ptr .align 1 _Z12radiusKernelPdidPi_param_3
)
{
	.reg .pred 	%p<25>;
	.reg .b32 	%r<68>;
	.reg .b32 	%f<23>;
	.reg .b64 	%rd<35>;
	.reg .b64 	%fd<115>;

	ld.param.u64 	%rd17, [_Z12radiusKernelPdidPi_param_0];
	ld.param.u32 	%r24, [_Z12radiusKernelPdidPi_param_1];
	ld.param.f64 	%fd4, [_Z12radiusKernelPdidPi_param_2];
	ld.param.u64 	%rd18, [_Z12radiusKernelPdidPi_param_3];
	cvta.to.global.u64 	%rd1, %rd18;
	cvta.to.global.u64 	%rd2, %rd17;
	mov.u32 	%r25, %ctaid.x;
	mov.u32 	%r26, %ntid.x;
	mov.u32 	%r27, %tid.x;
	mad.lo.s32 	%r1, %r25, %r26, %r27;
	setp.ge.s32 	%p1, %r1, %r24;
	@%p1 bra 	$L__BB0_40;
	mul.lo.s32 	%r29, %r1, 3;
	mul.wide.s32 	%rd19, %r29, 8;
	add.s64 	%rd20, %rd2, %rd19;
	ld.global.f64 	%fd1, [%rd20];
	ld.global.f64 	%fd2, [%rd20+8];
	ld.global.f64 	%fd3, [%rd20+16];
	setp.lt.s32 	%p2, %r1, 1;
	mov.b32 	%r64, 0;
	@%p2 bra 	$L__BB0_18;
	mul.wide.u32 	%rd21, %r1, 4;
	add.s64 	%rd3, %rd1, %rd21;
	min.s32 	%r31, %r1, %r24;
	max.s32 	%r64, %r31, 1;
	and.b32  	%r3, %r64, 3;
	setp.lt.s32 	%p3, %r31, 4;
	mov.b32 	%r61, 0;
	@%p3 bra 	$L__BB0_13;
	and.b32  	%r61, %r64, 2147483644;
	neg.s32 	%r60, %r61;
	add.s64 	%rd31, %rd2, 48;
$L__BB0_4:
	ld.global.f64 	%fd5, [%rd31+-48];
	ld.global.f64 	%fd6, [%rd31+-40];
	ld.global.f64 	%fd7, [%rd31+-32];
	sub.f64 	%fd8, %fd1, %fd5;
	sub.f64 	%fd9, %fd2, %fd6;
	mul.f64 	%fd10, %fd9, %fd9;
	fma.rn.f64 	%fd11, %fd8, %fd8, %fd10;
	sub.f64 	%fd12, %fd3, %fd7;
	fma.rn.f64 	%fd13, %fd12, %fd12, %fd11;
	cvt.rn.f32.f64 	%f1, %fd13;
	sqrt.rn.f32 	%f2, %f1;
	cvt.f64.f32 	%fd14, %f2;
	setp.ltu.f64 	%p4, %fd4, %fd14;
	@%p4 bra 	$L__BB0_6;
	ld.global.u32 	%r32, [%rd3];
	add.s32 	%r33, %r32, 1;
	st.global.u32 	[%rd3], %r33;
$L__BB0_6:
	ld.global.f64 	%fd15, [%rd31+-24];
	ld.global.f64 	%fd16, [%rd31+-16];
	ld.global.f64 	%fd17, [%rd31+-8];
	sub.f64 	%fd18, %fd1, %fd15;
	sub.f64 	%fd19, %fd2, %fd16;
	mul.f64 	%fd20, %fd19, %fd19;
	fma.rn.f64 	%fd21, %fd18, %fd18, %fd20;
	sub.f64 	%fd22, %fd3, %fd17;
	fma.rn.f64 	%fd23, %fd22, %fd22, %fd21;
	cvt.rn.f32.f64 	%f3, %fd23;
	sqrt.rn.f32 	%f4, %f3;
	cvt.f64.f32 	%fd24, %f4;
	setp.ltu.f64 	%p5, %fd4, %fd24;
	@%p5 bra 	$L__BB0_8;
	ld.global.u32 	%r34, [%rd3];
	add.s32 	%r35, %r34, 1;
	st.global.u32 	[%rd3], %r35;
$L__BB0_8:
	ld.global.f64 	%fd25, [%rd31];
	ld.global.f64 	%fd26, [%rd31+8];
	ld.global.f64 	%fd27, [%rd31+16];
	sub.f64 	%fd28, %fd1, %fd25;
	sub.f64 	%fd29, %fd2, %fd26;
	mul.f64 	%fd30, %fd29, %fd29;
	fma.rn.f64 	%fd31, %fd28, %fd28, %fd30;
	sub.f64 	%fd32, %fd3, %fd27;
	fma.rn.f64 	%fd33, %fd32, %fd32, %fd31;
	cvt.rn.f32.f64 	%f5, %fd33;
	sqrt.rn.f32 	%f6, %f5;
	cvt.f64.f32 	%fd34, %f6;
	setp.ltu.f64 	%p6, %fd4, %fd34;
	@%p6 bra 	$L__BB0_10;
	ld.global.u32 	%r36, [%rd3];
	add.s32 	%r37, %r36, 1;
	st.global.u32 	[%rd3], %r37;
$L__BB0_10:
	ld.global.f64 	%fd35, [%rd31+24];
	ld.global.f64 	%fd36, [%rd31+32];
	ld.global.f64 	%fd37, [%rd31+40];
	sub.f64 	%fd38, %fd1, %fd35;
	sub.f64 	%fd39, %fd2, %fd36;
	mul.f64 	%fd40, %fd39, %fd39;
	fma.rn.f64 	%fd41, %fd38, %fd38, %fd40;
	sub.f64 	%fd42, %fd3, %fd37;
	fma.rn.f64 	%fd43, %fd42, %fd42, %fd41;
	cvt.rn.f32.f64 	%f7, %fd43;
	sqrt.rn.f32 	%f8, %f7;
	cvt.f64.f32 	%fd44, %f8;
	setp.ltu.f64 	%p7, %fd4, %fd44;
	@%p7 bra 	$L__BB0_12;
	ld.global.u32 	%r38, [%rd3];
	add.s32 	%r39, %r38, 1;
	st.global.u32 	[%rd3], %r39;
$L__BB0_12:
	add.s32 	%r60, %r60, 4;
	add.s64 	%rd31, %rd31, 96;
	setp.ne.s32 	%p8, %r60, 0;
	@%p8 bra 	$L__BB0_4;
$L__BB0_13:
	setp.eq.s32 	%p9, %r3, 0;
	@%p9 bra 	$L__BB0_18;
	mul.lo.s32 	%r40, %r61, 3;
	mul.wide.u32 	%rd22, %r40, 8;
	add.s64 	%rd23, %rd22, %rd2;
	add.s64 	%rd32, %rd23, 8;
	neg.s32 	%r62, %r3;
$L__BB0_15:
	.pragma "nounroll";
	ld.global.f64 	%fd45, [%rd32+-8];
	ld.global.f64 	%fd46, [%rd32];
	ld.global.f64 	%fd47, [%rd32+8];
	sub.f64 	%fd48, %fd1, %fd45;
	sub.f64 	%fd49, %fd2, %fd46;
	mul.f64 	%fd50, %fd49, %fd49;
	fma.rn.f64 	%fd51, %fd48, %fd48, %fd50;
	sub.f64 	%fd52, %fd3, %fd47;
	fma.rn.f64 	%fd53, %fd52, %fd52, %fd51;
	cvt.rn.f32.f64 	%f9, %fd53;
	sqrt.rn.f32 	%f10, %f9;
	cvt.f64.f32 	%fd54, %f10;
	setp.ltu.f64 	%p10, %fd4, %fd54;
	@%p10 bra 	$L__BB0_17;
	ld.global.u32 	%r41, [%rd3];
	add.s32 	%r42, %r41, 1;
	st.global.u32 	[%rd3], %r42;
$L__BB0_17:
	add.s64 	%rd32, %rd32, 24;
	add.s32 	%r62, %r62, 1;
	setp.ne.s32 	%p11, %r62, 0;
	@%p11 bra 	$L__BB0_15;
$L__BB0_18:
	setp.ge.s32 	%p12, %r64, %r24;
	mul.wide.s32 	%rd24, %r1, 4;
	add.s64 	%rd10, %rd1, %rd24;
	@%p12 bra 	$L__BB0_23;
	setp.eq.s32 	%p13, %r1, %r64;
	@%p13 bra 	$L__BB0_22;
	mul.lo.s32 	%r43, %r64, 3;
	mul.wide.u32 	%rd25, %r43, 8;
	add.s64 	%rd26, %rd2, %rd25;
	ld.global.f64 	%fd55, [%rd26];
	ld.global.f64 	%fd56, [%rd26+8];
	ld.global.f64 	%fd57, [%rd26+16];
	sub.f64 	%fd58, %fd1, %fd55;
	sub.f64 	%fd59, %fd2, %fd56;
	mul.f64 	%fd60, %fd59, %fd59;
	fma.rn.f64 	%fd61, %fd58, %fd58, %fd60;
	sub.f64 	%fd62, %fd3, %fd57;
	fma.rn.f64 	%fd63, %fd62, %fd62, %fd61;
	cvt.rn.f32.f64 	%f11, %fd63;
	sqrt.rn.f32 	%f12, %f11;
	cvt.f64.f32 	%fd64, %f12;
	setp.ltu.f64 	%p14, %fd4, %fd64;
	@%p14 bra 	$L__BB0_22;
	ld.global.u32 	%r44, [%rd10];
	add.s32 	%r45, %r44, 1;
	st.global.u32 	[%rd10], %r45;
$L__BB0_22:
	add.s32 	%r64, %r64, 1;
$L__BB0_23:
	setp.ge.s32 	%p15, %r64, %r24;
	@%p15 bra 	$L__BB0_40;
	sub.s32 	%r46, %r24, %r64;
	and.b32  	%r15, %r46, 3;
	setp.eq.s32 	%p16, %r15, 0;
	mov.u32 	%r66, %r64;
	@%p16 bra 	$L__BB0_29;
	mul.lo.s32 	%r47, %r64, 3;
	mul.wide.u32 	%rd27, %r47, 8;
	add.s64 	%rd28, %rd27, %rd2;
	add.s64 	%rd33, %rd28, 8;
	neg.s32 	%r65, %r15;
	add.s32 	%r66, %r64, %r15;
$L__BB0_26:
	.pragma "nounroll";
	ld.global.f64 	%fd65, [%rd33+-8];
	ld.global.f64 	%fd66, [%rd33];
	ld.global.f64 	%fd67, [%rd33+8];
	sub.f64 	%fd68, %fd1, %fd65;
	sub.f64 	%fd69, %fd2, %fd66;
	mul.f64 	%fd70, %fd69, %fd69;
	fma.rn.f64 	%fd71, %fd68, %fd68, %fd70;
	sub.f64 	%fd72, %fd3, %fd67;
	fma.rn.f64 	%fd73, %fd72, %fd72, %fd71;
	cvt.rn.f32.f64 	%f13, %fd73;
	sqrt.rn.f32 	%f14, %f13;
	cvt.f64.f32 	%fd74, %f14;
	setp.ltu.f64 	%p17, %fd4, %fd74;
	@%p17 bra 	$L__BB0_28;
	ld.global.u32 	%r48, [%rd10];
	add.s32 	%r49, %r48, 1;
	st.global.u32 	[%rd10], %r49;
$L__BB0_28:
	add.s64 	%rd33, %rd33, 24;
	add.s32 	%r65, %r65, 1;
	setp.ne.s32 	%p18, %r65, 0;
	@%p18 bra 	$L__BB0_26;
$L__BB0_29:
	sub.s32 	%r50, %r64, %r24;
	setp.gt.u32 	%p19, %r50, -4;
	@%p19 bra 	$L__BB0_40;
	sub.s32 	%r67, %r66, %r24;
	mul.lo.s32 	%r51, %r66, 3;
	mul.wide.u32 	%rd29, %r51, 8;
	add.s64 	%rd30, %rd29, %rd2;
	add.s64 	%rd34, %rd30, 48;
$L__BB0_31:
	ld.global.f64 	%fd75, [%rd34+-48];
	ld.global.f64 	%fd76, [%rd34+-40];
	ld.global.f64 	%fd77, [%rd34+-32];
	sub.f64 	%fd78, %fd1, %fd75;
	sub.f64 	%fd79, %fd2, %fd76;
	mul.f64 	%fd80, %fd79, %fd79;
	fma.rn.f64 	%fd81, %fd78, %fd78, %fd80;
	sub.f64 	%fd82, %fd3, %fd77;
	fma.rn.f64 	%fd83, %fd82, %fd82, %fd81;
	cvt.rn.f32.f64 	%f15, %fd83;
	sqrt.rn.f32 	%f16, %f15;
	cvt.f64.f32 	%fd84, %f16;
	setp.ltu.f64 	%p20, %fd4, %fd84;
	@%p20 bra 	$L__BB0_33;
	ld.global.u32 	%r52, [%rd10];
	add.s32 	%r53, %r52, 1;
	st.global.u32 	[%rd10], %r53;
$L__BB0_33:
	ld.global.f64 	%fd85, [%rd34+-24];
	ld.global.f64 	%fd86, [%rd34+-16];
	ld.global.f64 	%fd87, [%rd34+-8];
	sub.f64 	%fd88, %fd1, %fd85;
	sub.f64 	%fd89, %fd2, %fd86;
	mul.f64 	%fd90, %fd89, %fd89;
	fma.rn.f64 	%fd91, %fd88, %fd88, %fd90;
	sub.f64 	%fd92, %fd3, %fd87;
	fma.rn.f64 	%fd93, %fd92, %fd92, %fd91;
	cvt.rn.f32.f64 	%f17, %fd93;
	sqrt.rn.f32 	%f18, %f17;
	cvt.f64.f32 	%fd94, %f18;
	setp.ltu.f64 	%p21, %fd4, %fd94;
	@%p21 bra 	$L__BB0_35;
	ld.global.u32 	%r54, [%rd10];
	add.s32 	%r55, %r54, 1;
	st.global.u32 	[%rd10], %r55;
$L__BB0_35:
	ld.global.f64 	%fd95, [%rd34];
	ld.global.f64 	%fd96, [%rd34+8];
	ld.global.f64 	%fd97, [%rd34+16];
	sub.f64 	%fd98, %fd1, %fd95;
	sub.f64 	%fd99, %fd2, %fd96;
	mul.f64 	%fd100, %fd99, %fd99;
	fma.rn.f64 	%fd101, %fd98, %fd98, %fd100;
	sub.f64 	%fd102, %fd3, %fd97;
	fma.rn.f64 	%fd103, %fd102, %fd102, %fd101;
	cvt.rn.f32.f64 	%f19, %fd103;
	sqrt.rn.f32 	%f20, %f19;
	cvt.f64.f32 	%fd104, %f20;
	setp.ltu.f64 	%p22, %fd4, %fd104;
	@%p22 bra 	$L__BB0_37;
	ld.global.u32 	%r56, [%rd10];
	add.s32 	%r57, %r56, 1;
	st.global.u32 	[%rd10], %r57;
$L__BB0_37:
	ld.global.f64 	%fd105, [%rd34+24];
	ld.global.f64 	%fd106, [%rd34+32];
	ld.global.f64 	%fd107, [%rd34+40];
	sub.f64 	%fd108, %fd1, %fd105;
	sub.f64 	%fd109, %fd2, %fd106;
	mul.f64 	%fd110, %fd109, %fd109;
	fma.rn.f64 	%fd111, %fd108, %fd108, %fd110;
	sub.f64 	%fd112, %fd3, %fd107;
	fma.rn.f64 	%fd113, %fd112, %fd112, %fd111;
	cvt.rn.f32.f64 	%f21, %fd113;
	sqrt.rn.f32 	%f22, %f21;
	cvt.f64.f32 	%fd114, %f22;
	setp.ltu.f64 	%p23, %fd4, %fd114;
	@%p23 bra 	$L__BB0_39;
	ld.global.u32 	%r58, [%rd10];
	add.s32 	%r59, %r58, 1;
	st.global.u32 	[%rd10], %r59;
$L__BB0_39:
	add.s32 	%r67, %r67, 4;
	add.s64 	%rd34, %rd34, 96;
	setp.ne.s32 	%p24, %r67, 0;
	@%p24 bra 	$L__BB0_31;
$L__BB0_40:
	ret;

}
	// .globl	_Z6kernelPdS_S_S_S_iiidS_S_Pi
.visible .entry _Z6kernelPdS_S_S_S_iiidS_S_Pi(
	.param .u64 .ptr .align 1 _Z6kernelPdS_S_S_S_iiidS_S_Pi_param_0,
	.param .u64 .ptr .align 1 _Z6kernelPdS_S_S_S_iiidS_S_Pi_param_1,
	.param .u64 .ptr .align 1 _Z6kernelPdS_S_S_S_iiidS_S_Pi_param_2,
	.param .u64 .ptr .align 1 _Z6kernelPdS_S_S_S_iiidS_S_Pi_param_3,
	.param .u64 .ptr .align 1 _Z6kernelPdS_S_S_S_iiidS_S_Pi_param_4,
	.param .u32 _Z6kernelPdS_S_S_S_iiidS_S_Pi_param_5,
	.param .u32 _Z6kernelPdS_S_S_S_iiidS_S_Pi_param_6,
	.param .u32 _Z6kernelPdS_S_S_S_iiidS_S_Pi_param_7,
	.param .f64 _Z6kernelPdS_S_S_S_iiidS_S_Pi_param_8,
	.param .u64 .ptr .align 1 _Z6kernelPdS_S_S_S_iiidS_S_Pi_param_9,
	.param .u64 .ptr .align 1 _Z6kernelPdS_S_S_S_iiidS_S_Pi_param_10,
	.param .u64 .ptr .align 1 _Z6kernelPdS_S_S_S_iiidS_S_Pi_param_11
)
{
	.local .align 16 .b8 	__local_depot1[64];
	.reg .b64 	%SP;
	.reg .b64 	%SPL;
	.reg .pred 	%p<544>;
	.reg .b16 	%rs<21>;
	.reg .b32 	%r<1762>;
	.reg .b32 	%f<293>;
	.reg .b64 	%rd<482>;
	.reg .b64 	%fd<3925>;

	mov.u64 	%SPL, __local_depot1;
	cvta.local.u64 	%SP, %SPL;
	ld.param.u64 	%rd22, [_Z6kernelPdS_S_S_S_iiidS_S_Pi_param_0];
	ld.param.u64 	%rd23, [_Z6kernelPdS_S_S_S_iiidS_S_Pi_param_2];
	ld.param.u64 	%rd24, [_Z6kernelPdS_S_S_S_iiidS_S_Pi_param_3];
	ld.param.u64 	%rd25, [_Z6kernelPdS_S_S_S_iiidS_S_Pi_param_4];
	ld.param.u32 	%r530, [_Z6kernelPdS_S_S_S_iiidS_S_Pi_param_5];
	ld.param.u32 	%r531, [_Z6kernelPdS_S_S_S_iiidS_S_Pi_param_6];
	ld.param.u32 	%r532, [_Z6kernelPdS_S_S_S_iiidS_S_Pi_param_7];
	ld.param.f64 	%fd677, [_Z6kernelPdS_S_S_S_iiidS_S_Pi_param_8];
	ld.param.u64 	%rd26, [_Z6kernelPdS_S_S_S_iiidS_S_Pi_param_9];
	ld.param.u64 	%rd27, [_Z6kernelPdS_S_S_S_iiidS_S_Pi_param_10];
	ld.param.u64 	%rd28, [_Z6kernelPdS_S_S_S_iiidS_S_Pi_param_11];
	cvta.to.global.u64 	%rd1, %rd23;
	cvta.to.global.u64 	%rd2, %rd24;
	cvta.to.global.u64 	%rd3, %rd25;
	cvta.to.global.u64 	%rd4, %rd26;
	cvta.to.global.u64 	%rd5, %rd27;
	cvta.to.global.u64 	%rd6, %rd28;
	cvta.to.global.u64 	%rd7, %rd22;
	add.u64 	%rd8, %SPL, 0;
	mov.u32 	%r533, %ctaid.x;
	mov.u32 	%r534, %ntid.x;
	mov.u32 	%r535, %tid.x;
	mad.lo.s32 	%r1, %r533, %r534, %r535;
	setp.ge.s32 	%p1, %r1, %r530;
	@%p1 bra 	$L__BB1_607;
	mul.lo.s32 	%r2, %r1, 3;
	mul.wide.s32 	%rd30, %r2, 8;
	add.s64 	%rd31, %rd7, %rd30;
	ld.global.f64 	%fd1, [%rd31];
	ld.global.f64 	%fd2, [%rd31+8];
	ld.global.f64 	%fd3, [%rd31+16];
	setp.eq.s32 	%p2, %r531, 2;
	@%p2 bra 	$L__BB1_86;
	setp.ne.s32 	%p3, %r531, 1;
	@%p3 bra 	$L__BB1_172;
	setp.lt.s32 	%p63, %r532, 1;
	@%p63 bra 	$L__BB1_15;
	mul.lo.s32 	%r3, %r532, %r1;
	add.s32 	%r679, %r532, -1;
	and.b32  	%r4, %r532, 7;
	setp.lt.u32 	%p64, %r679, 7;
	mov.b32 	%r1579, 0;
	@%p64 bra 	$L__BB1_7;
	and.b32  	%r1579, %r532, 2147483640;
	mov.b32 	%r1586, 0;
$L__BB1_6:
	.pragma "nounroll";
	add.s32 	%r681, %r1586, %r3;
	mul.wide.s32 	%rd144, %r681, 8;
	add.s64 	%rd145, %rd1, %rd144;
	mov.b64 	%rd146, 9218868437227405312;
	st.global.u64 	[%rd145], %rd146;
	add.s64 	%rd147, %rd2, %rd144;
	st.global.u64 	[%rd147], %rd146;
	st.global.u64 	[%rd145+8], %rd146;
	st.global.u64 	[%rd147+8], %rd146;
	st.global.u64 	[%rd145+16], %rd146;
	st.global.u64 	[%rd147+16], %rd146;
	st.global.u64 	[%rd145+24], %rd146;
	st.global.u64 	[%rd147+24], %rd146;
	st.global.u64 	[%rd145+32], %rd146;
	st.global.u64 	[%rd147+32], %rd146;
	st.global.u64 	[%rd145+40], %rd146;
	st.global.u64 	[%rd147+40], %rd146;
	st.global.u64 	[%rd145+48], %rd146;
	st.global.u64 	[%rd147+48], %rd146;
	st.global.u64 	[%rd145+56], %rd146;
	st.global.u64 	[%rd147+56], %rd146;
	add.s32 	%r1586, %r1586, 8;
	setp.eq.s32 	%p65, %r1586, %r1579;
	@%p65 bra 	$L__BB1_7;
	bra.uni 	$L__BB1_6;
$L__BB1_7:
	setp.eq.s32 	%p66, %r4, 0;
	@%p66 bra 	$L__BB1_15;
	and.b32  	%r7, %r532, 3;
	setp.lt.u32 	%p67, %r4, 4;
	@%p67 bra 	$L__BB1_10;
	add.s32 	%r682, %r1579, %r3;
	mul.wide.s32 	%rd148, %r682, 8;
	add.s64 	%rd149, %rd1, %rd148;
	mov.b64 	%rd150, 9218868437227405312;
	st.global.u64 	[%rd149], %rd150;
	add.s64 	%rd151, %rd2, %rd148;
	st.global.u64 	[%rd151], %rd150;
	st.global.u64 	[%rd149+8], %rd150;
	st.global.u64 	[%rd151+8], %rd150;
	st.global.u64 	[%rd149+16], %rd150;
	st.global.u64 	[%rd151+16], %rd150;
	st.global.u64 	[%rd149+24], %rd150;
	st.global.u64 	[%rd151+24], %rd150;
	add.s32 	%r1579, %r1579, 4;
$L__BB1_10:
	setp.eq.s32 	%p68, %r7, 0;
	@%p68 bra 	$L__BB1_15;
	setp.eq.s32 	%p69, %r7, 1;
	@%p69 bra 	$L__BB1_13;
	add.s32 	%r683, %r1579, %r3;
	mul.wide.s32 	%rd152, %r683, 8;
	add.s64 	%rd153, %rd1, %rd152;
	mov.b64 	%rd154, 9218868437227405312;
	st.global.u64 	[%rd153], %rd154;
	add.s64 	%rd155, %rd2, %rd152;
	st.global.u64 	[%rd155], %rd154;
	st.global.u64 	[%rd153+8], %rd154;
	st.global.u64 	[%rd155+8], %rd154;
	add.s32 	%r1579, %r1579, 2;
$L__BB1_13:
	and.b32  	%r684, %r532, 1;
	setp.eq.b32 	%p70, %r684, 1;
	not.pred 	%p71, %p70;
	@%p71 bra 	$L__BB1_15;
	add.s32 	%r685, %r1579, %r3;
	mul.wide.s32 	%rd156, %r685, 8;
	add.s64 	%rd157, %rd1, %rd156;
	mov.b64 	%rd158, 9218868437227405312;
	st.global.u64 	[%rd157], %rd158;
	add.s64 	%rd159, %rd2, %rd156;
	st.global.u64 	[%rd159], %rd158;
$L__BB1_15:
	setp.lt.s32 	%p72, %r530, 1;
	mov.f64 	%fd3752, 0d0000000000000000;
	mov.f64 	%fd3753, 0d0000000000000000;
	mov.f64 	%fd3754, 0d0000000000000000;
	@%p72 bra 	$L__BB1_25;
	setp.lt.s32 	%p73, %r532, 1;
	mul.lo.s32 	%r12, %r532, %r1;
	add.s32 	%r13, %r532, -1;
	@%p73 bra 	$L__BB1_40;
	add.s32 	%r14, %r532, -2;
	add.s32 	%r687, %r13, %r12;
	mul.wide.s32 	%rd160, %r687, 8;
	add.s64 	%rd9, %rd1, %rd160;
	add.s64 	%rd10, %rd2, %rd160;
	cvt.s64.s32 	%rd161, %r12;
	cvt.u64.u32 	%rd162, %r532;
	add.s64 	%rd163, %rd162, %rd161;
	shl.b64 	%rd164, %rd163, 3;
	add.s64 	%rd165, %rd164, -8;
	add.s64 	%rd11, %rd1, %rd165;
	add.s64 	%rd12, %rd2, %rd165;
	add.s32 	%r15, %r532, -3;
	add.s32 	%r16, %r532, -4;
	mov.b32 	%r1582, 0;
$L__BB1_18:
	setp.eq.s32 	%p74, %r1, %r1582;
	@%p74 bra 	$L__BB1_24;
	mul.lo.s32 	%r689, %r1582, 3;
	mul.wide.u32 	%rd166, %r689, 8;
	add.s64 	%rd167, %rd7, %rd166;
	ld.global.f64 	%fd989, [%rd167];
	ld.global.f64 	%fd990, [%rd167+8];
	ld.global.f64 	%fd991, [%rd167+16];
	sub.f64 	%fd992, %fd1, %fd989;
	sub.f64 	%fd993, %fd2, %fd990;
	mul.f64 	%fd994, %fd993, %fd993;
	fma.rn.f64 	%fd995, %fd992, %fd992, %fd994;
	sub.f64 	%fd996, %fd3, %fd991;
	fma.rn.f64 	%fd997, %fd996, %fd996, %fd995;
	cvt.rn.f32.f64 	%f157, %fd997;
	sqrt.rn.f32 	%f158, %f157;
	cvt.f64.f32 	%fd4, %f158;
	mov.b32 	%r18, 0;
$L__BB1_20:
	add.s32 	%r19, %r18, %r12;
	mul.wide.s32 	%rd168, %r19, 8;
	add.s64 	%rd13, %rd1, %rd168;
	ld.global.f64 	%fd998, [%rd13];
	setp.gt.f64 	%p75, %fd998, %fd4;
	@%p75 bra 	$L__BB1_28;
	add.s32 	%r18, %r18, 1;
	setp.eq.s32 	%p76, %r18, %r532;
	@%p76 bra 	$L__BB1_24;
	bra.uni 	$L__BB1_20;
$L__BB1_22:
	add.s32 	%r692, %r1585, %r12;
	mul.wide.s32 	%rd169, %r692, 8;
	add.s64 	%rd170, %rd1, %rd169;
	ld.global.f64 	%fd1005, [%rd170+-8];
	st.global.f64 	[%rd170], %fd1005;
	add.s64 	%rd171, %rd2, %rd169;
	ld.global.f64 	%fd1006, [%rd171+-8];
	st.global.f64 	[%rd171], %fd1006;
	ld.global.f64 	%fd1007, [%rd170+-16];
	st.global.f64 	[%rd170+-8], %fd1007;
	ld.global.f64 	%fd1008, [%rd171+-16];
	st.global.f64 	[%rd171+-8], %fd1008;
	ld.global.f64 	%fd1009, [%rd170+-24];
	st.global.f64 	[%rd170+-16], %fd1009;
	ld.global.f64 	%fd1010, [%rd171+-24];
	st.global.f64 	[%rd171+-16], %fd1010;
	ld.global.f64 	%fd1011, [%rd170+-32];
	st.global.f64 	[%rd170+-24], %fd1011;
	ld.global.f64 	%fd1012, [%rd171+-32];
	st.global.f64 	[%rd171+-24], %fd1012;
	add.s32 	%r1585, %r1585, -4;
	setp.gt.s32 	%p82, %r1585, %r18;
	@%p82 bra 	$L__BB1_22;
$L__BB1_23:
	st.global.f64 	[%rd13], %fd4;
	cvt.rn.f64.u32 	%fd1013, %r1582;
	mul.wide.s32 	%rd172, %r19, 8;
	add.s64 	%rd173, %rd2, %rd172;
	st.global.f64 	[%rd173], %fd1013;
$L__BB1_24:
	add.s32 	%r1582, %r1582, 1;
	setp.eq.s32 	%p83, %r1582, %r530;
	@%p83 bra 	$L__BB1_25;
	bra.uni 	$L__BB1_18;
$L__BB1_25:
	setp.lt.s32 	%p84, %r532, 1;
	@%p84 bra 	$L__BB1_40;
	mul.lo.s32 	%r28, %r532, %r1;
	cvt.rn.f64.u32 	%fd5, %r532;
	add.s32 	%r694, %r532, -1;
	and.b32  	%r29, %r532, 3;
	setp.lt.u32 	%p85, %r694, 3;
	mov.f64 	%fd3754, 0d0000000000000000;
	mov.b32 	%r1587, 0;
	mov.f64 	%fd3753, %fd3754;
	mov.f64 	%fd3752, %fd3754;
	@%p85 bra 	$L__BB1_35;
	and.b32  	%r1587, %r532, 2147483644;
	mov.f64 	%fd3754, 0d0000000000000000;
	mov.b32 	%r1589, 0;
	bra.uni 	$L__BB1_34;
$L__BB1_28:
	setp.gt.s32 	%p77, %r13, %r18;
	@%p77 bra 	$L__BB1_29;
	bra.uni 	$L__BB1_23;
$L__BB1_29:
	sub.s32 	%r690, %r13, %r18;
	and.b32  	%r24, %r690, 3;
	setp.eq.s32 	%p78, %r24, 0;
	mov.u32 	%r1585, %r13;
	@%p78 bra 	$L__BB1_33;
	ld.global.f64 	%fd999, [%rd9+-8];
	st.global.f64 	[%rd9], %fd999;
	ld.global.f64 	%fd1000, [%rd10+-8];
	st.global.f64 	[%rd10], %fd1000;
	setp.eq.s32 	%p79, %r24, 1;
	mov.u32 	%r1585, %r14;
	@%p79 bra 	$L__BB1_33;
	ld.global.f64 	%fd1001, [%rd11+-16];
	st.global.f64 	[%rd11+-8], %fd1001;
	ld.global.f64 	%fd1002, [%rd12+-16];
	st.global.f64 	[%rd12+-8], %fd1002;
	setp.eq.s32 	%p80, %r24, 2;
	mov.u32 	%r1585, %r15;
	@%p80 bra 	$L__BB1_33;
	ld.global.f64 	%fd1003, [%rd11+-24];
	st.global.f64 	[%rd11+-16], %fd1003;
	ld.global.f64 	%fd1004, [%rd12+-24];
	st.global.f64 	[%rd12+-16], %fd1004;
	mov.u32 	%r1585, %r16;
$L__BB1_33:
	sub.s32 	%r691, %r14, %r18;
	setp.lt.u32 	%p81, %r691, 3;
	@%p81 bra 	$L__BB1_23;
	bra.uni 	$L__BB1_22;
$L__BB1_34:
	.pragma "nounroll";
	add.s32 	%r696, %r1589, %r28;
	mul.wide.s32 	%rd174, %r696, 8;
	add.s64 	%rd175, %rd2, %rd174;
	ld.global.f64 	%fd1018, [%rd175];
	cvt.rzi.s32.f64 	%r697, %fd1018;
	mul.lo.s32 	%r698, %r697, 3;
	mul.wide.s32 	%rd176, %r698, 8;
	add.s64 	%rd177, %rd7, %rd176;
	ld.global.f64 	%fd1019, [%rd177];
	div.rn.f64 	%fd1020, %fd1019, %fd5;
	add.f64 	%fd1021, %fd3754, %fd1020;
	ld.global.f64 	%fd1022, [%rd177+8];
	div.rn.f64 	%fd1023, %fd1022, %fd5;
	add.f64 	%fd1024, %fd3753, %fd1023;
	ld.global.f64 	%fd1025, [%rd177+16];
	div.rn.f64 	%fd1026, %fd1025, %fd5;
	add.f64 	%fd1027, %fd3752, %fd1026;
	ld.global.f64 	%fd1028, [%rd175+8];
	cvt.rzi.s32.f64 	%r699, %fd1028;
	mul.lo.s32 	%r700, %r699, 3;
	mul.wide.s32 	%rd178, %r700, 8;
	add.s64 	%rd179, %rd7, %rd178;
	ld.global.f64 	%fd1029, [%rd179];
	div.rn.f64 	%fd1030, %fd1029, %fd5;
	add.f64 	%fd1031, %fd1021, %fd1030;
	ld.global.f64 	%fd1032, [%rd179+8];
	div.rn.f64 	%fd1033, %fd1032, %fd5;
	add.f64 	%fd1034, %fd1024, %fd1033;
	ld.global.f64 	%fd1035, [%rd179+16];
	div.rn.f64 	%fd1036, %fd1035, %fd5;
	add.f64 	%fd1037, %fd1027, %fd1036;
	ld.global.f64 	%fd1038, [%rd175+16];
	cvt.rzi.s32.f64 	%r701, %fd1038;
	mul.lo.s32 	%r702, %r701, 3;
	mul.wide.s32 	%rd180, %r702, 8;
	add.s64 	%rd181, %rd7, %rd180;
	ld.global.f64 	%fd1039, [%rd181];
	div.rn.f64 	%fd1040, %fd1039, %fd5;
	add.f64 	%fd1041, %fd1031, %fd1040;
	ld.global.f64 	%fd1042, [%rd181+8];
	div.rn.f64 	%fd1043, %fd1042, %fd5;
	add.f64 	%fd1044, %fd1034, %fd1043;
	ld.global.f64 	%fd1045, [%rd181+16];
	div.rn.f64 	%fd1046, %fd1045, %fd5;
	add.f64 	%fd1047, %fd1037, %fd1046;
	ld.global.f64 	%fd1048, [%rd175+24];
	cvt.rzi.s32.f64 	%r703, %fd1048;
	mul.lo.s32 	%r704, %r703, 3;
	mul.wide.s32 	%rd182, %r704, 8;
	add.s64 	%rd183, %rd7, %rd182;
	ld.global.f64 	%fd1049, [%rd183];
	div.rn.f64 	%fd1050, %fd1049, %fd5;
	add.f64 	%fd3754, %fd1041, %fd1050;
	ld.global.f64 	%fd1051, [%rd183+8];
	div.rn.f64 	%fd1052, %fd1051, %fd5;
	add.f64 	%fd3753, %fd1044, %fd1052;
	ld.global.f64 	%fd1053, [%rd183+16];
	div.rn.f64 	%fd1054, %fd1053, %fd5;
	add.f64 	%fd3752, %fd1047, %fd1054;
	add.s32 	%r1589, %r1589, 4;
	setp.eq.s32 	%p86, %r1589, %r1587;
	@%p86 bra 	$L__BB1_35;
	bra.uni 	$L__BB1_34;
$L__BB1_35:
	setp.eq.s32 	%p87, %r29, 0;
	@%p87 bra 	$L__BB1_40;
	setp.eq.s32 	%p88, %r29, 1;
	@%p88 bra 	$L__BB1_38;
	add.s32 	%r705, %r1587, %r28;
	mul.wide.s32 	%rd184, %r705, 8;
	add.s64 	%rd185, %rd2, %rd184;
	ld.global.f64 	%fd1056, [%rd185];
	cvt.rzi.s32.f64 	%r706, %fd1056;
	mul.lo.s32 	%r707, %r706, 3;
	mul.wide.s32 	%rd186, %r707, 8;
	add.s64 	%rd187, %rd7, %rd186;
	ld.global.f64 	%fd1057, [%rd187];
	div.rn.f64 	%fd1058, %fd1057, %fd5;
	add.f64 	%fd1059, %fd3754, %fd1058;
	ld.global.f64 	%fd1060, [%rd187+8];
	div.rn.f64 	%fd1061, %fd1060, %fd5;
	add.f64 	%fd1062, %fd3753, %fd1061;
	ld.global.f64 	%fd1063, [%rd187+16];
	div.rn.f64 	%fd1064, %fd1063, %fd5;
	add.f64 	%fd1065, %fd3752, %fd1064;
	ld.global.f64 	%fd1066, [%rd185+8];
	cvt.rzi.s32.f64 	%r708, %fd1066;
	mul.lo.s32 	%r709, %r708, 3;
	mul.wide.s32 	%rd188, %r709, 8;
	add.s64 	%rd189, %rd7, %rd188;
	ld.global.f64 	%fd1067, [%rd189];
	div.rn.f64 	%fd1068, %fd1067, %fd5;
	add.f64 	%fd3754, %fd1059, %fd1068;
	ld.global.f64 	%fd1069, [%rd189+8];
	div.rn.f64 	%fd1070, %fd1069, %fd5;
	add.f64 	%fd3753, %fd1062, %fd1070;
	ld.global.f64 	%fd1071, [%rd189+16];
	div.rn.f64 	%fd1072, %fd1071, %fd5;
	add.f64 	%fd3752, %fd1065, %fd1072;
	add.s32 	%r1587, %r1587, 2;
$L__BB1_38:
	and.b32  	%r710, %r532, 1;
	setp.eq.b32 	%p89, %r710, 1;
	not.pred 	%p90, %p89;
	@%p90 bra 	$L__BB1_40;
	add.s32 	%r711, %r1587, %r28;
	mul.wide.s32 	%rd190, %r711, 8;
	add.s64 	%rd191, %rd2, %rd190;
	ld.global.f64 	%fd1073, [%rd191];
	cvt.rzi.s32.f64 	%r712, %fd1073;
	mul.lo.s32 	%r713, %r712, 3;
	mul.wide.s32 	%rd192, %r713, 8;
	add.s64 	%rd193, %rd7, %rd192;
	ld.global.f64 	%fd1074, [%rd193];
	div.rn.f64 	%fd1075, %fd1074, %fd5;
	add.f64 	%fd3754, %fd3754, %fd1075;
	ld.global.f64 	%fd1076, [%rd193+8];
	div.rn.f64 	%fd1077, %fd1076, %fd5;
	add.f64 	%fd3753, %fd3753, %fd1077;
	ld.global.f64 	%fd1078, [%rd193+16];
	div.rn.f64 	%fd1079, %fd1078, %fd5;
	add.f64 	%fd3752, %fd3752, %fd1079;
$L__BB1_40:
	setp.lt.s32 	%p91, %r532, 1;
	@%p91 bra 	$L__BB1_49;
	mul.lo.s32 	%r34, %r532, %r1;
	mul.lo.s32 	%r35, %r34, 3;
	add.s32 	%r715, %r532, -1;
	and.b32  	%r36, %r532, 3;
	setp.lt.u32 	%p92, %r715, 3;
	mov.b32 	%r1590, 0;
	@%p92 bra 	$L__BB1_44;
	and.b32  	%r1590, %r532, 2147483644;
	mov.b32 	%r1606, 0;
$L__BB1_43:
	.pragma "nounroll";
	add.s32 	%r717, %r1606, %r34;
	mul.wide.s32 	%rd194, %r717, 8;
	add.s64 	%rd195, %rd2, %rd194;
	ld.global.f64 	%fd1080, [%rd195];
	cvt.rzi.s32.f64 	%r718, %fd1080;
	mul.lo.s32 	%r719, %r718, 3;
	mul.wide.s32 	%rd196, %r719, 8;
	add.s64 	%rd197, %rd7, %rd196;
	ld.global.f64 	%fd1081, [%rd197];
	sub.f64 	%fd1082, %fd1081, %fd3754;
	mad.lo.s32 	%r720, %r1606, 3, %r35;
	mul.wide.s32 	%rd198, %r720, 8;
	add.s64 	%rd199, %rd3, %rd198;
	st.global.f64 	[%rd199], %fd1082;
	ld.global.f64 	%fd1083, [%rd195];
	cvt.rzi.s32.f64 	%r721, %fd1083;
	mul.lo.s32 	%r722, %r721, 3;
	mul.wide.s32 	%rd200, %r722, 8;
	add.s64 	%rd201, %rd7, %rd200;
	ld.global.f64 	%fd1084, [%rd201+8];
	sub.f64 	%fd1085, %fd1084, %fd3753;
	st.global.f64 	[%rd199+8], %fd1085;
	ld.global.f64 	%fd1086, [%rd195];
	cvt.rzi.s32.f64 	%r723, %fd1086;
	mul.lo.s32 	%r724, %r723, 3;
	mul.wide.s32 	%rd202, %r724, 8;
	add.s64 	%rd203, %rd7, %rd202;
	ld.global.f64 	%fd1087, [%rd203+16];
	sub.f64 	%fd1088, %fd1087, %fd3752;
	st.global.f64 	[%rd199+16], %fd1088;
	ld.global.f64 	%fd1089, [%rd195+8];
	cvt.rzi.s32.f64 	%r725, %fd1089;
	mul.lo.s32 	%r726, %r725, 3;
	mul.wide.s32 	%rd204, %r726, 8;
	add.s64 	%rd205, %rd7, %rd204;
	ld.global.f64 	%fd1090, [%rd205];
	sub.f64 	%fd1091, %fd1090, %fd3754;
	st.global.f64 	[%rd199+24], %fd1091;
	ld.global.f64 	%fd1092, [%rd195+8];
	cvt.rzi.s32.f64 	%r727, %fd1092;
	mul.lo.s32 	%r728, %r727, 3;
	mul.wide.s32 	%rd206, %r728, 8;
	add.s64 	%rd207, %rd7, %rd206;
	ld.global.f64 	%fd1093, [%rd207+8];
	sub.f64 	%fd1094, %fd1093, %fd3753;
	st.global.f64 	[%rd199+32], %fd1094;
	ld.global.f64 	%fd1095, [%rd195+8];
	cvt.rzi.s32.f64 	%r729, %fd1095;
	mul.lo.s32 	%r730, %r729, 3;
	mul.wide.s32 	%rd208, %r730, 8;
	add.s64 	%rd209, %rd7, %rd208;
	ld.global.f64 	%fd1096, [%rd209+16];
	sub.f64 	%fd1097, %fd1096, %fd3752;
	st.global.f64 	[%rd199+40], %fd1097;
	ld.global.f64 	%fd1098, [%rd195+16];
	cvt.rzi.s32.f64 	%r731, %fd1098;
	mul.lo.s32 	%r732, %r731, 3;
	mul.wide.s32 	%rd210, %r732, 8;
	add.s64 	%rd211, %rd7, %rd210;
	ld.global.f64 	%fd1099, [%rd211];
	sub.f64 	%fd1100, %fd1099, %fd3754;
	st.global.f64 	[%rd199+48], %fd1100;
	ld.global.f64 	%fd1101, [%rd195+16];
	cvt.rzi.s32.f64 	%r733, %fd1101;
	mul.lo.s32 	%r734, %r733, 3;
	mul.wide.s32 	%rd212, %r734, 8;
	add.s64 	%rd213, %rd7, %rd212;
	ld.global.f64 	%fd1102, [%rd213+8];
	sub.f64 	%fd1103, %fd1102, %fd3753;
	st.global.f64 	[%rd199+56], %fd1103;
	ld.global.f64 	%fd1104, [%rd195+16];
	cvt.rzi.s32.f64 	%r735, %fd1104;
	mul.lo.s32 	%r736, %r735, 3;
	mul.wide.s32 	%rd214, %r736, 8;
	add.s64 	%rd215, %rd7, %rd214;
	ld.global.f64 	%fd1105, [%rd215+16];
	sub.f64 	%fd1106, %fd1105, %fd3752;
	st.global.f64 	[%rd199+64], %fd1106;
	ld.global.f64 	%fd1107, [%rd195+24];
	cvt.rzi.s32.f64 	%r737, %fd1107;
	mul.lo.s32 	%r738, %r737, 3;
	mul.wide.s32 	%rd216, %r738, 8;
	add.s64 	%rd217, %rd7, %rd216;
	ld.global.f64 	%fd1108, [%rd217];
	sub.f64 	%fd1109, %fd1108, %fd3754;
	st.global.f64 	[%rd199+72], %fd1109;
	ld.global.f64 	%fd1110, [%rd195+24];
	cvt.rzi.s32.f64 	%r739, %fd1110;
	mul.lo.s32 	%r740, %r739, 3;
	mul.wide.s32 	%rd218, %r740, 8;
	add.s64 	%rd219, %rd7, %rd218;
	ld.global.f64 	%fd1111, [%rd219+8];
	sub.f64 	%fd1112, %fd1111, %fd3753;
	st.global.f64 	[%rd199+80], %fd1112;
	ld.global.f64 	%fd1113, [%rd195+24];
	cvt.rzi.s32.f64 	%r741, %fd1113;
	mul.lo.s32 	%r742, %r741, 3;
	mul.wide.s32 	%rd220, %r742, 8;
	add.s64 	%rd221, %rd7, %rd220;
	ld.global.f64 	%fd1114, [%rd221+16];
	sub.f64 	%fd1115, %fd1114, %fd3752;
	st.global.f64 	[%rd199+88], %fd1115;
	add.s32 	%r1606, %r1606, 4;
	setp.eq.s32 	%p93, %r1606, %r1590;
	@%p93 bra 	$L__BB1_44;
	bra.uni 	$L__BB1_43;
$L__BB1_44:
	setp.eq.s32 	%p94, %r36, 0;
	@%p94 bra 	$L__BB1_49;
	setp.eq.s32 	%p95, %r36, 1;
	@%p95 bra 	$L__BB1_47;
	add.s32 	%r743, %r1590, %r34;
	mul.wide.s32 	%rd222, %r743, 8;
	add.s64 	%rd223, %rd2, %rd222;
	ld.global.f64 	%fd1116, [%rd223];
	cvt.rzi.s32.f64 	%r744, %fd1116;
	mul.lo.s32 	%r745, %r744, 3;
	mul.wide.s32 	%rd224, %r745, 8;
	add.s64 	%rd225, %rd7, %rd224;
	ld.global.f64 	%fd1117, [%rd225];
	sub.f64 	%fd1118, %fd1117, %fd3754;
	mad.lo.s32 	%r746, %r1590, 3, %r35;
	mul.wide.s32 	%rd226, %r746, 8;
	add.s64 	%rd227, %rd3, %rd226;
	st.global.f64 	[%rd227], %fd1118;
	ld.global.f64 	%fd1119, [%rd223];
	cvt.rzi.s32.f64 	%r747, %fd1119;
	mul.lo.s32 	%r748, %r747, 3;
	mul.wide.s32 	%rd228, %r748, 8;
	add.s64 	%rd229, %rd7, %rd228;
	ld.global.f64 	%fd1120, [%rd229+8];
	sub.f64 	%fd1121, %fd1120, %fd3753;
	st.global.f64 	[%rd227+8], %fd1121;
	ld.global.f64 	%fd1122, [%rd223];
	cvt.rzi.s32.f64 	%r749, %fd1122;
	mul.lo.s32 	%r750, %r749, 3;
	mul.wide.s32 	%rd230, %r750, 8;
	add.s64 	%rd231, %rd7, %rd230;
	ld.global.f64 	%fd1123, [%rd231+16];
	sub.f64 	%fd1124, %fd1123, %fd3752;
	st.global.f64 	[%rd227+16], %fd1124;
	ld.global.f64 	%fd1125, [%rd223+8];
	cvt.rzi.s32.f64 	%r751, %fd1125;
	mul.lo.s32 	%r752, %r751, 3;
	mul.wide.s32 	%rd232, %r752, 8;
	add.s64 	%rd233, %rd7, %rd232;
	ld.global.f64 	%fd1126, [%rd233];
	sub.f64 	%fd1127, %fd1126, %fd3754;
	st.global.f64 	[%rd227+24], %fd1127;
	ld.global.f64 	%fd1128, [%rd223+8];
	cvt.rzi.s32.f64 	%r753, %fd1128;
	mul.lo.s32 	%r754, %r753, 3;
	mul.wide.s32 	%rd234, %r754, 8;
	add.s64 	%rd235, %rd7, %rd234;
	ld.global.f64 	%fd1129, [%rd235+8];
	sub.f64 	%fd1130, %fd1129, %fd3753;
	st.global.f64 	[%rd227+32], %fd1130;
	ld.global.f64 	%fd1131, [%rd223+8];
	cvt.rzi.s32.f64 	%r755, %fd1131;
	mul.lo.s32 	%r756, %r755, 3;
	mul.wide.s32 	%rd236, %r756, 8;
	add.s64 	%rd237, %rd7, %rd236;
	ld.global.f64 	%fd1132, [%rd237+16];
	sub.f64 	%fd1133, %fd1132, %fd3752;
	st.global.f64 	[%rd227+40], %fd1133;
	add.s32 	%r1590, %r1590, 2;
$L__BB1_47:
	and.b32  	%r757, %r532, 1;
	setp.eq.b32 	%p96, %r757, 1;
	not.pred 	%p97, %p96;
	@%p97 bra 	$L__BB1_49;
	add.s32 	%r758, %r1590, %r34;
	mul.wide.s32 	%rd238, %r758, 8;
	add.s64 	%rd239, %rd2, %rd238;
	ld.global.f64 	%fd1134, [%rd239];
	cvt.rzi.s32.f64 	%r759, %fd1134;
	mul.lo.s32 	%r760, %r759, 3;
	mul.wide.s32 	%rd240, %r760, 8;
	add.s64 	%rd241, %rd7, %rd240;
	ld.global.f64 	%fd1135, [%rd241];
	sub.f64 	%fd1136, %fd1135, %fd3754;
	mad.lo.s32 	%r761, %r1590, 3, %r35;
	mul.wide.s32 	%rd242, %r761, 8;
	add.s64 	%rd243, %rd3, %rd242;
	st.global.f64 	[%rd243], %fd1136;
	ld.global.f64 	%fd1137, [%rd239];
	cvt.rzi.s32.f64 	%r762, %fd1137;
	mul.lo.s32 	%r763, %r762, 3;
	mul.wide.s32 	%rd244, %r763, 8;
	add.s64 	%rd245, %rd7, %rd244;
	ld.global.f64 	%fd1138, [%rd245+8];
	sub.f64 	%fd1139, %fd1138, %fd3753;
	st.global.f64 	[%rd243+8], %fd1139;
	ld.global.f64 	%fd1140, [%rd239];
	cvt.rzi.s32.f64 	%r764, %fd1140;
	mul.lo.s32 	%r765, %r764, 3;
	mul.wide.s32 	%rd246, %r765, 8;
	add.s64 	%rd247, %rd7, %rd246;
	ld.global.f64 	%fd1141, [%rd247+16];
	sub.f64 	%fd1142, %fd1141, %fd3752;
	st.global.f64 	[%rd243+16], %fd1142;
$L__BB1_49:
	setp.lt.s32 	%p98, %r532, 1;
	mul.lo.s32 	%r43, %r2, %r532;
	cvt.rn.f32.s32 	%f1, %r532;
	@%p98 bra 	$L__BB1_85;
	add.s32 	%r44, %r532, -1;
	and.b32  	%r45, %r532, 7;
	add.s32 	%r46, %r45, -1;
	and.b32  	%r47, %r532, 3;
	add.s32 	%r48, %r47, -1;
	and.b32  	%r49, %r532, 2147483640;
	and.b32  	%r50, %r532, 1;
	add.s32 	%r51, %r43, 1;
	add.s32 	%r52, %r43, 2;
	neg.s32 	%r53, %r49;
	add.s64 	%rd14, %rd3, 168;
	add.s64 	%rd15, %rd3, 96;
	mov.b32 	%r1592, 0;
$L__BB1_51:
	setp.lt.u32 	%p99, %r44, 7;
	add.s32 	%r55, %r1592, %r43;
	mov.b32 	%r1604, 0;
	mov.f32 	%f268, 0f00000000;
	@%p99 bra 	$L__BB1_54;
	mul.wide.u32 	%rd248, %r1592, 8;
	add.s64 	%rd16, %rd15, %rd248;
	mov.f32 	%f268, 0f00000000;
	mov.u32 	%r1593, %r43;
	mov.u32 	%r1594, %r53;
$L__BB1_53:
	.pragma "nounroll";
	mul.wide.s32 	%rd249, %r1593, 8;
	add.s64 	%rd250, %rd14, %rd249;
	add.s64 	%rd251, %rd16, %rd249;
	ld.global.f64 	%fd1143, [%rd250+-168];
	ld.global.f64 	%fd1144, [%rd251+-96];
	cvt.f64.f32 	%fd1145, %f268;
	fma.rn.f64 	%fd1146, %fd1143, %fd1144, %fd1145;
	cvt.rn.f32.f64 	%f164, %fd1146;
	ld.global.f64 	%fd1147, [%rd250+-144];
	ld.global.f64 	%fd1148, [%rd251+-72];
	cvt.f64.f32 	%fd1149, %f164;
	fma.rn.f64 	%fd1150, %fd1147, %fd1148, %fd1149;
	cvt.rn.f32.f64 	%f165, %fd1150;
	ld.global.f64 	%fd1151, [%rd250+-120];
	ld.global.f64 	%fd1152, [%rd251+-48];
	cvt.f64.f32 	%fd1153, %f165;
	fma.rn.f64 	%fd1154, %fd1151, %fd1152, %fd1153;
	cvt.rn.f32.f64 	%f166, %fd1154;
	ld.global.f64 	%fd1155, [%rd250+-96];
	ld.global.f64 	%fd1156, [%rd251+-24];
	cvt.f64.f32 	%fd1157, %f166;
	fma.rn.f64 	%fd1158, %fd1155, %fd1156, %fd1157;
	cvt.rn.f32.f64 	%f167, %fd1158;
	ld.global.f64 	%fd1159, [%rd250+-72];
	ld.global.f64 	%fd1160, [%rd251];
	cvt.f64.f32 	%fd1161, %f167;
	fma.rn.f64 	%fd1162, %fd1159, %fd1160, %fd1161;
	cvt.rn.f32.f64 	%f168, %fd1162;
	ld.global.f64 	%fd1163, [%rd250+-48];
	ld.global.f64 	%fd1164, [%rd251+24];
	cvt.f64.f32 	%fd1165, %f168;
	fma.rn.f64 	%fd1166, %fd1163, %fd1164, %fd1165;
	cvt.rn.f32.f64 	%f169, %fd1166;
	ld.global.f64 	%fd1167, [%rd250+-24];
	ld.global.f64 	%fd1168, [%rd251+48];
	cvt.f64.f32 	%fd1169, %f169;
	fma.rn.f64 	%fd1170, %fd1167, %fd1168, %fd1169;
	cvt.rn.f32.f64 	%f170, %fd1170;
	ld.global.f64 	%fd1171, [%rd250];
	ld.global.f64 	%fd1172, [%rd251+72];
	cvt.f64.f32 	%fd1173, %f170;
	fma.rn.f64 	%fd1174, %fd1171, %fd1172, %fd1173;
	cvt.rn.f32.f64 	%f268, %fd1174;
	add.s32 	%r1594, %r1594, 8;
	add.s32 	%r1593, %r1593, 24;
	setp.eq.s32 	%p100, %r1594, 0;
	mov.u32 	%r1604, %r49;
	@%p100 bra 	$L__BB1_54;
	bra.uni 	$L__BB1_53;
$L__BB1_54:
	setp.eq.s32 	%p101, %r45, 0;
	@%p101 bra 	$L__BB1_62;
	setp.lt.u32 	%p102, %r46, 3;
	@%p102 bra 	$L__BB1_57;
	mad.lo.s32 	%r768, %r1604, 3, %r43;
	mul.wide.s32 	%rd252, %r768, 8;
	add.s64 	%rd253, %rd3, %rd252;
	ld.global.f64 	%fd1175, [%rd253];
	mul.wide.u32 	%rd254, %r1592, 8;
	add.s64 	%rd255, %rd253, %rd254;
	ld.global.f64 	%fd1176, [%rd255];
	cvt.f64.f32 	%fd1177, %f268;
	fma.rn.f64 	%fd1178, %fd1175, %fd1176, %fd1177;
	cvt.rn.f32.f64 	%f172, %fd1178;
	ld.global.f64 	%fd1179, [%rd253+24];
	ld.global.f64 	%fd1180, [%rd255+24];
	cvt.f64.f32 	%fd1181, %f172;
	fma.rn.f64 	%fd1182, %fd1179, %fd1180, %fd1181;
	cvt.rn.f32.f64 	%f173, %fd1182;
	ld.global.f64 	%fd1183, [%rd253+48];
	ld.global.f64 	%fd1184, [%rd255+48];
	cvt.f64.f32 	%fd1185, %f173;
	fma.rn.f64 	%fd1186, %fd1183, %fd1184, %fd1185;
	cvt.rn.f32.f64 	%f174, %fd1186;
	ld.global.f64 	%fd1187, [%rd253+72];
	ld.global.f64 	%fd1188, [%rd255+72];
	cvt.f64.f32 	%fd1189, %f174;
	fma.rn.f64 	%fd1190, %fd1187, %fd1188, %fd1189;
	add.s32 	%r1604, %r1604, 4;
	cvt.rn.f32.f64 	%f268, %fd1190;
$L__BB1_57:
	setp.eq.s32 	%p103, %r47, 0;
	@%p103 bra 	$L__BB1_62;
	setp.eq.s32 	%p104, %r48, 0;
	@%p104 bra 	$L__BB1_60;
	mad.lo.s32 	%r769, %r1604, 3, %r43;
	mul.wide.s32 	%rd256, %r769, 8;
	add.s64 	%rd257, %rd3, %rd256;
	ld.global.f64 	%fd1191, [%rd257];
	mul.wide.u32 	%rd258, %r1592, 8;
	add.s64 	%rd259, %rd257, %rd258;
	ld.global.f64 	%fd1192, [%rd259];
	cvt.f64.f32 	%fd1193, %f268;
	fma.rn.f64 	%fd1194, %fd1191, %fd1192, %fd1193;
	cvt.rn.f32.f64 	%f176, %fd1194;
	ld.global.f64 	%fd1195, [%rd257+24];
	ld.global.f64 	%fd1196, [%rd259+24];
	cvt.f64.f32 	%fd1197, %f176;
	fma.rn.f64 	%fd1198, %fd1195, %fd1196, %fd1197;
	add.s32 	%r1604, %r1604, 2;
	cvt.rn.f32.f64 	%f268, %fd1198;
$L__BB1_60:
	setp.eq.s32 	%p105, %r50, 0;
	@%p105 bra 	$L__BB1_62;
	mad.lo.s32 	%r770, %r1604, 3, %r43;
	mul.wide.s32 	%rd260, %r770, 8;
	add.s64 	%rd261, %rd3, %rd260;
	ld.global.f64 	%fd1199, [%rd261];
	mul.wide.u32 	%rd262, %r1592, 8;
	add.s64 	%rd263, %rd261, %rd262;
	ld.global.f64 	%fd1200, [%rd263];
	cvt.f64.f32 	%fd1201, %f268;
	fma.rn.f64 	%fd1202, %fd1199, %fd1200, %fd1201;
	cvt.rn.f32.f64 	%f268, %fd1202;
$L__BB1_62:
	mul.wide.u32 	%rd264, %r1592, 12;
	add.s64 	%rd17, %rd8, %rd264;
	setp.lt.u32 	%p106, %r44, 7;
	div.rn.f32 	%f179, %f268, %f1;
	st.local.f32 	[%rd17], %f179;
	mov.b32 	%r1597, 0;
	mov.f32 	%f253, 0f00000000;
	@%p106 bra 	$L__BB1_65;
	mov.b32 	%r1595, 0;
	mov.f32 	%f253, 0f00000000;
$L__BB1_64:
	.pragma "nounroll";
	mul.lo.s32 	%r773, %r1595, 3;
	add.s32 	%r774, %r51, %r773;
	mul.wide.s32 	%rd265, %r774, 8;
	add.s64 	%rd266, %rd3, %rd265;
	ld.global.f64 	%fd1203, [%rd266];
	add.s32 	%r775, %r55, %r773;
	mul.wide.s32 	%rd267, %r775, 8;
	add.s64 	%rd268, %rd3, %rd267;
	ld.global.f64 	%fd1204, [%rd268];
	cvt.f64.f32 	%fd1205, %f253;
	fma.rn.f64 	%fd1206, %fd1203, %fd1204, %fd1205;
	cvt.rn.f32.f64 	%f181, %fd1206;
	ld.global.f64 	%fd1207, [%rd266+24];
	ld.global.f64 	%fd1208, [%rd268+24];
	cvt.f64.f32 	%fd1209, %f181;
	fma.rn.f64 	%fd1210, %fd1207, %fd1208, %fd1209;
	cvt.rn.f32.f64 	%f182, %fd1210;
	ld.global.f64 	%fd1211, [%rd266+48];
	ld.global.f64 	%fd1212, [%rd268+48];
	cvt.f64.f32 	%fd1213, %f182;
	fma.rn.f64 	%fd1214, %fd1211, %fd1212, %fd1213;
	cvt.rn.f32.f64 	%f183, %fd1214;
	ld.global.f64 	%fd1215, [%rd266+72];
	ld.global.f64 	%fd1216, [%rd268+72];
	cvt.f64.f32 	%fd1217, %f183;
	fma.rn.f64 	%fd1218, %fd1215, %fd1216, %fd1217;
	cvt.rn.f32.f64 	%f184, %fd1218;
	ld.global.f64 	%fd1219, [%rd266+96];
	ld.global.f64 	%fd1220, [%rd268+96];
	cvt.f64.f32 	%fd1221, %f184;
	fma.rn.f64 	%fd1222, %fd1219, %fd1220, %fd1221;
	cvt.rn.f32.f64 	%f185, %fd1222;
	ld.global.f64 	%fd1223, [%rd266+120];
	ld.global.f64 	%fd1224, [%rd268+120];
	cvt.f64.f32 	%fd1225, %f185;
	fma.rn.f64 	%fd1226, %fd1223, %fd1224, %fd1225;
	cvt.rn.f32.f64 	%f186, %fd1226;
	ld.global.f64 	%fd1227, [%rd266+144];
	ld.global.f64 	%fd1228, [%rd268+144];
	cvt.f64.f32 	%fd1229, %f186;
	fma.rn.f64 	%fd1230, %fd1227, %fd1228, %fd1229;
	cvt.rn.f32.f64 	%f187, %fd1230;
	ld.global.f64 	%fd1231, [%rd266+168];
	ld.global.f64 	%fd1232, [%rd268+168];
	cvt.f64.f32 	%fd1233, %f187;
	fma.rn.f64 	%fd1234, %fd1231, %fd1232, %fd1233;
	cvt.rn.f32.f64 	%f253, %fd1234;
	add.s32 	%r1595, %r1595, 8;
	setp.ne.s32 	%p107, %r1595, %r49;
	mov.u32 	%r1597, %r49;
	@%p107 bra 	$L__BB1_64;
$L__BB1_65:
	setp.eq.s32 	%p108, %r45, 0;
	@%p108 bra 	$L__BB1_73;
	setp.lt.u32 	%p109, %r46, 3;
	@%p109 bra 	$L__BB1_68;
	mul.lo.s32 	%r776, %r1597, 3;
	add.s32 	%r777, %r51, %r776;
	mul.wide.s32 	%rd269, %r777, 8;
	add.s64 	%rd270, %rd3, %rd269;
	ld.global.f64 	%fd1235, [%rd270];
	add.s32 	%r778, %r55, %r776;
	mul.wide.s32 	%rd271, %r778, 8;
	add.s64 	%rd272, %rd3, %rd271;
	ld.global.f64 	%fd1236, [%rd272];
	cvt.f64.f32 	%fd1237, %f253;
	fma.rn.f64 	%fd1238, %fd1235, %fd1236, %fd1237;
	cvt.rn.f32.f64 	%f189, %fd1238;
	ld.global.f64 	%fd1239, [%rd270+24];
	ld.global.f64 	%fd1240, [%rd272+24];
	cvt.f64.f32 	%fd1241, %f189;
	fma.rn.f64 	%fd1242, %fd1239, %fd1240, %fd1241;
	cvt.rn.f32.f64 	%f190, %fd1242;
	ld.global.f64 	%fd1243, [%rd270+48];
	ld.global.f64 	%fd1244, [%rd272+48];
	cvt.f64.f32 	%fd1245, %f190;
	fma.rn.f64 	%fd1246, %fd1243, %fd1244, %fd1245;
	cvt.rn.f32.f64 	%f191, %fd1246;
	ld.global.f64 	%fd1247, [%rd270+72];
	ld.global.f64 	%fd1248, [%rd272+72];
	cvt.f64.f32 	%fd1249, %f191;
	fma.rn.f64 	%fd1250, %fd1247, %fd1248, %fd1249;
	add.s32 	%r1597, %r1597, 4;
	cvt.rn.f32.f64 	%f253, %fd1250;
$L__BB1_68:
	setp.eq.s32 	%p110, %r47, 0;
	@%p110 bra 	$L__BB1_73;
	setp.eq.s32 	%p111, %r48, 0;
	@%p111 bra 	$L__BB1_71;
	mul.lo.s32 	%r779, %r1597, 3;
	add.s32 	%r780, %r51, %r779;
	mul.wide.s32 	%rd273, %r780, 8;
	add.s64 	%rd274, %rd3, %rd273;
	ld.global.f64 	%fd1251, [%rd274];
	add.s32 	%r781, %r55, %r779;
	mul.wide.s32 	%rd275, %r781, 8;
	add.s64 	%rd276, %rd3, %rd275;
	ld.global.f64 	%fd1252, [%rd276];
	cvt.f64.f32 	%fd1253, %f253;
	fma.rn.f64 	%fd1254, %fd1251, %fd1252, %fd1253;
	cvt.rn.f32.f64 	%f193, %fd1254;
	ld.global.f64 	%fd1255, [%rd274+24];
	ld.global.f64 	%fd1256, [%rd276+24];
	cvt.f64.f32 	%fd1257, %f193;
	fma.rn.f64 	%fd1258, %fd1255, %fd1256, %fd1257;
	add.s32 	%r1597, %r1597, 2;
	cvt.rn.f32.f64 	%f253, %fd1258;
$L__BB1_71:
	setp.eq.s32 	%p112, %r50, 0;
	@%p112 bra 	$L__BB1_73;
	mul.lo.s32 	%r782, %r1597, 3;
	add.s32 	%r783, %r51, %r782;
	mul.wide.s32 	%rd277, %r783, 8;
	add.s64 	%rd278, %rd3, %rd277;
	ld.global.f64 	%fd1259, [%rd278];
	add.s32 	%r784, %r55, %r782;
	mul.wide.s32 	%rd279, %r784, 8;
	add.s64 	%rd280, %rd3, %rd279;
	ld.global.f64 	%fd1260, [%rd280];
	cvt.f64.f32 	%fd1261, %f253;
	fma.rn.f64 	%fd1262, %fd1259, %fd1260, %fd1261;
	cvt.rn.f32.f64 	%f253, %fd1262;
$L__BB1_73:
	setp.lt.u32 	%p113, %r44, 7;
	div.rn.f32 	%f196, %f253, %f1;
	st.local.f32 	[%rd17+4], %f196;
	mov.b32 	%r1601, 0;
	mov.f32 	%f261, 0f00000000;
	@%p113 bra 	$L__BB1_76;
	mov.b32 	%r1599, 0;
	mov.f32 	%f261, 0f00000000;
$L__BB1_75:
	.pragma "nounroll";
	mul.lo.s32 	%r787, %r1599, 3;
	add.s32 	%r788, %r52, %r787;
	mul.wide.s32 	%rd281, %r788, 8;
	add.s64 	%rd282, %rd3, %rd281;
	ld.global.f64 	%fd1263, [%rd282];
	add.s32 	%r789, %r55, %r787;
	mul.wide.s32 	%rd283, %r789, 8;
	add.s64 	%rd284, %rd3, %rd283;
	ld.global.f64 	%fd1264, [%rd284];
	cvt.f64.f32 	%fd1265, %f261;
	fma.rn.f64 	%fd1266, %fd1263, %fd1264, %fd1265;
	cvt.rn.f32.f64 	%f198, %fd1266;
	ld.global.f64 	%fd1267, [%rd282+24];
	ld.global.f64 	%fd1268, [%rd284+24];
	cvt.f64.f32 	%fd1269, %f198;
	fma.rn.f64 	%fd1270, %fd1267, %fd1268, %fd1269;
	cvt.rn.f32.f64 	%f199, %fd1270;
	ld.global.f64 	%fd1271, [%rd282+48];
	ld.global.f64 	%fd1272, [%rd284+48];
	cvt.f64.f32 	%fd1273, %f199;
	fma.rn.f64 	%fd1274, %fd1271, %fd1272, %fd1273;
	cvt.rn.f32.f64 	%f200, %fd1274;
	ld.global.f64 	%fd1275, [%rd282+72];
	ld.global.f64 	%fd1276, [%rd284+72];
	cvt.f64.f32 	%fd1277, %f200;
	fma.rn.f64 	%fd1278, %fd1275, %fd1276, %fd1277;
	cvt.rn.f32.f64 	%f201, %fd1278;
	ld.global.f64 	%fd1279, [%rd282+96];
	ld.global.f64 	%fd1280, [%rd284+96];
	cvt.f64.f32 	%fd1281, %f201;
	fma.rn.f64 	%fd1282, %fd1279, %fd1280, %fd1281;
	cvt.rn.f32.f64 	%f202, %fd1282;
	ld.global.f64 	%fd1283, [%rd282+120];
	ld.global.f64 	%fd1284, [%rd284+120];
	cvt.f64.f32 	%fd1285, %f202;
	fma.rn.f64 	%fd1286, %fd1283, %fd1284, %fd1285;
	cvt.rn.f32.f64 	%f203, %fd1286;
	ld.global.f64 	%fd1287, [%rd282+144];
	ld.global.f64 	%fd1288, [%rd284+144];
	cvt.f64.f32 	%fd1289, %f203;
	fma.rn.f64 	%fd1290, %fd1287, %fd1288, %fd1289;
	cvt.rn.f32.f64 	%f204, %fd1290;
	ld.global.f64 	%fd1291, [%rd282+168];
	ld.global.f64 	%fd1292, [%rd284+168];
	cvt.f64.f32 	%fd1293, %f204;
	fma.rn.f64 	%fd1294, %fd1291, %fd1292, %fd1293;
	cvt.rn.f32.f64 	%f261, %fd1294;
	add.s32 	%r1599, %r1599, 8;
	setp.ne.s32 	%p114, %r1599, %r49;
	mov.u32 	%r1601, %r49;
	@%p114 bra 	$L__BB1_75;
$L__BB1_76:
	setp.eq.s32 	%p115, %r45, 0;
	@%p115 bra 	$L__BB1_84;
	setp.lt.u32 	%p116, %r46, 3;
	@%p116 bra 	$L__BB1_79;
	mul.lo.s32 	%r790, %r1601, 3;
	add.s32 	%r791, %r52, %r790;
	mul.wide.s32 	%rd285, %r791, 8;
	add.s64 	%rd286, %rd3, %rd285;
	ld.global.f64 	%fd1295, [%rd286];
	add.s32 	%r792, %r55, %r790;
	mul.wide.s32 	%rd287, %r792, 8;
	add.s64 	%rd288, %rd3, %rd287;
	ld.global.f64 	%fd1296, [%rd288];
	cvt.f64.f32 	%fd1297, %f261;
	fma.rn.f64 	%fd1298, %fd1295, %fd1296, %fd1297;
	cvt.rn.f32.f64 	%f206, %fd1298;
	ld.global.f64 	%fd1299, [%rd286+24];
	ld.global.f64 	%fd1300, [%rd288+24];
	cvt.f64.f32 	%fd1301, %f206;
	fma.rn.f64 	%fd1302, %fd1299, %fd1300, %fd1301;
	cvt.rn.f32.f64 	%f207, %fd1302;
	ld.global.f64 	%fd1303, [%rd286+48];
	ld.global.f64 	%fd1304, [%rd288+48];
	cvt.f64.f32 	%fd1305, %f207;
	fma.rn.f64 	%fd1306, %fd1303, %fd1304, %fd1305;
	cvt.rn.f32.f64 	%f208, %fd1306;
	ld.global.f64 	%fd1307, [%rd286+72];
	ld.global.f64 	%fd1308, [%rd288+72];
	cvt.f64.f32 	%fd1309, %f208;
	fma.rn.f64 	%fd1310, %fd1307, %fd1308, %fd1309;
	add.s32 	%r1601, %r1601, 4;
	cvt.rn.f32.f64 	%f261, %fd1310;
$L__BB1_79:
	setp.eq.s32 	%p117, %r47, 0;
	@%p117 bra 	$L__BB1_84;
	setp.eq.s32 	%p118, %r48, 0;
	@%p118 bra 	$L__BB1_82;
	mul.lo.s32 	%r793, %r1601, 3;
	add.s32 	%r794, %r52, %r793;
	mul.wide.s32 	%rd289, %r794, 8;
	add.s64 	%rd290, %rd3, %rd289;
	ld.global.f64 	%fd1311, [%rd290];
	add.s32 	%r795, %r55, %r793;
	mul.wide.s32 	%rd291, %r795, 8;
	add.s64 	%rd292, %rd3, %rd291;
	ld.global.f64 	%fd1312, [%rd292];
	cvt.f64.f32 	%fd1313, %f261;
	fma.rn.f64 	%fd1314, %fd1311, %fd1312, %fd1313;
	cvt.rn.f32.f64 	%f210, %fd1314;
	ld.global.f64 	%fd1315, [%rd290+24];
	ld.global.f64 	%fd1316, [%rd292+24];
	cvt.f64.f32 	%fd1317, %f210;
	fma.rn.f64 	%fd1318, %fd1315, %fd1316, %fd1317;
	add.s32 	%r1601, %r1601, 2;
	cvt.rn.f32.f64 	%f261, %fd1318;
$L__BB1_82:
	setp.eq.s32 	%p119, %r50, 0;
	@%p119 bra 	$L__BB1_84;
	mul.lo.s32 	%r796, %r1601, 3;
	add.s32 	%r797, %r52, %r796;
	mul.wide.s32 	%rd293, %r797, 8;
	add.s64 	%rd294, %rd3, %rd293;
	ld.global.f64 	%fd1319, [%rd294];
	add.s32 	%r798, %r55, %r796;
	mul.wide.s32 	%rd295, %r798, 8;
	add.s64 	%rd296, %rd3, %rd295;
	ld.global.f64 	%fd1320, [%rd296];
	cvt.f64.f32 	%fd1321, %f261;
	fma.rn.f64 	%fd1322, %fd1319, %fd1320, %fd1321;
	cvt.rn.f32.f64 	%f261, %fd1322;
$L__BB1_84:
	div.rn.f32 	%f211, %f261, %f1;
	st.local.f32 	[%rd17+8], %f211;
	add.s32 	%r1592, %r1592, 1;
	setp.eq.s32 	%p120, %r1592, 3;
	@%p120 bra 	$L__BB1_172;
	bra.uni 	$L__BB1_51;
$L__BB1_85:
	mov.f32 	%f159, 0f00000000;
	div.rn.f32 	%f160, %f159, %f1;
	st.local.f32 	[%rd8], %f160;
	st.local.f32 	[%rd8+4], %f160;
	st.local.f32 	[%rd8+8], %f160;
	st.local.f32 	[%rd8+16], %f160;
	st.local.f32 	[%rd8+20], %f160;
	st.local.f32 	[%rd8+32], %f160;
	bra.uni 	$L__BB1_172;
$L__BB1_86:
	mul.wide.s32 	%rd32, %r1, 4;
	add.s64 	%rd18, %rd6, %rd32;
	ld.global.u32 	%r536, [%rd18];
	setp.eq.s32 	%p4, %r536, 0;
	@%p4 bra 	$L__BB1_607;
	setp.lt.s32 	%p5, %r1, 1;
	mov.b32 	%r1619, 0;
	@%p5 bra 	$L__BB1_100;
	and.b32  	%r82, %r1, 15;
	setp.lt.u32 	%p6, %r1, 16;
	mov.b32 	%r1619, 0;
	mov.u32 	%r1609, %r1619;
	@%p6 bra 	$L__BB1_91;
	and.b32  	%r1609, %r1, 2147483632;
	mov.b32 	%r1619, 0;
	mov.u32 	%r1621, %r1619;
$L__BB1_90:
	.pragma "nounroll";
	mul.wide.u32 	%rd33, %r1621, 4;
	add.s64 	%rd34, %rd6, %rd33;
	ld.global.u32 	%r541, [%rd34];
	add.s32 	%r542, %r541, %r1619;
	ld.global.u32 	%r543, [%rd34+4];
	add.s32 	%r544, %r543, %r542;
	ld.global.u32 	%r545, [%rd34+8];
	add.s32 	%r546, %r545, %r544;
	ld.global.u32 	%r547, [%rd34+12];
	add.s32 	%r548, %r547, %r546;
	ld.global.u32 	%r549, [%rd34+16];
	add.s32 	%r550, %r549, %r548;
	ld.global.u32 	%r551, [%rd34+20];
	add.s32 	%r552, %r551, %r550;
	ld.global.u32 	%r553, [%rd34+24];
	add.s32 	%r554, %r553, %r552;
	ld.global.u32 	%r555, [%rd34+28];
	add.s32 	%r556, %r555, %r554;
	ld.global.u32 	%r557, [%rd34+32];
	add.s32 	%r558, %r557, %r556;
	ld.global.u32 	%r559, [%rd34+36];
	add.s32 	%r560, %r559, %r558;
	ld.global.u32 	%r561, [%rd34+40];
	add.s32 	%r562, %r561, %r560;
	ld.global.u32 	%r563, [%rd34+44];
	add.s32 	%r564, %r563, %r562;
	ld.global.u32 	%r565, [%rd34+48];
	add.s32 	%r566, %r565, %r564;
	ld.global.u32 	%r567, [%rd34+52];
	add.s32 	%r568, %r567, %r566;
	ld.global.u32 	%r569, [%rd34+56];
	add.s32 	%r570, %r569, %r568;
	ld.global.u32 	%r571, [%rd34+60];
	add.s32 	%r1619, %r571, %r570;
	add.s32 	%r1621, %r1621, 16;
	setp.eq.s32 	%p7, %r1621, %r1609;
	@%p7 bra 	$L__BB1_91;
	bra.uni 	$L__BB1_90;
$L__BB1_91:
	setp.eq.s32 	%p8, %r82, 0;
	@%p8 bra 	$L__BB1_100;
	and.b32  	%r87, %r1, 7;
	setp.lt.u32 	%p9, %r82, 8;
	@%p9 bra 	$L__BB1_94;
	mul.wide.u32 	%rd35, %r1609, 4;
	add.s64 	%rd36, %rd6, %rd35;
	ld.global.u32 	%r573, [%rd36];
	add.s32 	%r574, %r573, %r1619;
	ld.global.u32 	%r575, [%rd36+4];
	add.s32 	%r576, %r575, %r574;
	ld.global.u32 	%r577, [%rd36+8];
	add.s32 	%r578, %r577, %r576;
	ld.global.u32 	%r579, [%rd36+12];
	add.s32 	%r580, %r579, %r578;
	ld.global.u32 	%r581, [%rd36+16];
	add.s32 	%r582, %r581, %r580;
	ld.global.u32 	%r583, [%rd36+20];
	add.s32 	%r584, %r583, %r582;
	ld.global.u32 	%r585, [%rd36+24];
	add.s32 	%r586, %r585, %r584;
	ld.global.u32 	%r587, [%rd36+28];
	add.s32 	%r1619, %r587, %r586;
	add.s32 	%r1609, %r1609, 8;
$L__BB1_94:
	setp.eq.s32 	%p10, %r87, 0;
	@%p10 bra 	$L__BB1_100;
	and.b32  	%r93, %r1, 3;
	setp.lt.u32 	%p11, %r87, 4;
	@%p11 bra 	$L__BB1_97;
	mul.wide.u32 	%rd37, %r1609, 4;
	add.s64 	%rd38, %rd6, %rd37;
	ld.global.u32 	%r589, [%rd38];
	add.s32 	%r590, %r589, %r1619;
	ld.global.u32 	%r591, [%rd38+4];
	add.s32 	%r592, %r591, %r590;
	ld.global.u32 	%r593, [%rd38+8];
	add.s32 	%r594, %r593, %r592;
	ld.global.u32 	%r595, [%rd38+12];
	add.s32 	%r1619, %r595, %r594;
	add.s32 	%r1609, %r1609, 4;
$L__BB1_97:
	setp.eq.s32 	%p12, %r93, 0;
	@%p12 bra 	$L__BB1_100;
	mov.b32 	%r1618, 0;
$L__BB1_99:
	.pragma "nounroll";
	mul.wide.u32 	%rd39, %r1609, 4;
	add.s64 	%rd40, %rd6, %rd39;
	ld.global.u32 	%r597, [%rd40];
	add.s32 	%r1619, %r597, %r1619;
	add.s32 	%r1609, %r1609, 1;
	add.s32 	%r1618, %r1618, 1;
	setp.ne.s32 	%p13, %r1618, %r93;
	@%p13 bra 	$L__BB1_99;
$L__BB1_100:
	setp.lt.s32 	%p14, %r530, 1;
	@%p14 bra 	$L__BB1_122;
	and.b32  	%r106, %r530, 3;
	setp.lt.u32 	%p15, %r530, 4;
	mov.b32 	%r1631, 0;
	mov.u32 	%r1623, %r1631;
	@%p15 bra 	$L__BB1_116;
	and.b32  	%r1623, %r530, 2147483644;
	mov.b32 	%r1631, 0;
	mov.u32 	%r1629, %r1631;
$L__BB1_103:
	setp.eq.s32 	%p16, %r1, %r1629;
	@%p16 bra 	$L__BB1_106;
	mul.lo.s32 	%r600, %r1629, 3;
	mul.wide.u32 	%rd41, %r600, 8;
	add.s64 	%rd42, %rd7, %rd41;
	ld.global.f64 	%fd678, [%rd42];
	ld.global.f64 	%fd679, [%rd42+8];
	ld.global.f64 	%fd680, [%rd42+16];
	sub.f64 	%fd681, %fd1, %fd678;
	sub.f64 	%fd682, %fd2, %fd679;
	mul.f64 	%fd683, %fd682, %fd682;
	fma.rn.f64 	%fd684, %fd681, %fd681, %fd683;
	sub.f64 	%fd685, %fd3, %fd680;
	fma.rn.f64 	%fd686, %fd685, %fd685, %fd684;
	cvt.rn.f32.f64 	%f93, %fd686;
	sqrt.rn.f32 	%f94, %f93;
	cvt.f64.f32 	%fd687, %f94;
	setp.ltu.f64 	%p17, %fd677, %fd687;
	@%p17 bra 	$L__BB1_106;
	cvt.rn.f64.u32 	%fd688, %r1629;
	add.s32 	%r601, %r1631, %r1619;
	mul.wide.s32 	%rd43, %r601, 8;
	add.s64 	%rd44, %rd4, %rd43;
	st.global.f64 	[%rd44], %fd688;
	add.s32 	%r1631, %r1631, 1;
$L__BB1_106:
	add.s32 	%r128, %r1629, 1;
	setp.eq.s32 	%p18, %r1, %r128;
	@%p18 bra 	$L__BB1_109;
	mul.lo.s32 	%r602, %r128, 3;
	mul.wide.u32 	%rd45, %r602, 8;
	add.s64 	%rd46, %rd7, %rd45;
	ld.global.f64 	%fd689, [%rd46];
	ld.global.f64 	%fd690, [%rd46+8];
	ld.global.f64 	%fd691, [%rd46+16];
	sub.f64 	%fd692, %fd1, %fd689;
	sub.f64 	%fd693, %fd2, %fd690;
	mul.f64 	%fd694, %fd693, %fd693;
	fma.rn.f64 	%fd695, %fd692, %fd692, %fd694;
	sub.f64 	%fd696, %fd3, %fd691;
	fma.rn.f64 	%fd697, %fd696, %fd696, %fd695;
	cvt.rn.f32.f64 	%f95, %fd697;
	sqrt.rn.f32 	%f96, %f95;
	cvt.f64.f32 	%fd698, %f96;
	setp.ltu.f64 	%p19, %fd677, %fd698;
	@%p19 bra 	$L__BB1_109;
	cvt.rn.f64.u32 	%fd699, %r128;
	add.s32 	%r603, %r1631, %r1619;
	mul.wide.s32 	%rd47, %r603, 8;
	add.s64 	%rd48, %rd4, %rd47;
	st.global.f64 	[%rd48], %fd699;
	add.s32 	%r1631, %r1631, 1;
$L__BB1_109:
	add.s32 	%r131, %r1629, 2;
	setp.eq.s32 	%p20, %r1, %r131;
	@%p20 bra 	$L__BB1_112;
	mul.lo.s32 	%r604, %r131, 3;
	mul.wide.u32 	%rd49, %r604, 8;
	add.s64 	%rd50, %rd7, %rd49;
	ld.global.f64 	%fd700, [%rd50];
	ld.global.f64 	%fd701, [%rd50+8];
	ld.global.f64 	%fd702, [%rd50+16];
	sub.f64 	%fd703, %fd1, %fd700;
	sub.f64 	%fd704, %fd2, %fd701;
	mul.f64 	%fd705, %fd704, %fd704;
	fma.rn.f64 	%fd706, %fd703, %fd703, %fd705;
	sub.f64 	%fd707, %fd3, %fd702;
	fma.rn.f64 	%fd708, %fd707, %fd707, %fd706;
	cvt.rn.f32.f64 	%f97, %fd708;
	sqrt.rn.f32 	%f98, %f97;
	cvt.f64.f32 	%fd709, %f98;
	setp.ltu.f64 	%p21, %fd677, %fd709;
	@%p21 bra 	$L__BB1_112;
	cvt.rn.f64.u32 	%fd710, %r131;
	add.s32 	%r605, %r1631, %r1619;
	mul.wide.s32 	%rd51, %r605, 8;
	add.s64 	%rd52, %rd4, %rd51;
	st.global.f64 	[%rd52], %fd710;
	add.s32 	%r1631, %r1631, 1;
$L__BB1_112:
	add.s32 	%r134, %r1629, 3;
	setp.eq.s32 	%p22, %r1, %r134;
	@%p22 bra 	$L__BB1_115;
	mul.lo.s32 	%r606, %r134, 3;
	mul.wide.u32 	%rd53, %r606, 8;
	add.s64 	%rd54, %rd7, %rd53;
	ld.global.f64 	%fd711, [%rd54];
	ld.global.f64 	%fd712, [%rd54+8];
	ld.global.f64 	%fd713, [%rd54+16];
	sub.f64 	%fd714, %fd1, %fd711;
	sub.f64 	%fd715, %fd2, %fd712;
	mul.f64 	%fd716, %fd715, %fd715;
	fma.rn.f64 	%fd717, %fd714, %fd714, %fd716;
	sub.f64 	%fd718, %fd3, %fd713;
	fma.rn.f64 	%fd719, %fd718, %fd718, %fd717;
	cvt.rn.f32.f64 	%f99, %fd719;
	sqrt.rn.f32 	%f100, %f99;
	cvt.f64.f32 	%fd720, %f100;
	setp.ltu.f64 	%p23, %fd677, %fd720;
	@%p23 bra 	$L__BB1_115;
	cvt.rn.f64.u32 	%fd721, %r134;
	add.s32 	%r607, %r1631, %r1619;
	mul.wide.s32 	%rd55, %r607, 8;
	add.s64 	%rd56, %rd4, %rd55;
	st.global.f64 	[%rd56], %fd721;
	add.s32 	%r1631, %r1631, 1;
$L__BB1_115:
	add.s32 	%r1629, %r1629, 4;
	setp.eq.s32 	%p24, %r1629, %r1623;
	@%p24 bra 	$L__BB1_116;
	bra.uni 	$L__BB1_103;
$L__BB1_116:
	setp.eq.s32 	%p25, %r106, 0;
	@%p25 bra 	$L__BB1_122;
	mov.b32 	%r1626, 0;
$L__BB1_118:
	.pragma "nounroll";
	setp.eq.s32 	%p26, %r1, %r1623;
	@%p26 bra 	$L__BB1_121;
	mul.lo.s32 	%r609, %r1623, 3;
	mul.wide.u32 	%rd57, %r609, 8;
	add.s64 	%rd58, %rd7, %rd57;
	ld.global.f64 	%fd722, [%rd58];
	ld.global.f64 	%fd723, [%rd58+8];
	ld.global.f64 	%fd724, [%rd58+16];
	sub.f64 	%fd725, %fd1, %fd722;
	sub.f64 	%fd726, %fd2, %fd723;
	mul.f64 	%fd727, %fd726, %fd726;
	fma.rn.f64 	%fd728, %fd725, %fd725, %fd727;
	sub.f64 	%fd729, %fd3, %fd724;
	fma.rn.f64 	%fd730, %fd729, %fd729, %fd728;
	cvt.rn.f32.f64 	%f101, %fd730;
	sqrt.rn.f32 	%f102, %f101;
	cvt.f64.f32 	%fd731, %f102;
	setp.ltu.f64 	%p27, %fd677, %fd731;
	@%p27 bra 	$L__BB1_121;
	cvt.rn.f64.u32 	%fd732, %r1623;
	add.s32 	%r610, %r1631, %r1619;
	mul.wide.s32 	%rd59, %r610, 8;
	add.s64 	%rd60, %rd4, %rd59;
	st.global.f64 	[%rd60], %fd732;
	add.s32 	%r1631, %r1631, 1;
$L__BB1_121:
	add.s32 	%r1623, %r1623, 1;
	add.s32 	%r1626, %r1626, 1;
	setp.ne.s32 	%p28, %r1626, %r106;
	@%p28 bra 	$L__BB1_118;
$L__BB1_122:
	ld.global.u32 	%r1637, [%rd18];
	setp.lt.s32 	%p29, %r1637, 1;
	mov.f64 	%fd3770, 0d0000000000000000;
	mov.f64 	%fd3771, %fd3770;
	mov.f64 	%fd3772, %fd3770;
	@%p29 bra 	$L__BB1_131;
	cvt.rn.f64.u32 	%fd33, %r1637;
	and.b32  	%r122, %r1637, 3;
	setp.lt.u32 	%p30, %r1637, 4;
	mov.f64 	%fd3772, 0d0000000000000000;
	mov.b32 	%r1634, 0;
	mov.f64 	%fd3771, %fd3772;
	mov.f64 	%fd3770, %fd3772;
	@%p30 bra 	$L__BB1_126;
	and.b32  	%r1634, %r1637, 2147483644;
	mov.f64 	%fd3772, 0d0000000000000000;
	mov.b32 	%r1636, 0;
$L__BB1_125:
	.pragma "nounroll";
	add.s32 	%r613, %r1636, %r1619;
	mul.wide.s32 	%rd61, %r613, 8;
	add.s64 	%rd62, %rd4, %rd61;
	ld.global.f64 	%fd737, [%rd62];
	cvt.rzi.s32.f64 	%r614, %fd737;
	mul.lo.s32 	%r615, %r614, 3;
	mul.wide.s32 	%rd63, %r615, 8;
	add.s64 	%rd64, %rd7, %rd63;
	ld.global.f64 	%fd738, [%rd64];
	div.rn.f64 	%fd739, %fd738, %fd33;
	add.f64 	%fd740, %fd3772, %fd739;
	ld.global.f64 	%fd741, [%rd64+8];
	div.rn.f64 	%fd742, %fd741, %fd33;
	add.f64 	%fd743, %fd3771, %fd742;
	ld.global.f64 	%fd744, [%rd64+16];
	div.rn.f64 	%fd745, %fd744, %fd33;
	add.f64 	%fd746, %fd3770, %fd745;
	ld.global.f64 	%fd747, [%rd62+8];
	cvt.rzi.s32.f64 	%r616, %fd747;
	mul.lo.s32 	%r617, %r616, 3;
	mul.wide.s32 	%rd65, %r617, 8;
	add.s64 	%rd66, %rd7, %rd65;
	ld.global.f64 	%fd748, [%rd66];
	div.rn.f64 	%fd749, %fd748, %fd33;
	add.f64 	%fd750, %fd740, %fd749;
	ld.global.f64 	%fd751, [%rd66+8];
	div.rn.f64 	%fd752, %fd751, %fd33;
	add.f64 	%fd753, %fd743, %fd752;
	ld.global.f64 	%fd754, [%rd66+16];
	div.rn.f64 	%fd755, %fd754, %fd33;
	add.f64 	%fd756, %fd746, %fd755;
	ld.global.f64 	%fd757, [%rd62+16];
	cvt.rzi.s32.f64 	%r618, %fd757;
	mul.lo.s32 	%r619, %r618, 3;
	mul.wide.s32 	%rd67, %r619, 8;
	add.s64 	%rd68, %rd7, %rd67;
	ld.global.f64 	%fd758, [%rd68];
	div.rn.f64 	%fd759, %fd758, %fd33;
	add.f64 	%fd760, %fd750, %fd759;
	ld.global.f64 	%fd761, [%rd68+8];
	div.rn.f64 	%fd762, %fd761, %fd33;
	add.f64 	%fd763, %fd753, %fd762;
	ld.global.f64 	%fd764, [%rd68+16];
	div.rn.f64 	%fd765, %fd764, %fd33;
	add.f64 	%fd766, %fd756, %fd765;
	ld.global.f64 	%fd767, [%rd62+24];
	cvt.rzi.s32.f64 	%r620, %fd767;
	mul.lo.s32 	%r621, %r620, 3;
	mul.wide.s32 	%rd69, %r621, 8;
	add.s64 	%rd70, %rd7, %rd69;
	ld.global.f64 	%fd768, [%rd70];
	div.rn.f64 	%fd769, %fd768, %fd33;
	add.f64 	%fd3772, %fd760, %fd769;
	ld.global.f64 	%fd770, [%rd70+8];
	div.rn.f64 	%fd771, %fd770, %fd33;
	add.f64 	%fd3771, %fd763, %fd771;
	ld.global.f64 	%fd772, [%rd70+16];
	div.rn.f64 	%fd773, %fd772, %fd33;
	add.f64 	%fd3770, %fd766, %fd773;
	add.s32 	%r1636, %r1636, 4;
	setp.eq.s32 	%p31, %r1636, %r1634;
	@%p31 bra 	$L__BB1_126;
	bra.uni 	$L__BB1_125;
$L__BB1_126:
	setp.eq.s32 	%p32, %r122, 0;
	@%p32 bra 	$L__BB1_131;
	setp.eq.s32 	%p33, %r122, 1;
	@%p33 bra 	$L__BB1_129;
	add.s32 	%r622, %r1634, %r1619;
	mul.wide.s32 	%rd71, %r622, 8;
	add.s64 	%rd72, %rd4, %rd71;
	ld.global.f64 	%fd775, [%rd72];
	cvt.rzi.s32.f64 	%r623, %fd775;
	mul.lo.s32 	%r624, %r623, 3;
	mul.wide.s32 	%rd73, %r624, 8;
	add.s64 	%rd74, %rd7, %rd73;
	ld.global.f64 	%fd776, [%rd74];
	div.rn.f64 	%fd777, %fd776, %fd33;
	add.f64 	%fd778, %fd3772, %fd777;
	ld.global.f64 	%fd779, [%rd74+8];
	div.rn.f64 	%fd780, %fd779, %fd33;
	add.f64 	%fd781, %fd3771, %fd780;
	ld.global.f64 	%fd782, [%rd74+16];
	div.rn.f64 	%fd783, %fd782, %fd33;
	add.f64 	%fd784, %fd3770, %fd783;
	ld.global.f64 	%fd785, [%rd72+8];
	cvt.rzi.s32.f64 	%r625, %fd785;
	mul.lo.s32 	%r626, %r625, 3;
	mul.wide.s32 	%rd75, %r626, 8;
	add.s64 	%rd76, %rd7, %rd75;
	ld.global.f64 	%fd786, [%rd76];
	div.rn.f64 	%fd787, %fd786, %fd33;
	add.f64 	%fd3772, %fd778, %fd787;
	ld.global.f64 	%fd788, [%rd76+8];
	div.rn.f64 	%fd789, %fd788, %fd33;
	add.f64 	%fd3771, %fd781, %fd789;
	ld.global.f64 	%fd790, [%rd76+16];
	div.rn.f64 	%fd791, %fd790, %fd33;
	add.f64 	%fd3770, %fd784, %fd791;
	add.s32 	%r1634, %r1634, 2;
$L__BB1_129:
	and.b32  	%r627, %r1637, 1;
	setp.eq.b32 	%p34, %r627, 1;
	not.pred 	%p35, %p34;
	@%p35 bra 	$L__BB1_131;
	add.s32 	%r628, %r1634, %r1619;
	mul.wide.s32 	%rd77, %r628, 8;
	add.s64 	%rd78, %rd4, %rd77;
	ld.global.f64 	%fd792, [%rd78];
	cvt.rzi.s32.f64 	%r629, %fd792;
	mul.lo.s32 	%r630, %r629, 3;
	mul.wide.s32 	%rd79, %r630, 8;
	add.s64 	%rd80, %rd7, %rd79;
	ld.global.f64 	%fd793, [%rd80];
	div.rn.f64 	%fd794, %fd793, %fd33;
	add.f64 	%fd3772, %fd3772, %fd794;
	ld.global.f64 	%fd795, [%rd80+8];
	div.rn.f64 	%fd796, %fd795, %fd33;
	add.f64 	%fd3771, %fd3771, %fd796;
	ld.global.f64 	%fd797, [%rd80+16];
	div.rn.f64 	%fd798, %fd797, %fd33;
	add.f64 	%fd3770, %fd3770, %fd798;
$L__BB1_131:
	setp.lt.s32 	%p36, %r1637, 1;
	@%p36 bra 	$L__BB1_134;
	mov.b32 	%r1638, 0;
	shl.b32 	%r635, %r1619, 1;
$L__BB1_133:
	add.s32 	%r632, %r1638, %r1619;
	mul.wide.s32 	%rd81, %r632, 8;
	add.s64 	%rd82, %rd4, %rd81;
	ld.global.f64 	%fd799, [%rd82];
	cvt.rzi.s32.f64 	%r633, %fd799;
	mul.lo.s32 	%r634, %r633, 3;
	mul.wide.s32 	%rd83, %r634, 8;
	add.s64 	%rd84, %rd7, %rd83;
	ld.global.f64 	%fd800, [%rd84];
	sub.f64 	%fd801, %fd800, %fd3772;
	add.s32 	%r636, %r632, %r635;
	mul.wide.s32 	%rd85, %r636, 8;
	add.s64 	%rd86, %rd5, %rd85;
	st.global.f64 	[%rd86], %fd801;
	ld.global.f64 	%fd802, [%rd82];
	cvt.rzi.s32.f64 	%r637, %fd802;
	mul.lo.s32 	%r638, %r637, 3;
	mul.wide.s32 	%rd87, %r638, 8;
	add.s64 	%rd88, %rd7, %rd87;
	ld.global.f64 	%fd803, [%rd88+8];
	sub.f64 	%fd804, %fd803, %fd3771;
	ld.global.u32 	%r639, [%rd18];
	mul.wide.s32 	%rd89, %r639, 8;
	add.s64 	%rd90, %rd86, %rd89;
	st.global.f64 	[%rd90], %fd804;
	ld.global.f64 	%fd805, [%rd82];
	cvt.rzi.s32.f64 	%r640, %fd805;
	mul.lo.s32 	%r641, %r640, 3;
	mul.wide.s32 	%rd91, %r641, 8;
	add.s64 	%rd92, %rd7, %rd91;
	ld.global.f64 	%fd806, [%rd92+16];
	sub.f64 	%fd807, %fd806, %fd3770;
	ld.global.u32 	%r642, [%rd18];
	add.s32 	%r643, %r1619, %r642;
	shl.b32 	%r644, %r643, 1;
	add.s32 	%r645, %r644, %r632;
	mul.wide.s32 	%rd93, %r645, 8;
	add.s64 	%rd94, %rd5, %rd93;
	st.global.f64 	[%rd94], %fd807;
	add.s32 	%r1638, %r1638, 1;
	ld.global.u32 	%r1637, [%rd18];
	setp.lt.s32 	%p37, %r1638, %r1637;
	@%p37 bra 	$L__BB1_133;
$L__BB1_134:
	mul.lo.s32 	%r144, %r1619, 3;
	cvt.rn.f32.s32 	%f38, %r1637;
	shl.b32 	%r647, %r1637, 1;
	add.s32 	%r145, %r144, %r647;
	and.b32  	%r146, %r1637, 7;
	and.b32  	%r147, %r1637, 2147483640;
	and.b32  	%r148, %r1637, 3;
	and.b32  	%r149, %r1637, 1;
	mov.b32 	%r1639, 0;
$L__BB1_135:
	setp.lt.s32 	%p38, %r1637, 1;
	mov.f32 	%f276, 0f00000000;
	@%p38 bra 	$L__BB1_147;
	mad.lo.s32 	%r154, %r1637, %r1639, %r144;
	setp.lt.u32 	%p39, %r1637, 8;
	mov.b32 	%r1642, 0;
	mov.f32 	%f276, 0f00000000;
	@%p39 bra 	$L__BB1_139;
	mov.b32 	%r1640, 0;
	mov.f32 	%f276, 0f00000000;
$L__BB1_138:
	.pragma "nounroll";
	add.s32 	%r650, %r1640, %r154;
	mul.wide.s32 	%rd95, %r650, 8;
	add.s64 	%rd96, %rd5, %rd95;
	ld.global.f64 	%fd808, [%rd96];
	add.s32 	%r651, %r1640, %r144;
	mul.wide.s32 	%rd97, %r651, 8;
	add.s64 	%rd98, %rd5, %rd97;
	ld.global.f64 	%fd809, [%rd98];
	cvt.f64.f32 	%fd810, %f276;
	fma.rn.f64 	%fd811, %fd808, %fd809, %fd810;
	cvt.rn.f32.f64 	%f107, %fd811;
	ld.global.f64 	%fd812, [%rd96+8];
	ld.global.f64 	%fd813, [%rd98+8];
	cvt.f64.f32 	%fd814, %f107;
	fma.rn.f64 	%fd815, %fd812, %fd813, %fd814;
	cvt.rn.f32.f64 	%f108, %fd815;
	ld.global.f64 	%fd816, [%rd96+16];
	ld.global.f64 	%fd817, [%rd98+16];
	cvt.f64.f32 	%fd818, %f108;
	fma.rn.f64 	%fd819, %fd816, %fd817, %fd818;
	cvt.rn.f32.f64 	%f109, %fd819;
	ld.global.f64 	%fd820, [%rd96+24];
	ld.global.f64 	%fd821, [%rd98+24];
	cvt.f64.f32 	%fd822, %f109;
	fma.rn.f64 	%fd823, %fd820, %fd821, %fd822;
	cvt.rn.f32.f64 	%f110, %fd823;
	ld.global.f64 	%fd824, [%rd96+32];
	ld.global.f64 	%fd825, [%rd98+32];
	cvt.f64.f32 	%fd826, %f110;
	fma.rn.f64 	%fd827, %fd824, %fd825, %fd826;
	cvt.rn.f32.f64 	%f111, %fd827;
	ld.global.f64 	%fd828, [%rd96+40];
	ld.global.f64 	%fd829, [%rd98+40];
	cvt.f64.f32 	%fd830, %f111;
	fma.rn.f64 	%fd831, %fd828, %fd829, %fd830;
	cvt.rn.f32.f64 	%f112, %fd831;
	ld.global.f64 	%fd832, [%rd96+48];
	ld.global.f64 	%fd833, [%rd98+48];
	cvt.f64.f32 	%fd834, %f112;
	fma.rn.f64 	%fd835, %fd832, %fd833, %fd834;
	cvt.rn.f32.f64 	%f113, %fd835;
	ld.global.f64 	%fd836, [%rd96+56];
	ld.global.f64 	%fd837, [%rd98+56];
	cvt.f64.f32 	%fd838, %f113;
	fma.rn.f64 	%fd839, %fd836, %fd837, %fd838;
	cvt.rn.f32.f64 	%f276, %fd839;
	add.s32 	%r1640, %r1640, 8;
	setp.ne.s32 	%p40, %r1640, %r147;
	mov.u32 	%r1642, %r147;
	@%p40 bra 	$L__BB1_138;
$L__BB1_139:
	setp.eq.s32 	%p41, %r146, 0;
	@%p41 bra 	$L__BB1_147;
	setp.lt.u32 	%p42, %r146, 4;
	@%p42 bra 	$L__BB1_142;
	add.s32 	%r652, %r1642, %r154;
	mul.wide.s32 	%rd99, %r652, 8;
	add.s64 	%rd100, %rd5, %rd99;
	ld.global.f64 	%fd840, [%rd100];
	add.s32 	%r653, %r1642, %r144;
	mul.wide.s32 	%rd101, %r653, 8;
	add.s64 	%rd102, %rd5, %rd101;
	ld.global.f64 	%fd841, [%rd102];
	cvt.f64.f32 	%fd842, %f276;
	fma.rn.f64 	%fd843, %fd840, %fd841, %fd842;
	cvt.rn.f32.f64 	%f115, %fd843;
	ld.global.f64 	%fd844, [%rd100+8];
	ld.global.f64 	%fd845, [%rd102+8];
	cvt.f64.f32 	%fd846, %f115;
	fma.rn.f64 	%fd847, %fd844, %fd845, %fd846;
	cvt.rn.f32.f64 	%f116, %fd847;
	ld.global.f64 	%fd848, [%rd100+16];
	ld.global.f64 	%fd849, [%rd102+16];
	cvt.f64.f32 	%fd850, %f116;
	fma.rn.f64 	%fd851, %fd848, %fd849, %fd850;
	cvt.rn.f32.f64 	%f117, %fd851;
	ld.global.f64 	%fd852, [%rd100+24];
	ld.global.f64 	%fd853, [%rd102+24];
	cvt.f64.f32 	%fd854, %f117;
	fma.rn.f64 	%fd855, %fd852, %fd853, %fd854;
	add.s32 	%r1642, %r1642, 4;
	cvt.rn.f32.f64 	%f276, %fd855;
$L__BB1_142:
	setp.eq.s32 	%p43, %r148, 0;
	@%p43 bra 	$L__BB1_147;
	setp.eq.s32 	%p44, %r148, 1;
	@%p44 bra 	$L__BB1_145;
	add.s32 	%r654, %r1642, %r154;
	mul.wide.s32 	%rd103, %r654, 8;
	add.s64 	%rd104, %rd5, %rd103;
	ld.global.f64 	%fd856, [%rd104];
	add.s32 	%r655, %r1642, %r144;
	mul.wide.s32 	%rd105, %r655, 8;
	add.s64 	%rd106, %rd5, %rd105;
	ld.global.f64 	%fd857, [%rd106];
	cvt.f64.f32 	%fd858, %f276;
	fma.rn.f64 	%fd859, %fd856, %fd857, %fd858;
	cvt.rn.f32.f64 	%f119, %fd859;
	ld.global.f64 	%fd860, [%rd104+8];
	ld.global.f64 	%fd861, [%rd106+8];
	cvt.f64.f32 	%fd862, %f119;
	fma.rn.f64 	%fd863, %fd860, %fd861, %fd862;
	add.s32 	%r1642, %r1642, 2;
	cvt.rn.f32.f64 	%f276, %fd863;
$L__BB1_145:
	setp.eq.s32 	%p45, %r149, 0;
	@%p45 bra 	$L__BB1_147;
	add.s32 	%r656, %r1642, %r154;
	mul.wide.s32 	%rd107, %r656, 8;
	add.s64 	%rd108, %rd5, %rd107;
	ld.global.f64 	%fd864, [%rd108];
	add.s32 	%r657, %r1642, %r144;
	mul.wide.s32 	%rd109, %r657, 8;
	add.s64 	%rd110, %rd5, %rd109;
	ld.global.f64 	%fd865, [%rd110];
	cvt.f64.f32 	%fd866, %f276;
	fma.rn.f64 	%fd867, %fd864, %fd865, %fd866;
	cvt.rn.f32.f64 	%f276, %fd867;
$L__BB1_147:
	mul.wide.u32 	%rd111, %r1639, 12;
	add.s64 	%rd19, %rd8, %rd111;
	setp.lt.s32 	%p46, %r1637, 1;
	div.rn.f32 	%f121, %f276, %f38;
	st.local.f32 	[%rd19], %f121;
	mov.f32 	%f284, 0f00000000;
	@%p46 bra 	$L__BB1_159;
	mad.lo.s32 	%r162, %r1637, %r1639, %r144;
	sub.s32 	%r163, %r145, %r1637;
	setp.lt.u32 	%p47, %r1637, 8;
	mov.b32 	%r1646, 0;
	mov.f32 	%f284, 0f00000000;
	@%p47 bra 	$L__BB1_151;
	mov.b32 	%r1644, 0;
	mov.f32 	%f284, 0f00000000;
$L__BB1_150:
	.pragma "nounroll";
	add.s32 	%r660, %r1644, %r162;
	mul.wide.s32 	%rd112, %r660, 8;
	add.s64 	%rd113, %rd5, %rd112;
	ld.global.f64 	%fd868, [%rd113];
	add.s32 	%r661, %r1644, %r163;
	mul.wide.s32 	%rd114, %r661, 8;
	add.s64 	%rd115, %rd5, %rd114;
	ld.global.f64 	%fd869, [%rd115];
	cvt.f64.f32 	%fd870, %f284;
	fma.rn.f64 	%fd871, %fd868, %fd869, %fd870;
	cvt.rn.f32.f64 	%f125, %fd871;
	ld.global.f64 	%fd872, [%rd113+8];
	ld.global.f64 	%fd873, [%rd115+8];
	cvt.f64.f32 	%fd874, %f125;
	fma.rn.f64 	%fd875, %fd872, %fd873, %fd874;
	cvt.rn.f32.f64 	%f126, %fd875;
	ld.global.f64 	%fd876, [%rd113+16];
	ld.global.f64 	%fd877, [%rd115+16];
	cvt.f64.f32 	%fd878, %f126;
	fma.rn.f64 	%fd879, %fd876, %fd877, %fd878;
	cvt.rn.f32.f64 	%f127, %fd879;
	ld.global.f64 	%fd880, [%rd113+24];
	ld.global.f64 	%fd881, [%rd115+24];
	cvt.f64.f32 	%fd882, %f127;
	fma.rn.f64 	%fd883, %fd880, %fd881, %fd882;
	cvt.rn.f32.f64 	%f128, %fd883;
	ld.global.f64 	%fd884, [%rd113+32];
	ld.global.f64 	%fd885, [%rd115+32];
	cvt.f64.f32 	%fd886, %f128;
	fma.rn.f64 	%fd887, %fd884, %fd885, %fd886;
	cvt.rn.f32.f64 	%f129, %fd887;
	ld.global.f64 	%fd888, [%rd113+40];
	ld.global.f64 	%fd889, [%rd115+40];
	cvt.f64.f32 	%fd890, %f129;
	fma.rn.f64 	%fd891, %fd888, %fd889, %fd890;
	cvt.rn.f32.f64 	%f130, %fd891;
	ld.global.f64 	%fd892, [%rd113+48];
	ld.global.f64 	%fd893, [%rd115+48];
	cvt.f64.f32 	%fd894, %f130;
	fma.rn.f64 	%fd895, %fd892, %fd893, %fd894;
	cvt.rn.f32.f64 	%f131, %fd895;
	ld.global.f64 	%fd896, [%rd113+56];
	ld.global.f64 	%fd897, [%rd115+56];
	cvt.f64.f32 	%fd898, %f131;
	fma.rn.f64 	%fd899, %fd896, %fd897, %fd898;
	cvt.rn.f32.f64 	%f284, %fd899;
	add.s32 	%r1644, %r1644, 8;
	setp.ne.s32 	%p48, %r1644, %r147;
	mov.u32 	%r1646, %r147;
	@%p48 bra 	$L__BB1_150;
$L__BB1_151:
	setp.eq.s32 	%p49, %r146, 0;
	@%p49 bra 	$L__BB1_159;
	setp.lt.u32 	%p50, %r146, 4;
	@%p50 bra 	$L__BB1_154;
	add.s32 	%r662, %r1646, %r162;
	mul.wide.s32 	%rd116, %r662, 8;
	add.s64 	%rd117, %rd5, %rd116;
	ld.global.f64 	%fd900, [%rd117];
	add.s32 	%r663, %r1646, %r163;
	mul.wide.s32 	%rd118, %r663, 8;
	add.s64 	%rd119, %rd5, %rd118;
	ld.global.f64 	%fd901, [%rd119];
	cvt.f64.f32 	%fd902, %f284;
	fma.rn.f64 	%fd903, %fd900, %fd901, %fd902;
	cvt.rn.f32.f64 	%f133, %fd903;
	ld.global.f64 	%fd904, [%rd117+8];
	ld.global.f64 	%fd905, [%rd119+8];
	cvt.f64.f32 	%fd906, %f133;
	fma.rn.f64 	%fd907, %fd904, %fd905, %fd906;
	cvt.rn.f32.f64 	%f134, %fd907;
	ld.global.f64 	%fd908, [%rd117+16];
	ld.global.f64 	%fd909, [%rd119+16];
	cvt.f64.f32 	%fd910, %f134;
	fma.rn.f64 	%fd911, %fd908, %fd909, %fd910;
	cvt.rn.f32.f64 	%f135, %fd911;
	ld.global.f64 	%fd912, [%rd117+24];
	ld.global.f64 	%fd913, [%rd119+24];
	cvt.f64.f32 	%fd914, %f135;
	fma.rn.f64 	%fd915, %fd912, %fd913, %fd914;
	add.s32 	%r1646, %r1646, 4;
	cvt.rn.f32.f64 	%f284, %fd915;
$L__BB1_154:
	setp.eq.s32 	%p51, %r148, 0;
	@%p51 bra 	$L__BB1_159;
	setp.eq.s32 	%p52, %r148, 1;
	@%p52 bra 	$L__BB1_157;
	add.s32 	%r664, %r1646, %r162;
	mul.wide.s32 	%rd120, %r664, 8;
	add.s64 	%rd121, %rd5, %rd120;
	ld.global.f64 	%fd916, [%rd121];
	add.s32 	%r665, %r1646, %r163;
	mul.wide.s32 	%rd122, %r665, 8;
	add.s64 	%rd123, %rd5, %rd122;
	ld.global.f64 	%fd917, [%rd123];
	cvt.f64.f32 	%fd918, %f284;
	fma.rn.f64 	%fd919, %fd916, %fd917, %fd918;
	cvt.rn.f32.f64 	%f137, %fd919;
	ld.global.f64 	%fd920, [%rd121+8];
	ld.global.f64 	%fd921, [%rd123+8];
	cvt.f64.f32 	%fd922, %f137;
	fma.rn.f64 	%fd923, %fd920, %fd921, %fd922;
	add.s32 	%r1646, %r1646, 2;
	cvt.rn.f32.f64 	%f284, %fd923;
$L__BB1_157:
	setp.eq.s32 	%p53, %r149, 0;
	@%p53 bra 	$L__BB1_159;
	add.s32 	%r666, %r1646, %r162;
	mul.wide.s32 	%rd124, %r666, 8;
	add.s64 	%rd125, %rd5, %rd124;
	ld.global.f64 	%fd924, [%rd125];
	add.s32 	%r667, %r1646, %r163;
	mul.wide.s32 	%rd126, %r667, 8;
	add.s64 	%rd127, %rd5, %rd126;
	ld.global.f64 	%fd925, [%rd127];
	cvt.f64.f32 	%fd926, %f284;
	fma.rn.f64 	%fd927, %fd924, %fd925, %fd926;
	cvt.rn.f32.f64 	%f284, %fd927;
$L__BB1_159:
	setp.lt.s32 	%p54, %r1637, 1;
	div.rn.f32 	%f139, %f284, %f38;
	st.local.f32 	[%rd19+4], %f139;
	mov.f32 	%f292, 0f00000000;
	@%p54 bra 	$L__BB1_171;
	setp.lt.s32 	%p55, %r1637, 8;
	mad.lo.s32 	%r171, %r1637, %r1639, %r144;
	mov.b32 	%r1650, 0;
	mov.f32 	%f292, 0f00000000;
	@%p55 bra 	$L__BB1_163;
	mov.b32 	%r1648, 0;
	mov.f32 	%f292, 0f00000000;
$L__BB1_162:
	.pragma "nounroll";
	add.s32 	%r670, %r1648, %r171;
	mul.wide.s32 	%rd128, %r670, 8;
	add.s64 	%rd129, %rd5, %rd128;
	ld.global.f64 	%fd928, [%rd129];
	add.s32 	%r671, %r1648, %r145;
	mul.wide.s32 	%rd130, %r671, 8;
	add.s64 	%rd131, %rd5, %rd130;
	ld.global.f64 	%fd929, [%rd131];
	cvt.f64.f32 	%fd930, %f292;
	fma.rn.f64 	%fd931, %fd928, %fd929, %fd930;
	cvt.rn.f32.f64 	%f143, %fd931;
	ld.global.f64 	%fd932, [%rd129+8];
	ld.global.f64 	%fd933, [%rd131+8];
	cvt.f64.f32 	%fd934, %f143;
	fma.rn.f64 	%fd935, %fd932, %fd933, %fd934;
	cvt.rn.f32.f64 	%f144, %fd935;
	ld.global.f64 	%fd936, [%rd129+16];
	ld.global.f64 	%fd937, [%rd131+16];
	cvt.f64.f32 	%fd938, %f144;
	fma.rn.f64 	%fd939, %fd936, %fd937, %fd938;
	cvt.rn.f32.f64 	%f145, %fd939;
	ld.global.f64 	%fd940, [%rd129+24];
	ld.global.f64 	%fd941, [%rd131+24];
	cvt.f64.f32 	%fd942, %f145;
	fma.rn.f64 	%fd943, %fd940, %fd941, %fd942;
	cvt.rn.f32.f64 	%f146, %fd943;
	ld.global.f64 	%fd944, [%rd129+32];
	ld.global.f64 	%fd945, [%rd131+32];
	cvt.f64.f32 	%fd946, %f146;
	fma.rn.f64 	%fd947, %fd944, %fd945, %fd946;
	cvt.rn.f32.f64 	%f147, %fd947;
	ld.global.f64 	%fd948, [%rd129+40];
	ld.global.f64 	%fd949, [%rd131+40];
	cvt.f64.f32 	%fd950, %f147;
	fma.rn.f64 	%fd951, %fd948, %fd949, %fd950;
	cvt.rn.f32.f64 	%f148, %fd951;
	ld.global.f64 	%fd952, [%rd129+48];
	ld.global.f64 	%fd953, [%rd131+48];
	cvt.f64.f32 	%fd954, %f148;
	fma.rn.f64 	%fd955, %fd952, %fd953, %fd954;
	cvt.rn.f32.f64 	%f149, %fd955;
	ld.global.f64 	%fd956, [%rd129+56];
	ld.global.f64 	%fd957, [%rd131+56];
	cvt.f64.f32 	%fd958, %f149;
	fma.rn.f64 	%fd959, %fd956, %fd957, %fd958;
	cvt.rn.f32.f64 	%f292, %fd959;
	add.s32 	%r1648, %r1648, 8;
	setp.ne.s32 	%p56, %r1648, %r147;
	mov.u32 	%r1650, %r147;
	@%p56 bra 	$L__BB1_162;
$L__BB1_163:
	setp.eq.s32 	%p57, %r146, 0;
	@%p57 bra 	$L__BB1_171;
	setp.lt.u32 	%p58, %r146, 4;
	@%p58 bra 	$L__BB1_166;
	add.s32 	%r672, %r1650, %r171;
	mul.wide.s32 	%rd132, %r672, 8;
	add.s64 	%rd133, %rd5, %rd132;
	ld.global.f64 	%fd960, [%rd133];
	add.s32 	%r673, %r1650, %r145;
	mul.wide.s32 	%rd134, %r673, 8;
	add.s64 	%rd135, %rd5, %rd134;
	ld.global.f64 	%fd961, [%rd135];
	cvt.f64.f32 	%fd962, %f292;
	fma.rn.f64 	%fd963, %fd960, %fd961, %fd962;
	cvt.rn.f32.f64 	%f151, %fd963;
	ld.global.f64 	%fd964, [%rd133+8];
	ld.global.f64 	%fd965, [%rd135+8];
	cvt.f64.f32 	%fd966, %f151;
	fma.rn.f64 	%fd967, %fd964, %fd965, %fd966;
	cvt.rn.f32.f64 	%f152, %fd967;
	ld.global.f64 	%fd968, [%rd133+16];
	ld.global.f64 	%fd969, [%rd135+16];
	cvt.f64.f32 	%fd970, %f152;
	fma.rn.f64 	%fd971, %fd968, %fd969, %fd970;
	cvt.rn.f32.f64 	%f153, %fd971;
	ld.global.f64 	%fd972, [%rd133+24];
	ld.global.f64 	%fd973, [%rd135+24];
	cvt.f64.f32 	%fd974, %f153;
	fma.rn.f64 	%fd975, %fd972, %fd973, %fd974;
	add.s32 	%r1650, %r1650, 4;
	cvt.rn.f32.f64 	%f292, %fd975;
$L__BB1_166:
	setp.eq.s32 	%p59, %r148, 0;
	@%p59 bra 	$L__BB1_171;
	setp.eq.s32 	%p60, %r148, 1;
	@%p60 bra 	$L__BB1_169;
	add.s32 	%r674, %r1650, %r171;
	mul.wide.s32 	%rd136, %r674, 8;
	add.s64 	%rd137, %rd5, %rd136;
	ld.global.f64 	%fd976, [%rd137];
	add.s32 	%r675, %r1650, %r145;
	mul.wide.s32 	%rd138, %r675, 8;
	add.s64 	%rd139, %rd5, %rd138;
	ld.global.f64 	%fd977, [%rd139];
	cvt.f64.f32 	%fd978, %f292;
	fma.rn.f64 	%fd979, %fd976, %fd977, %fd978;
	cvt.rn.f32.f64 	%f155, %fd979;
	ld.global.f64 	%fd980, [%rd137+8];
	ld.global.f64 	%fd981, [%rd139+8];
	cvt.f64.f32 	%fd982, %f155;
	fma.rn.f64 	%fd983, %fd980, %fd981, %fd982;
	add.s32 	%r1650, %r1650, 2;
	cvt.rn.f32.f64 	%f292, %fd983;
$L__BB1_169:
	setp.eq.s32 	%p61, %r149, 0;
	@%p61 bra 	$L__BB1_171;
	add.s32 	%r676, %r1650, %r171;
	mul.wide.s32 	%rd140, %r676, 8;
	add.s64 	%rd141, %rd5, %rd140;
	ld.global.f64 	%fd984, [%rd141];
	add.s32 	%r677, %r1650, %r145;
	mul.wide.s32 	%rd142, %r677, 8;
	add.s64 	%rd143, %rd5, %rd142;
	ld.global.f64 	%fd985, [%rd143];
	cvt.f64.f32 	%fd986, %f292;
	fma.rn.f64 	%fd987, %fd984, %fd985, %fd986;
	cvt.rn.f32.f64 	%f292, %fd987;
$L__BB1_171:
	div.rn.f32 	%f156, %f292, %f38;
	st.local.f32 	[%rd19+8], %f156;
	add.s32 	%r1639, %r1639, 1;
	setp.ne.s32 	%p62, %r1639, 3;
	@%p62 bra 	$L__BB1_135;
$L__BB1_172:
	ld.local.f32 	%f75, [%rd8];
	cvt.f64.f32 	%fd1323, %f75;
	ld.local.f32 	%f76, [%rd8+16];
	cvt.f64.f32 	%fd61, %f76;
	ld.local.f32 	%f77, [%rd8+32];
	cvt.f64.f32 	%fd1324, %f77;
	ld.local.f32 	%f212, [%rd8+4];
	cvt.f64.f32 	%fd62, %f212;
	ld.local.f32 	%f213, [%rd8+8];
	cvt.f64.f32 	%fd63, %f213;
	ld.local.f32 	%f214, [%rd8+20];
	cvt.f64.f32 	%fd64, %f214;
	add.f64 	%fd1325, %fd1323, %fd1323;
	mul.f64 	%fd1326, %fd1325, %fd1323;
	mul.f64 	%fd1327, %fd1326, %fd1323;
	mul.f64 	%fd65, %fd1323, 0d4008000000000000;
	mul.f64 	%fd1328, %fd65, %fd1323;
	mul.f64 	%fd1329, %fd1328, %fd61;
	sub.f64 	%fd1330, %fd1327, %fd1329;
	mul.f64 	%fd1331, %fd1328, %fd1324;
	sub.f64 	%fd66, %fd1330, %fd1331;
	mul.f64 	%fd1332, %fd1323, %fd61;
	mul.f64 	%fd1333, %fd1323, %fd1323;
	sub.f64 	%fd1334, %fd1332, %fd1333;
	fma.rn.f64 	%fd1335, %fd1323, %fd1324, %fd1334;
	mul.f64 	%fd1336, %fd61, %fd61;
	sub.f64 	%fd1337, %fd1335, %fd1336;
	fma.rn.f64 	%fd1338, %fd61, %fd1324, %fd1337;
	mul.f64 	%fd1339, %fd1324, %fd1324;
	sub.f64 	%fd1340, %fd1338, %fd1339;
	mul.f64 	%fd1341, %fd62, 0d4008000000000000;
	mul.f64 	%fd1342, %fd1341, %fd62;
	sub.f64 	%fd1343, %fd1340, %fd1342;
	mul.f64 	%fd1344, %fd63, 0d4008000000000000;
	mul.f64 	%fd1345, %fd1344, %fd63;
	sub.f64 	%fd1346, %fd1343, %fd1345;
	mul.f64 	%fd1347, %fd64, 0d4008000000000000;
	mul.f64 	%fd1348, %fd1347, %fd64;
	sub.f64 	%fd67, %fd1346, %fd1348;
	setp.num.f64 	%p121, %fd67, %fd67;
	@%p121 bra 	$L__BB1_181;
	abs.f64 	%fd68, %fd67;
	setp.lt.f64 	%p133, %fd68, 0d2000000000000000;
	mul.f64 	%fd1418, %fd67, 0d4010000000000000;
	mul.f64 	%fd1419, %fd1418, %fd1418;
	mul.f64 	%fd1420, %fd1419, 0d3FB0000000000000;
	mul.f64 	%fd1421, %fd67, %fd67;
	selp.f64 	%fd3776, %fd1420, %fd1421, %p133;
	{
	.reg .b32 %temp; 
	mov.b64 	{%temp, %r1652}, %fd3776;
	}
	{
	.reg .b32 %temp; 
	mov.b64 	{%r1653, %temp}, %fd3776;
	}
	setp.gt.s32 	%p134, %r1652, 1048575;
	mov.b32 	%r1654, -1023;
	@%p134 bra 	$L__BB1_175;
	mul.f64 	%fd3776, %fd3776, 0d4350000000000000;
	{
	.reg .b32 %temp; 
	mov.b64 	{%temp, %r1652}, %fd3776;
	}
	{
	.reg .b32 %temp; 
	mov.b64 	{%r1653, %temp}, %fd3776;
	}
	mov.b32 	%r1654, -1077;
$L__BB1_175:
	add.s32 	%r819, %r1652, -1;
	setp.gt.u32 	%p135, %r819, 2146435070;
	@%p135 bra 	$L__BB1_179;
	shr.u32 	%r822, %r1652, 20;
	add.s32 	%r1655, %r1654, %r822;
	and.b32  	%r823, %r1652, 1048575;
	or.b32  	%r824, %r823, 1072693248;
	mov.b64 	%fd3777, {%r1653, %r824};
	setp.lt.u32 	%p137, %r824, 1073127583;
	@%p137 bra 	$L__BB1_178;
	{
	.reg .b32 %temp; 
	mov.b64 	{%r825, %temp}, %fd3777;
	}
	{
	.reg .b32 %temp; 
	mov.b64 	{%temp, %r826}, %fd3777;
	}
	add.s32 	%r827, %r826, -1048576;
	mov.b64 	%fd3777, {%r825, %r827};
	add.s32 	%r1655, %r1655, 1;
$L__BB1_178:
	add.f64 	%fd1423, %fd3777, 0dBFF0000000000000;
	add.f64 	%fd1424, %fd3777, 0d3FF0000000000000;
	rcp.approx.ftz.f64 	%fd1425, %fd1424;
	neg.f64 	%fd1426, %fd1424;
	fma.rn.f64 	%fd1427, %fd1426, %fd1425, 0d3FF0000000000000;
	fma.rn.f64 	%fd1428, %fd1427, %fd1427, %fd1427;
	fma.rn.f64 	%fd1429, %fd1428, %fd1425, %fd1425;
	mul.f64 	%fd1430, %fd1423, %fd1429;
	fma.rn.f64 	%fd1431, %fd1423, %fd1429, %fd1430;
	mul.f64 	%fd1432, %fd1431, %fd1431;
	fma.rn.f64 	%fd1433, %fd1432, 0d3EB1380B3AE80F1E, 0d3ED0EE258B7A8B04;
	fma.rn.f64 	%fd1434, %fd1433, %fd1432, 0d3EF3B2669F02676F;
	fma.rn.f64 	%fd1435, %fd1434, %fd1432, 0d3F1745CBA9AB0956;
	fma.rn.f64 	%fd1436, %fd1435, %fd1432, 0d3F3C71C72D1B5154;
	fma.rn.f64 	%fd1437, %fd1436, %fd1432, 0d3F624924923BE72D;
	fma.rn.f64 	%fd1438, %fd1437, %fd1432, 0d3F8999999999A3C4;
	fma.rn.f64 	%fd1439, %fd1438, %fd1432, 0d3FB5555555555554;
	sub.f64 	%fd1440, %fd1423, %fd1431;
	add.f64 	%fd1441, %fd1440, %fd1440;
	neg.f64 	%fd1442, %fd1431;
	fma.rn.f64 	%fd1443, %fd1442, %fd1423, %fd1441;
	mul.f64 	%fd1444, %fd1429, %fd1443;
	mul.f64 	%fd1445, %fd1432, %fd1439;
	fma.rn.f64 	%fd1446, %fd1445, %fd1431, %fd1444;
	xor.b32  	%r828, %r1655, -2147483648;
	mov.b32 	%r829, 1127219200;
	mov.b64 	%fd1447, {%r828, %r829};
	mov.b32 	%r830, -2147483648;
	mov.b64 	%fd1448, {%r830, %r829};
	sub.f64 	%fd1449, %fd1447, %fd1448;
	fma.rn.f64 	%fd1450, %fd1449, 0d3FE62E42FEFA39EF, %fd1431;
	fma.rn.f64 	%fd1451, %fd1449, 0dBFE62E42FEFA39EF, %fd1450;
	sub.f64 	%fd1452, %fd1451, %fd1431;
	sub.f64 	%fd1453, %fd1446, %fd1452;
	fma.rn.f64 	%fd1454, %fd1449, 0d3C7ABC9E3B39803F, %fd1453;
	add.f64 	%fd3782, %fd1450, %fd1454;
	bra.uni 	$L__BB1_180;
$L__BB1_179:
	fma.rn.f64 	%fd1422, %fd3776, 0d7FF0000000000000, 0d7FF0000000000000;
	{
	.reg .b32 %temp; 
	mov.b64 	{%temp, %r820}, %fd3776;
	}
	and.b32  	%r821, %r820, 2147483647;
	setp.eq.s32 	%p136, %r821, 0;
	selp.f64 	%fd3782, 0dFFF0000000000000, %fd1422, %p136;
$L__BB1_180:
	mov.f64 	%fd1455, 0d0000000000000000;
	div.rn.f64 	%fd1456, %fd1455, %fd68;
	mul.f64 	%fd1457, %fd1456, %fd1456;
	fma.rn.f64 	%fd1458, %fd1457, 0dBEF53E1D2A25FF7E, 0d3F2D3B63DBB65B49;
	fma.rn.f64 	%fd1459, %fd1458, %fd1457, 0dBF5312788DDE082E;
	fma.rn.f64 	%fd1460, %fd1459, %fd1457, 0d3F6F9690C8249315;
	fma.rn.f64 	%fd1461, %fd1460, %fd1457, 0dBF82CF5AABC7CF0D;
	fma.rn.f64 	%fd1462, %fd1461, %fd1457, 0d3F9162B0B2A3BFDE;
	fma.rn.f64 	%fd1463, %fd1462, %fd1457, 0dBF9A7256FEB6FC6B;
	fma.rn.f64 	%fd1464, %fd1463, %fd1457, 0d3FA171560CE4A489;
	fma.rn.f64 	%fd1465, %fd1464, %fd1457, 0dBFA4F44D841450E4;
	fma.rn.f64 	%fd1466, %fd1465, %fd1457, 0d3FA7EE3D3F36BB95;
	fma.rn.f64 	%fd1467, %fd1466, %fd1457, 0dBFAAD32AE04A9FD1;
	fma.rn.f64 	%fd1468, %fd1467, %fd1457, 0d3FAE17813D66954F;
	fma.rn.f64 	%fd1469, %fd1468, %fd1457, 0dBFB11089CA9A5BCD;
	fma.rn.f64 	%fd1470, %fd1469, %fd1457, 0d3FB3B12B2DB51738;
	fma.rn.f64 	%fd1471, %fd1470, %fd1457, 0dBFB745D022F8DC5C;
	fma.rn.f64 	%fd1472, %fd1471, %fd1457, 0d3FBC71C709DFE927;
	fma.rn.f64 	%fd1473, %fd1472, %fd1457, 0dBFC2492491FA1744;
	fma.rn.f64 	%fd1474, %fd1473, %fd1457, 0d3FC99999999840D2;
	fma.rn.f64 	%fd1475, %fd1474, %fd1457, 0dBFD555555555544C;
	mul.f64 	%fd1476, %fd1457, %fd1475;
	fma.rn.f64 	%fd1477, %fd1476, %fd1456, %fd1456;
	{
	.reg .b32 %temp; 
	mov.b64 	{%temp, %r831}, %fd67;
	}
	setp.lt.s32 	%p138, %r831, 0;
	mov.f64 	%fd1478, 0d400921FB54442D18;
	sub.f64 	%fd1479, %fd1478, %fd1477;
	selp.f64 	%fd1480, %fd1479, %fd1477, %p138;
	add.rn.f64 	%fd1481, %fd68, %fd1455;
	setp.nan.f64 	%p139, %fd1481, %fd1481;
	abs.f64 	%fd1482, %fd1480;
	selp.f64 	%fd3783, %fd1481, %fd1482, %p139;
	bra.uni 	$L__BB1_191;
$L__BB1_181:
	abs.f64 	%fd79, %fd67;
	setp.neu.f64 	%p122, %fd79, 0d3FF0000000000000;
	@%p122 bra 	$L__BB1_183;
	{
	.reg .b32 %temp; 
	mov.b64 	{%temp, %r816}, %fd67;
	}
	setp.lt.s32 	%p131, %r816, 0;
	selp.f64 	%fd1415, 0d400921FB54442D18, 0d0000000000000000, %p131;
	mov.f64 	%fd3782, 0d0000000000000000;
	mov.f64 	%fd1416, 0d3FF0000000000000;
	add.rn.f64 	%fd1417, %fd1416, %fd3782;
	setp.nan.f64 	%p132, %fd1417, %fd1417;
	selp.f64 	%fd3783, %fd1417, %fd1415, %p132;
	bra.uni 	$L__BB1_191;
$L__BB1_183:
	mov.f64 	%fd1349, 0d0000000000000000;
	{
	.reg .b32 %temp; 
	mov.b64 	{%temp, %r800}, %fd1349;
	}
	mov.f64 	%fd1350, 0d7FF0000000000000;
	{
	.reg .b32 %temp; 
	mov.b64 	{%temp, %r801}, %fd1350;
	}
	setp.lt.u32 	%p123, %r800, %r801;
	selp.f64 	%fd3779, %fd79, 0d0000000000000000, %p123;
	{
	.reg .b32 %temp; 
	mov.b64 	{%temp, %r1656}, %fd3779;
	}
	{
	.reg .b32 %temp; 
	mov.b64 	{%r1657, %temp}, %fd3779;
	}
	setp.gt.s32 	%p124, %r1656, 1048575;
	mov.b32 	%r1658, -1023;
	@%p124 bra 	$L__BB1_185;
	mul.f64 	%fd3779, %fd3779, 0d4350000000000000;
	{
	.reg .b32 %temp; 
	mov.b64 	{%temp, %r1656}, %fd3779;
	}
	{
	.reg .b32 %temp; 
	mov.b64 	{%r1657, %temp}, %fd3779;
	}
	mov.b32 	%r1658, -1077;
$L__BB1_185:
	add.s32 	%r803, %r1656, -1;
	setp.gt.u32 	%p125, %r803, 2146435070;
	@%p125 bra 	$L__BB1_189;
	shr.u32 	%r806, %r1656, 20;
	add.s32 	%r1659, %r1658, %r806;
	and.b32  	%r807, %r1656, 1048575;
	or.b32  	%r808, %r807, 1072693248;
	mov.b64 	%fd3780, {%r1657, %r808};
	setp.lt.u32 	%p127, %r808, 1073127583;
	@%p127 bra 	$L__BB1_188;
	{
	.reg .b32 %temp; 
	mov.b64 	{%r809, %temp}, %fd3780;
	}
	{
	.reg .b32 %temp; 
	mov.b64 	{%temp, %r810}, %fd3780;
	}
	add.s32 	%r811, %r810, -1048576;
	mov.b64 	%fd3780, {%r809, %r811};
	add.s32 	%r1659, %r1659, 1;
$L__BB1_188:
	add.f64 	%fd1352, %fd3780, 0dBFF0000000000000;
	add.f64 	%fd1353, %fd3780, 0d3FF0000000000000;
	rcp.approx.ftz.f64 	%fd1354, %fd1353;
	neg.f64 	%fd1355, %fd1353;
	fma.rn.f64 	%fd1356, %fd1355, %fd1354, 0d3FF0000000000000;
	fma.rn.f64 	%fd1357, %fd1356, %fd1356, %fd1356;
	fma.rn.f64 	%fd1358, %fd1357, %fd1354, %fd1354;
	mul.f64 	%fd1359, %fd1352, %fd1358;
	fma.rn.f64 	%fd1360, %fd1352, %fd1358, %fd1359;
	mul.f64 	%fd1361, %fd1360, %fd1360;
	fma.rn.f64 	%fd1362, %fd1361, 0d3EB1380B3AE80F1E, 0d3ED0EE258B7A8B04;
	fma.rn.f64 	%fd1363, %fd1362, %fd1361, 0d3EF3B2669F02676F;
	fma.rn.f64 	%fd1364, %fd1363, %fd1361, 0d3F1745CBA9AB0956;
	fma.rn.f64 	%fd1365, %fd1364, %fd1361, 0d3F3C71C72D1B5154;
	fma.rn.f64 	%fd1366, %fd1365, %fd1361, 0d3F624924923BE72D;
	fma.rn.f64 	%fd1367, %fd1366, %fd1361, 0d3F8999999999A3C4;
	fma.rn.f64 	%fd1368, %fd1367, %fd1361, 0d3FB5555555555554;
	sub.f64 	%fd1369, %fd1352, %fd1360;
	add.f64 	%fd1370, %fd1369, %fd1369;
	neg.f64 	%fd1371, %fd1360;
	fma.rn.f64 	%fd1372, %fd1371, %fd1352, %fd1370;
	mul.f64 	%fd1373, %fd1358, %fd1372;
	mul.f64 	%fd1374, %fd1361, %fd1368;
	fma.rn.f64 	%fd1375, %fd1374, %fd1360, %fd1373;
	xor.b32  	%r812, %r1659, -2147483648;
	mov.b32 	%r813, 1127219200;
	mov.b64 	%fd1376, {%r812, %r813};
	mov.b32 	%r814, -2147483648;
	mov.b64 	%fd1377, {%r814, %r813};
	sub.f64 	%fd1378, %fd1376, %fd1377;
	fma.rn.f64 	%fd1379, %fd1378, 0d3FE62E42FEFA39EF, %fd1360;
	fma.rn.f64 	%fd1380, %fd1378, 0dBFE62E42FEFA39EF, %fd1379;
	sub.f64 	%fd1381, %fd1380, %fd1360;
	sub.f64 	%fd1382, %fd1375, %fd1381;
	fma.rn.f64 	%fd1383, %fd1378, 0d3C7ABC9E3B39803F, %fd1382;
	add.f64 	%fd3782, %fd1379, %fd1383;
	bra.uni 	$L__BB1_190;
$L__BB1_189:
	fma.rn.f64 	%fd1351, %fd3779, 0d7FF0000000000000, 0d7FF0000000000000;
	{
	.reg .b32 %temp; 
	mov.b64 	{%temp, %r804}, %fd3779;
	}
	and.b32  	%r805, %r804, 2147483647;
	setp.eq.s32 	%p126, %r805, 0;
	selp.f64 	%fd3782, 0dFFF0000000000000, %fd1351, %p126;
$L__BB1_190:
	mov.f64 	%fd1384, 0d0000000000000000;
	div.rn.f64 	%fd1385, %fd1384, %fd79;
	mul.f64 	%fd1386, %fd1385, %fd1385;
	fma.rn.f64 	%fd1387, %fd1386, 0dBEF53E1D2A25FF7E, 0d3F2D3B63DBB65B49;
	fma.rn.f64 	%fd1388, %fd1387, %fd1386, 0dBF5312788DDE082E;
	fma.rn.f64 	%fd1389, %fd1388, %fd1386, 0d3F6F9690C8249315;
	fma.rn.f64 	%fd1390, %fd1389, %fd1386, 0dBF82CF5AABC7CF0D;
	fma.rn.f64 	%fd1391, %fd1390, %fd1386, 0d3F9162B0B2A3BFDE;
	fma.rn.f64 	%fd1392, %fd1391, %fd1386, 0dBF9A7256FEB6FC6B;
	fma.rn.f64 	%fd1393, %fd1392, %fd1386, 0d3FA171560CE4A489;
	fma.rn.f64 	%fd1394, %fd1393, %fd1386, 0dBFA4F44D841450E4;
	fma.rn.f64 	%fd1395, %fd1394, %fd1386, 0d3FA7EE3D3F36BB95;
	fma.rn.f64 	%fd1396, %fd1395, %fd1386, 0dBFAAD32AE04A9FD1;
	fma.rn.f64 	%fd1397, %fd1396, %fd1386, 0d3FAE17813D66954F;
	fma.rn.f64 	%fd1398, %fd1397, %fd1386, 0dBFB11089CA9A5BCD;
	fma.rn.f64 	%fd1399, %fd1398, %fd1386, 0d3FB3B12B2DB51738;
	fma.rn.f64 	%fd1400, %fd1399, %fd1386, 0dBFB745D022F8DC5C;
	fma.rn.f64 	%fd1401, %fd1400, %fd1386, 0d3FBC71C709DFE927;
	fma.rn.f64 	%fd1402, %fd1401, %fd1386, 0dBFC2492491FA1744;
	fma.rn.f64 	%fd1403, %fd1402, %fd1386, 0d3FC99999999840D2;
	fma.rn.f64 	%fd1404, %fd1403, %fd1386, 0dBFD555555555544C;
	mul.f64 	%fd1405, %fd1386, %fd1404;
	fma.rn.f64 	%fd1406, %fd1405, %fd1385, %fd1385;
	{
	.reg .b32 %temp; 
	mov.b64 	{%temp, %r815}, %fd67;
	}
	setp.lt.s32 	%p128, %r815, 0;
	mov.f64 	%fd1407, 0d400921FB54442D18;
	sub.f64 	%fd1408, %fd1407, %fd1406;
	selp.f64 	%fd1409, %fd1408, %fd1406, %p128;
	add.rn.f64 	%fd1410, %fd79, %fd1384;
	setp.eq.f64 	%p129, %fd67, 0d0000000000000000;
	selp.f64 	%fd1411, 0d400921FB54442D18, 0d0000000000000000, %p128;
	setp.nan.f64 	%p130, %fd1410, %fd1410;
	abs.f64 	%fd1412, %fd1409;
	selp.f64 	%fd1413, %fd1411, %fd1412, %p129;
	selp.f64 	%fd3783, %fd1410, %fd1413, %p130;
$L__BB1_191:
	mul.f64 	%fd1483, %fd3782, 0d4008000000000000;
	mul.f64 	%fd1484, %fd3783, 0d0000000000000000;
	sub.f64 	%fd93, %fd1483, %fd1484;
	mul.f64 	%fd1485, %fd3783, 0d4008000000000000;
	fma.rn.f64 	%fd3796, %fd3782, 0d0000000000000000, %fd1485;
	mov.b64 	%rd297, %fd3796;
	mov.b64 	{%r832, %r833}, %rd297;
	and.b32  	%r200, %r833, 2147483647;
	or.b32  	%r834, %r200, %r832;
	setp.ne.s32 	%p140, %r834, 0;
	@%p140 bra 	$L__BB1_195;
	fma.rn.f64 	%fd1682, %fd93, 0d3FF71547652B82FE, 0d4338000000000000;
	{
	.reg .b32 %temp; 
	mov.b64 	{%r201, %temp}, %fd1682;
	}
	mov.f64 	%fd1683, 0dC338000000000000;
	add.rn.f64 	%fd1684, %fd1682, %fd1683;
	fma.rn.f64 	%fd1685, %fd1684, 0dBFE62E42FEFA39EF, %fd93;
	fma.rn.f64 	%fd1686, %fd1684, 0dBC7ABC9E3B39803F, %fd1685;
	fma.rn.f64 	%fd1687, %fd1686, 0d3E5ADE1569CE2BDF, 0d3E928AF3FCA213EA;
	fma.rn.f64 	%fd1688, %fd1687, %fd1686, 0d3EC71DEE62401315;
	fma.rn.f64 	%fd1689, %fd1688, %fd1686, 0d3EFA01997C89EB71;
	fma.rn.f64 	%fd1690, %fd1689, %fd1686, 0d3F2A01A014761F65;
	fma.rn.f64 	%fd1691, %fd1690, %fd1686, 0d3F56C16C1852B7AF;
	fma.rn.f64 	%fd1692, %fd1691, %fd1686, 0d3F81111111122322;
	fma.rn.f64 	%fd1693, %fd1692, %fd1686, 0d3FA55555555502A1;
	fma.rn.f64 	%fd1694, %fd1693, %fd1686, 0d3FC5555555555511;
	fma.rn.f64 	%fd1695, %fd1694, %fd1686, 0d3FE000000000000B;
	fma.rn.f64 	%fd1696, %fd1695, %fd1686, 0d3FF0000000000000;
	fma.rn.f64 	%fd1697, %fd1696, %fd1686, 0d3FF0000000000000;
	{
	.reg .b32 %temp; 
	mov.b64 	{%r202, %temp}, %fd1697;
	}
	{
	.reg .b32 %temp; 
	mov.b64 	{%temp, %r203}, %fd1697;
	}
	shl.b32 	%r904, %r201, 20;
	add.s32 	%r905, %r904, %r203;
	mov.b64 	%fd3795, {%r202, %r905};
	{
	.reg .b32 %temp; 
	mov.b64 	{%temp, %r906}, %fd93;
	}
	mov.b32 	%f217, %r906;
	abs.f32 	%f78, %f217;
	setp.lt.f32 	%p178, %f78, 0f4086232B;
	@%p178 bra 	$L__BB1_237;
	setp.lt.f64 	%p179, %fd93, 0d0000000000000000;
	add.f64 	%fd1698, %fd93, 0d7FF0000000000000;
	selp.f64 	%fd3795, 0d0000000000000000, %fd1698, %p179;
	setp.geu.f32 	%p180, %f78, 0f40874800;
	@%p180 bra 	$L__BB1_237;
	shr.u32 	%r907, %r201, 31;
	add.s32 	%r908, %r201, %r907;
	shr.s32 	%r909, %r908, 1;
	shl.b32 	%r910, %r909, 20;
	add.s32 	%r911, %r203, %r910;
	mov.b64 	%fd1699, {%r202, %r911};
	sub.s32 	%r912, %r201, %r909;
	shl.b32 	%r913, %r912, 20;
	add.s32 	%r914, %r913, 1072693248;
	mov.b32 	%r915, 0;
	mov.b64 	%fd1700, {%r915, %r914};
	mul.f64 	%fd3795, %fd1700, %fd1699;
	bra.uni 	$L__BB1_237;
$L__BB1_195:
	mov.b64 	%rd298, %fd93;
	mov.b64 	{%r205, %r204}, %rd298;
	and.b32  	%r206, %r204, 2147483647;
	or.b32  	%r835, %r206, %r205;
	setp.ne.s32 	%p141, %r835, 0;
	@%p141 bra 	$L__BB1_206;
	abs.f64 	%fd98, %fd3796;
	setp.neu.f64 	%p170, %fd98, 0d7FF0000000000000;
	@%p170 bra 	$L__BB1_198;
	mov.f64 	%fd1637, 0d0000000000000000;
	mul.rn.f64 	%fd3785, %fd3796, %fd1637;
	mov.b32 	%r1661, 1;
	bra.uni 	$L__BB1_201;
$L__BB1_198:
	mul.f64 	%fd1632, %fd3796, 0d3FE45F306DC9C883;
	cvt.rni.s32.f64 	%r1660, %fd1632;
	cvt.rn.f64.s32 	%fd1633, %r1660;
	fma.rn.f64 	%fd1634, %fd1633, 0dBFF921FB54442D18, %fd3796;
	fma.rn.f64 	%fd1635, %fd1633, 0dBC91A62633145C00, %fd1634;
	fma.rn.f64 	%fd3785, %fd1633, 0dB97B839A252049C0, %fd1635;
	setp.ltu.f64 	%p171, %fd98, 0d41E0000000000000;
	@%p171 bra 	$L__BB1_200;
	{ // callseq 4, 0
	.param .b64 param0;
	st.param.f64 	[param0], %fd3796;
	.param .align 16 .b8 retval0[16];
	call.uni (retval0), 
	__internal_trig_reduction_slowpathd, 
	(
	param0
	);
	ld.param.f64 	%fd3785, [retval0];
	ld.param.b32 	%r1660, [retval0+8];
	} // callseq 4
$L__BB1_200:
	add.s32 	%r1661, %r1660, 1;
$L__BB1_201:
	setp.neu.f64 	%p172, %fd98, 0d7FF0000000000000;
	shl.b32 	%r896, %r1661, 6;
	cvt.u64.u32 	%rd319, %r896;
	and.b64  	%rd320, %rd319, 64;
	mov.u64 	%rd321, __cudart_sin_cos_coeffs;
	add.s64 	%rd322, %rd321, %rd320;
	mul.rn.f64 	%fd1638, %fd3785, %fd3785;
	and.b32  	%r897, %r1661, 1;
	setp.eq.b32 	%p173, %r897, 1;
	selp.f64 	%fd1639, 0dBDA8FF8320FD8164, 0d3DE5DB65F9785EBA, %p173;
	ld.global.nc.v2.f64 	{%fd1640, %fd1641}, [%rd322];
	fma.rn.f64 	%fd1642, %fd1639, %fd1638, %fd1640;
	fma.rn.f64 	%fd1643, %fd1642, %fd1638, %fd1641;
	ld.global.nc.v2.f64 	{%fd1644, %fd1645}, [%rd322+16];
	fma.rn.f64 	%fd1646, %fd1643, %fd1638, %fd1644;
	fma.rn.f64 	%fd1647, %fd1646, %fd1638, %fd1645;
	ld.global.nc.v2.f64 	{%fd1648, %fd1649}, [%rd322+32];
	fma.rn.f64 	%fd1650, %fd1647, %fd1638, %fd1648;
	fma.rn.f64 	%fd1651, %fd1650, %fd1638, %fd1649;
	fma.rn.f64 	%fd1652, %fd1651, %fd3785, %fd3785;
	fma.rn.f64 	%fd1653, %fd1651, %fd1638, 0d3FF0000000000000;
	selp.f64 	%fd1654, %fd1653, %fd1652, %p173;
	and.b32  	%r898, %r1661, 2;
	setp.eq.s32 	%p174, %r898, 0;
	mov.f64 	%fd1655, 0d0000000000000000;
	sub.f64 	%fd1656, %fd1655, %fd1654;
	selp.f64 	%fd3795, %fd1654, %fd1656, %p174;
	@%p172 bra 	$L__BB1_203;
	mov.f64 	%fd1662, 0d0000000000000000;
	mul.rn.f64 	%fd3786, %fd3796, %fd1662;
	mov.b32 	%r1662, 0;
	bra.uni 	$L__BB1_205;
$L__BB1_203:
	mul.f64 	%fd1657, %fd3796, 0d3FE45F306DC9C883;
	cvt.rni.s32.f64 	%r1662, %fd1657;
	cvt.rn.f64.s32 	%fd1658, %r1662;
	fma.rn.f64 	%fd1659, %fd1658, 0dBFF921FB54442D18, %fd3796;
	fma.rn.f64 	%fd1660, %fd1658, 0dBC91A62633145C00, %fd1659;
	fma.rn.f64 	%fd3786, %fd1658, 0dB97B839A252049C0, %fd1660;
	setp.ltu.f64 	%p175, %fd98, 0d41E0000000000000;
	@%p175 bra 	$L__BB1_205;
	{ // callseq 5, 0
	.param .b64 param0;
	st.param.f64 	[param0], %fd3796;
	.param .align 16 .b8 retval0[16];
	call.uni (retval0), 
	__internal_trig_reduction_slowpathd, 
	(
	param0
	);
	ld.param.f64 	%fd3786, [retval0];
	ld.param.b32 	%r1662, [retval0+8];
	} // callseq 5
$L__BB1_205:
	shl.b32 	%r901, %r1662, 6;
	cvt.u64.u32 	%rd323, %r901;
	and.b64  	%rd324, %rd323, 64;
	add.s64 	%rd326, %rd321, %rd324;
	mul.rn.f64 	%fd1663, %fd3786, %fd3786;
	and.b32  	%r902, %r1662, 1;
	setp.eq.b32 	%p176, %r902, 1;
	selp.f64 	%fd1664, 0dBDA8FF8320FD8164, 0d3DE5DB65F9785EBA, %p176;
	ld.global.nc.v2.f64 	{%fd1665, %fd1666}, [%rd326];
	fma.rn.f64 	%fd1667, %fd1664, %fd1663, %fd1665;
	fma.rn.f64 	%fd1668, %fd1667, %fd1663, %fd1666;
	ld.global.nc.v2.f64 	{%fd1669, %fd1670}, [%rd326+16];
	fma.rn.f64 	%fd1671, %fd1668, %fd1663, %fd1669;
	fma.rn.f64 	%fd1672, %fd1671, %fd1663, %fd1670;
	ld.global.nc.v2.f64 	{%fd1673, %fd1674}, [%rd326+32];
	fma.rn.f64 	%fd1675, %fd1672, %fd1663, %fd1673;
	fma.rn.f64 	%fd1676, %fd1675, %fd1663, %fd1674;
	fma.rn.f64 	%fd1677, %fd1676, %fd3786, %fd3786;
	fma.rn.f64 	%fd1678, %fd1676, %fd1663, 0d3FF0000000000000;
	selp.f64 	%fd1679, %fd1678, %fd1677, %p176;
	and.b32  	%r903, %r1662, 2;
	setp.eq.s32 	%p177, %r903, 0;
	mov.f64 	%fd1680, 0d0000000000000000;
	sub.f64 	%fd1681, %fd1680, %fd1679;
	selp.f64 	%fd3796, %fd1679, %fd1681, %p177;
	bra.uni 	$L__BB1_237;
$L__BB1_206:
	setp.lt.u32 	%p142, %r200, 2146435072;
	@%p142 bra 	$L__BB1_210;
	setp.eq.s32 	%p166, %r205, 0;
	setp.eq.s32 	%p167, %r206, 2146435072;
	and.pred  	%p168, %p166, %p167;
	@%p168 bra 	$L__BB1_209;
	sub.f64 	%fd3795, %fd3796, %fd3796;
	mov.f64 	%fd3796, %fd3795;
	bra.uni 	$L__BB1_237;
$L__BB1_209:
	setp.gt.s32 	%p169, %r204, -1;
	sub.f64 	%fd1631, %fd3796, %fd3796;
	selp.f64 	%fd3795, %fd93, 0d0000000000000000, %p169;
	selp.f64 	%fd3796, %fd1631, 0d0000000000000000, %p169;
	bra.uni 	$L__BB1_237;
$L__BB1_210:
	add.s32 	%r836, %r204, -1082535490;
	setp.gt.u32 	%p143, %r836, 1084066;
	@%p143 bra 	$L__BB1_224;
	add.f64 	%fd113, %fd93, 0dC0937BE319BA0DA4;
	fma.rn.f64 	%fd1556, %fd113, 0d3FF71547652B82FE, 0d4338000000000000;
	{
	.reg .b32 %temp; 
	mov.b64 	{%r215, %temp}, %fd1556;
	}
	mov.f64 	%fd1557, 0dC338000000000000;
	add.rn.f64 	%fd1558, %fd1556, %fd1557;
	fma.rn.f64 	%fd1559, %fd1558, 0dBFE62E42FEFA39EF, %fd113;
	fma.rn.f64 	%fd1560, %fd1558, 0dBC7ABC9E3B39803F, %fd1559;
	fma.rn.f64 	%fd1561, %fd1560, 0d3E5ADE1569CE2BDF, 0d3E928AF3FCA213EA;
	fma.rn.f64 	%fd1562, %fd1561, %fd1560, 0d3EC71DEE62401315;
	fma.rn.f64 	%fd1563, %fd1562, %fd1560, 0d3EFA01997C89EB71;
	fma.rn.f64 	%fd1564, %fd1563, %fd1560, 0d3F2A01A014761F65;
	fma.rn.f64 	%fd1565, %fd1564, %fd1560, 0d3F56C16C1852B7AF;
	fma.rn.f64 	%fd1566, %fd1565, %fd1560, 0d3F81111111122322;
	fma.rn.f64 	%fd1567, %fd1566, %fd1560, 0d3FA55555555502A1;
	fma.rn.f64 	%fd1568, %fd1567, %fd1560, 0d3FC5555555555511;
	fma.rn.f64 	%fd1569, %fd1568, %fd1560, 0d3FE000000000000B;
	fma.rn.f64 	%fd1570, %fd1569, %fd1560, 0d3FF0000000000000;
	fma.rn.f64 	%fd1571, %fd1570, %fd1560, 0d3FF0000000000000;
	{
	.reg .b32 %temp; 
	mov.b64 	{%r216, %temp}, %fd1571;
	}
	{
	.reg .b32 %temp; 
	mov.b64 	{%temp, %r217}, %fd1571;
	}
	shl.b32 	%r859, %r215, 20;
	add.s32 	%r860, %r859, %r217;
	mov.b64 	%fd3787, {%r216, %r860};
	{
	.reg .b32 %temp; 
	mov.b64 	{%temp, %r861}, %fd113;
	}
	mov.b32 	%f216, %r861;
	abs.f32 	%f79, %f216;
	setp.lt.f32 	%p155, %f79, 0f4086232B;
	@%p155 bra 	$L__BB1_214;
	setp.lt.f64 	%p156, %fd113, 0d0000000000000000;
	add.f64 	%fd1572, %fd113, 0d7FF0000000000000;
	selp.f64 	%fd3787, 0d0000000000000000, %fd1572, %p156;
	setp.geu.f32 	%p157, %f79, 0f40874800;
	@%p157 bra 	$L__BB1_214;
	shr.u32 	%r862, %r215, 31;
	add.s32 	%r863, %r215, %r862;
	shr.s32 	%r864, %r863, 1;
	shl.b32 	%r865, %r864, 20;
	add.s32 	%r866, %r217, %r865;
	mov.b64 	%fd1573, {%r216, %r866};
	sub.s32 	%r867, %r215, %r864;
	shl.b32 	%r868, %r867, 20;
	add.s32 	%r869, %r868, 1072693248;
	mov.b32 	%r870, 0;
	mov.b64 	%fd1574, {%r870, %r869};
	mul.f64 	%fd3787, %fd1574, %fd1573;
$L__BB1_214:
	mov.b64 	%rd307, %fd3787;
	mov.b64 	{%r871, %r872}, %rd307;
	shr.u32 	%r873, %r872, 20;
	add.s32 	%r874, %r873, -247;
	and.b32  	%r875, %r872, 1048575;
	or.b32  	%r876, %r875, 2145386496;
	mov.b64 	%rd308, {%r871, %r876};
	mov.b64 	%fd118, %rd308;
	cvt.u16.u32 	%rs2, %r874;
	shr.u16 	%rs3, %rs2, 15;
	add.s16 	%rs4, %rs2, %rs3;
	shr.s16 	%rs5, %rs4, 1;
	cvt.s32.s16 	%r877, %rs5;
	shl.b32 	%r878, %r877, 20;
	add.s32 	%r879, %r878, 1072693248;
	mov.b32 	%r880, 0;
	mov.b64 	%rd309, {%r880, %r879};
	mov.b64 	%fd119, %rd309;
	sub.s32 	%r881, %r874, %r877;
	shl.b32 	%r882, %r881, 20;
	add.s32 	%r218, %r882, 1072693248;
	abs.f64 	%fd120, %fd3796;
	setp.neu.f64 	%p158, %fd120, 0d7FF0000000000000;
	@%p158 bra 	$L__BB1_216;
	mov.f64 	%fd1580, 0d0000000000000000;
	mul.rn.f64 	%fd3789, %fd3796, %fd1580;
	mov.b32 	%r1664, 1;
	bra.uni 	$L__BB1_219;
$L__BB1_216:
	mul.f64 	%fd1575, %fd3796, 0d3FE45F306DC9C883;
	cvt.rni.s32.f64 	%r1663, %fd1575;
	cvt.rn.f64.s32 	%fd1576, %r1663;
	fma.rn.f64 	%fd1577, %fd1576, 0dBFF921FB54442D18, %fd3796;
	fma.rn.f64 	%fd1578, %fd1576, 0dBC91A62633145C00, %fd1577;
	fma.rn.f64 	%fd3789, %fd1576, 0dB97B839A252049C0, %fd1578;
	setp.ltu.f64 	%p159, %fd120, 0d41E0000000000000;
	@%p159 bra 	$L__BB1_218;
	{ // callseq 2, 0
	.param .b64 param0;
	st.param.f64 	[param0], %fd3796;
	.param .align 16 .b8 retval0[16];
	call.uni (retval0), 
	__internal_trig_reduction_slowpathd, 
	(
	param0
	);
	ld.param.f64 	%fd3789, [retval0];
	ld.param.b32 	%r1663, [retval0+8];
	} // callseq 2
$L__BB1_218:
	add.s32 	%r1664, %r1663, 1;
$L__BB1_219:
	setp.neu.f64 	%p160, %fd120, 0d7FF0000000000000;
	shl.b32 	%r885, %r1664, 6;
	cvt.u64.u32 	%rd310, %r885;
	and.b64  	%rd311, %rd310, 64;
	mov.u64 	%rd312, __cudart_sin_cos_coeffs;
	add.s64 	%rd313, %rd312, %rd311;
	mul.rn.f64 	%fd1581, %fd3789, %fd3789;
	and.b32  	%r886, %r1664, 1;
	setp.eq.b32 	%p161, %r886, 1;
	selp.f64 	%fd1582, 0dBDA8FF8320FD8164, 0d3DE5DB65F9785EBA, %p161;
	ld.global.nc.v2.f64 	{%fd1583, %fd1584}, [%rd313];
	fma.rn.f64 	%fd1585, %fd1582, %fd1581, %fd1583;
	fma.rn.f64 	%fd1586, %fd1585, %fd1581, %fd1584;
	ld.global.nc.v2.f64 	{%fd1587, %fd1588}, [%rd313+16];
	fma.rn.f64 	%fd1589, %fd1586, %fd1581, %fd1587;
	fma.rn.f64 	%fd1590, %fd1589, %fd1581, %fd1588;
	ld.global.nc.v2.f64 	{%fd1591, %fd1592}, [%rd313+32];
	fma.rn.f64 	%fd1593, %fd1590, %fd1581, %fd1591;
	fma.rn.f64 	%fd1594, %fd1593, %fd1581, %fd1592;
	fma.rn.f64 	%fd1595, %fd1594, %fd3789, %fd3789;
	fma.rn.f64 	%fd1596, %fd1594, %fd1581, 0d3FF0000000000000;
	selp.f64 	%fd1597, %fd1596, %fd1595, %p161;
	and.b32  	%r887, %r1664, 2;
	setp.eq.s32 	%p162, %r887, 0;
	mov.f64 	%fd1598, 0d0000000000000000;
	sub.f64 	%fd1599, %fd1598, %fd1597;
	selp.f64 	%fd1600, %fd1597, %fd1599, %p162;
	mul.f64 	%fd1601, %fd1600, %fd118;
	mul.f64 	%fd126, %fd1601, %fd119;
	@%p160 bra 	$L__BB1_221;
	mov.f64 	%fd1607, 0d0000000000000000;
	mul.rn.f64 	%fd3790, %fd3796, %fd1607;
	mov.b32 	%r1665, 0;
	bra.uni 	$L__BB1_223;
$L__BB1_221:
	mul.f64 	%fd1602, %fd3796, 0d3FE45F306DC9C883;
	cvt.rni.s32.f64 	%r1665, %fd1602;
	cvt.rn.f64.s32 	%fd1603, %r1665;
	fma.rn.f64 	%fd1604, %fd1603, 0dBFF921FB54442D18, %fd3796;
	fma.rn.f64 	%fd1605, %fd1603, 0dBC91A62633145C00, %fd1604;
	fma.rn.f64 	%fd3790, %fd1603, 0dB97B839A252049C0, %fd1605;
	setp.ltu.f64 	%p163, %fd120, 0d41E0000000000000;
	@%p163 bra 	$L__BB1_223;
	{ // callseq 3, 0
	.param .b64 param0;
	st.param.f64 	[param0], %fd3796;
	.param .align 16 .b8 retval0[16];
	call.uni (retval0), 
	__internal_trig_reduction_slowpathd, 
	(
	param0
	);
	ld.param.f64 	%fd3790, [retval0];
	ld.param.b32 	%r1665, [retval0+8];
	} // callseq 3
$L__BB1_223:
	mov.b32 	%r890, 0;
	mov.b64 	%rd314, {%r890, %r218};
	mov.b64 	%fd1608, %rd314;
	shl.b32 	%r891, %r1665, 6;
	cvt.u64.u32 	%rd315, %r891;
	and.b64  	%rd316, %rd315, 64;
	add.s64 	%rd318, %rd312, %rd316;
	mul.rn.f64 	%fd1609, %fd3790, %fd3790;
	and.b32  	%r892, %r1665, 1;
	setp.eq.b32 	%p164, %r892, 1;
	selp.f64 	%fd1610, 0dBDA8FF8320FD8164, 0d3DE5DB65F9785EBA, %p164;
	ld.global.nc.v2.f64 	{%fd1611, %fd1612}, [%rd318];
	fma.rn.f64 	%fd1613, %fd1610, %fd1609, %fd1611;
	fma.rn.f64 	%fd1614, %fd1613, %fd1609, %fd1612;
	ld.global.nc.v2.f64 	{%fd1615, %fd1616}, [%rd318+16];
	fma.rn.f64 	%fd1617, %fd1614, %fd1609, %fd1615;
	fma.rn.f64 	%fd1618, %fd1617, %fd1609, %fd1616;
	ld.global.nc.v2.f64 	{%fd1619, %fd1620}, [%rd318+32];
	fma.rn.f64 	%fd1621, %fd1618, %fd1609, %fd1619;
	fma.rn.f64 	%fd1622, %fd1621, %fd1609, %fd1620;
	fma.rn.f64 	%fd1623, %fd1622, %fd3790, %fd3790;
	fma.rn.f64 	%fd1624, %fd1622, %fd1609, 0d3FF0000000000000;
	selp.f64 	%fd1625, %fd1624, %fd1623, %p164;
	and.b32  	%r893, %r1665, 2;
	setp.eq.s32 	%p165, %r893, 0;
	mov.f64 	%fd1626, 0d0000000000000000;
	sub.f64 	%fd1627, %fd1626, %fd1625;
	selp.f64 	%fd1628, %fd1625, %fd1627, %p165;
	mul.f64 	%fd1629, %fd1628, %fd118;
	mul.f64 	%fd1630, %fd1629, %fd119;
	mul.f64 	%fd3796, %fd1630, %fd1608;
	mul.f64 	%fd3795, %fd126, %fd1608;
	bra.uni 	$L__BB1_237;
$L__BB1_224:
	fma.rn.f64 	%fd1486, %fd93, 0d3FF71547652B82FE, 0d4338000000000000;
	{
	.reg .b32 %temp; 
	mov.b64 	{%r227, %temp}, %fd1486;
	}
	mov.f64 	%fd1487, 0dC338000000000000;
	add.rn.f64 	%fd1488, %fd1486, %fd1487;
	fma.rn.f64 	%fd1489, %fd1488, 0dBFE62E42FEFA39EF, %fd93;
	fma.rn.f64 	%fd1490, %fd1488, 0dBC7ABC9E3B39803F, %fd1489;
	fma.rn.f64 	%fd1491, %fd1490, 0d3E5ADE1569CE2BDF, 0d3E928AF3FCA213EA;
	fma.rn.f64 	%fd1492, %fd1491, %fd1490, 0d3EC71DEE62401315;
	fma.rn.f64 	%fd1493, %fd1492, %fd1490, 0d3EFA01997C89EB71;
	fma.rn.f64 	%fd1494, %fd1493, %fd1490, 0d3F2A01A014761F65;
	fma.rn.f64 	%fd1495, %fd1494, %fd1490, 0d3F56C16C1852B7AF;
	fma.rn.f64 	%fd1496, %fd1495, %fd1490, 0d3F81111111122322;
	fma.rn.f64 	%fd1497, %fd1496, %fd1490, 0d3FA55555555502A1;
	fma.rn.f64 	%fd1498, %fd1497, %fd1490, 0d3FC5555555555511;
	fma.rn.f64 	%fd1499, %fd1498, %fd1490, 0d3FE000000000000B;
	fma.rn.f64 	%fd1500, %fd1499, %fd1490, 0d3FF0000000000000;
	fma.rn.f64 	%fd1501, %fd1500, %fd1490, 0d3FF0000000000000;
	{
	.reg .b32 %temp; 
	mov.b64 	{%r228, %temp}, %fd1501;
	}
	{
	.reg .b32 %temp; 
	mov.b64 	{%temp, %r229}, %fd1501;
	}
	shl.b32 	%r837, %r227, 20;
	add.s32 	%r838, %r837, %r229;
	mov.b64 	%fd3791, {%r228, %r838};
	{
	.reg .b32 %temp; 
	mov.b64 	{%temp, %r839}, %fd93;
	}
	mov.b32 	%f215, %r839;
	abs.f32 	%f80, %f215;
	setp.lt.f32 	%p144, %f80, 0f4086232B;
	@%p144 bra 	$L__BB1_227;
	setp.lt.f64 	%p145, %fd93, 0d0000000000000000;
	add.f64 	%fd1502, %fd93, 0d7FF0000000000000;
	selp.f64 	%fd3791, 0d0000000000000000, %fd1502, %p145;
	setp.geu.f32 	%p146, %f80, 0f40874800;
	@%p146 bra 	$L__BB1_227;
	shr.u32 	%r840, %r227, 31;
	add.s32 	%r841, %r227, %r840;
	shr.s32 	%r842, %r841, 1;
	shl.b32 	%r843, %r842, 20;
	add.s32 	%r844, %r229, %r843;
	mov.b64 	%fd1503, {%r228, %r844};
	sub.s32 	%r845, %r227, %r842;
	shl.b32 	%r846, %r845, 20;
	add.s32 	%r847, %r846, 1072693248;
	mov.b32 	%r848, 0;
	mov.b64 	%fd1504, {%r848, %r847};
	mul.f64 	%fd3791, %fd1504, %fd1503;
$L__BB1_227:
	abs.f64 	%fd137, %fd3796;
	setp.neu.f64 	%p147, %fd137, 0d7FF0000000000000;
	@%p147 bra 	$L__BB1_229;
	mov.f64 	%fd1510, 0d0000000000000000;
	mul.rn.f64 	%fd3793, %fd3796, %fd1510;
	mov.b32 	%r1667, 1;
	bra.uni 	$L__BB1_232;
$L__BB1_229:
	mul.f64 	%fd1505, %fd3796, 0d3FE45F306DC9C883;
	cvt.rni.s32.f64 	%r1666, %fd1505;
	cvt.rn.f64.s32 	%fd1506, %r1666;
	fma.rn.f64 	%fd1507, %fd1506, 0dBFF921FB54442D18, %fd3796;
	fma.rn.f64 	%fd1508, %fd1506, 0dBC91A62633145C00, %fd1507;
	fma.rn.f64 	%fd3793, %fd1506, 0dB97B839A252049C0, %fd1508;
	setp.ltu.f64 	%p148, %fd137, 0d41E0000000000000;
	@%p148 bra 	$L__BB1_231;
	{ // callseq 0, 0
	.param .b64 param0;
	st.param.f64 	[param0], %fd3796;
	.param .align 16 .b8 retval0[16];
	call.uni (retval0), 
	__internal_trig_reduction_slowpathd, 
	(
	param0
	);
	ld.param.f64 	%fd3793, [retval0];
	ld.param.b32 	%r1666, [retval0+8];
	} // callseq 0
$L__BB1_231:
	add.s32 	%r1667, %r1666, 1;
$L__BB1_232:
	setp.neu.f64 	%p149, %fd137, 0d7FF0000000000000;
	shl.b32 	%r851, %r1667, 6;
	cvt.u64.u32 	%rd299, %r851;
	and.b64  	%rd300, %rd299, 64;
	mov.u64 	%rd301, __cudart_sin_cos_coeffs;
	add.s64 	%rd302, %rd301, %rd300;
	mul.rn.f64 	%fd1511, %fd3793, %fd3793;
	and.b32  	%r852, %r1667, 1;
	setp.eq.b32 	%p150, %r852, 1;
	selp.f64 	%fd1512, 0dBDA8FF8320FD8164, 0d3DE5DB65F9785EBA, %p150;
	ld.global.nc.v2.f64 	{%fd1513, %fd1514}, [%rd302];
	fma.rn.f64 	%fd1515, %fd1512, %fd1511, %fd1513;
	fma.rn.f64 	%fd1516, %fd1515, %fd1511, %fd1514;
	ld.global.nc.v2.f64 	{%fd1517, %fd1518}, [%rd302+16];
	fma.rn.f64 	%fd1519, %fd1516, %fd1511, %fd1517;
	fma.rn.f64 	%fd1520, %fd1519, %fd1511, %fd1518;
	ld.global.nc.v2.f64 	{%fd1521, %fd1522}, [%rd302+32];
	fma.rn.f64 	%fd1523, %fd1520, %fd1511, %fd1521;
	fma.rn.f64 	%fd1524, %fd1523, %fd1511, %fd1522;
	fma.rn.f64 	%fd1525, %fd1524, %fd3793, %fd3793;
	fma.rn.f64 	%fd1526, %fd1524, %fd1511, 0d3FF0000000000000;
	selp.f64 	%fd1527, %fd1526, %fd1525, %p150;
	and.b32  	%r853, %r1667, 2;
	setp.eq.s32 	%p151, %r853, 0;
	mov.f64 	%fd1528, 0d0000000000000000;
	sub.f64 	%fd1529, %fd1528, %fd1527;
	selp.f64 	%fd143, %fd1527, %fd1529, %p151;
	@%p149 bra 	$L__BB1_234;
	mov.f64 	%fd1535, 0d0000000000000000;
	mul.rn.f64 	%fd3794, %fd3796, %fd1535;
	mov.b32 	%r1668, 0;
	bra.uni 	$L__BB1_236;
$L__BB1_234:
	mul.f64 	%fd1530, %fd3796, 0d3FE45F306DC9C883;
	cvt.rni.s32.f64 	%r1668, %fd1530;
	cvt.rn.f64.s32 	%fd1531, %r1668;
	fma.rn.f64 	%fd1532, %fd1531, 0dBFF921FB54442D18, %fd3796;
	fma.rn.f64 	%fd1533, %fd1531, 0dBC91A62633145C00, %fd1532;
	fma.rn.f64 	%fd3794, %fd1531, 0dB97B839A252049C0, %fd1533;
	setp.ltu.f64 	%p152, %fd137, 0d41E0000000000000;
	@%p152 bra 	$L__BB1_236;
	{ // callseq 1, 0
	.param .b64 param0;
	st.param.f64 	[param0], %fd3796;
	.param .align 16 .b8 retval0[16];
	call.uni (retval0), 
	__internal_trig_reduction_slowpathd, 
	(
	param0
	);
	ld.param.f64 	%fd3794, [retval0];
	ld.param.b32 	%r1668, [retval0+8];
	} // callseq 1
$L__BB1_236:
	shl.b32 	%r856, %r1668, 6;
	cvt.u64.u32 	%rd303, %r856;
	and.b64  	%rd304, %rd303, 64;
	add.s64 	%rd306, %rd301, %rd304;
	mul.rn.f64 	%fd1536, %fd3794, %fd3794;
	and.b32  	%r857, %r1668, 1;
	setp.eq.b32 	%p153, %r857, 1;
	selp.f64 	%fd1537, 0dBDA8FF8320FD8164, 0d3DE5DB65F9785EBA, %p153;
	ld.global.nc.v2.f64 	{%fd1538, %fd1539}, [%rd306];
	fma.rn.f64 	%fd1540, %fd1537, %fd1536, %fd1538;
	fma.rn.f64 	%fd1541, %fd1540, %fd1536, %fd1539;
	ld.global.nc.v2.f64 	{%fd1542, %fd1543}, [%rd306+16];
	fma.rn.f64 	%fd1544, %fd1541, %fd1536, %fd1542;
	fma.rn.f64 	%fd1545, %fd1544, %fd1536, %fd1543;
	ld.global.nc.v2.f64 	{%fd1546, %fd1547}, [%rd306+32];
	fma.rn.f64 	%fd1548, %fd1545, %fd1536, %fd1546;
	fma.rn.f64 	%fd1549, %fd1548, %fd1536, %fd1547;
	fma.rn.f64 	%fd1550, %fd1549, %fd3794, %fd3794;
	fma.rn.f64 	%fd1551, %fd1549, %fd1536, 0d3FF0000000000000;
	selp.f64 	%fd1552, %fd1551, %fd1550, %p153;
	and.b32  	%r858, %r1668, 2;
	setp.eq.s32 	%p154, %r858, 0;
	mov.f64 	%fd1553, 0d0000000000000000;
	sub.f64 	%fd1554, %fd1553, %fd1552;
	selp.f64 	%fd1555, %fd1552, %fd1554, %p154;
	mul.f64 	%fd3796, %fd3791, %fd1555;
	mul.f64 	%fd3795, %fd3791, %fd143;
$L__BB1_237:
	mul.f64 	%fd1701, %fd3795, 0d4010000000000000;
	mul.f64 	%fd1702, %fd3796, 0d0000000000000000;
	sub.f64 	%fd152, %fd1701, %fd1702;
	mul.f64 	%fd1703, %fd3796, 0d4010000000000000;
	fma.rn.f64 	%fd153, %fd3795, 0d0000000000000000, %fd1703;
	mul.f64 	%fd1704, %fd65, %fd61;
	mul.f64 	%fd1705, %fd1704, %fd61;
	sub.f64 	%fd1706, %fd66, %fd1705;
	mul.f64 	%fd1708, %fd1323, 0d4028000000000000;
	mul.f64 	%fd1709, %fd1708, %fd61;
	fma.rn.f64 	%fd1711, %fd1709, %fd1324, %fd1706;
	mul.f64 	%fd1712, %fd65, %fd1324;
	mul.f64 	%fd1713, %fd1712, %fd1324;
	sub.f64 	%fd1714, %fd1711, %fd1713;
	mul.f64 	%fd1715, %fd1323, 0d4022000000000000;
	mul.f64 	%fd1716, %fd1715, %fd62;
	mul.f64 	%fd154, %fd1716, %fd62;
	add.f64 	%fd1717, %fd154, %fd1714;
	mul.f64 	%fd1718, %fd1715, %fd63;
	mul.f64 	%fd155, %fd1718, %fd63;
	add.f64 	%fd1719, %fd155, %fd1717;
	mul.f64 	%fd1720, %fd1323, 0d4032000000000000;
	mul.f64 	%fd1721, %fd1720, %fd64;
	mul.f64 	%fd156, %fd1721, %fd64;
	sub.f64 	%fd1722, %fd1719, %fd156;
	add.f64 	%fd1723, %fd61, %fd61;
	mul.f64 	%fd1724, %fd1723, %fd61;
	mul.f64 	%fd157, %fd1724, %fd61;
	add.f64 	%fd1725, %fd157, %fd1722;
	mul.f64 	%fd1726, %fd61, 0d4008000000000000;
	mul.f64 	%fd1727, %fd1726, %fd61;
	mul.f64 	%fd158, %fd1727, %fd1324;
	sub.f64 	%fd1728, %fd1725, %fd158;
	mul.f64 	%fd1729, %fd1726, %fd1324;
	mul.f64 	%fd159, %fd1729, %fd1324;
	sub.f64 	%fd1730, %fd1728, %fd159;
	mul.f64 	%fd1731, %fd61, 0d4022000000000000;
	mul.f64 	%fd1732, %fd1731, %fd62;
	mul.f64 	%fd160, %fd1732, %fd62;
	add.f64 	%fd1733, %fd160, %fd1730;
	mul.f64 	%fd1734, %fd61, 0d4032000000000000;
	mul.f64 	%fd1735, %fd1734, %fd63;
	mul.f64 	%fd161, %fd1735, %fd63;
	sub.f64 	%fd1736, %fd1733, %fd161;
	mul.f64 	%fd1737, %fd1731, %fd64;
	mul.f64 	%fd162, %fd1737, %fd64;
	add.f64 	%fd1738, %fd162, %fd1736;
	add.f64 	%fd1739, %fd1324, %fd1324;
	mul.f64 	%fd1740, %fd1739, %fd1324;
	fma.rn.f64 	%fd1741, %fd1740, %fd1324, %fd1738;
	mul.f64 	%fd1742, %fd1324, 0d4032000000000000;
	mul.f64 	%fd1743, %fd1742, %fd62;
	mul.f64 	%fd163, %fd1743, %fd62;
	sub.f64 	%fd1744, %fd1741, %fd163;
	mul.f64 	%fd1745, %fd1324, 0d4022000000000000;
	mul.f64 	%fd1746, %fd1745, %fd63;
	mul.f64 	%fd164, %fd1746, %fd63;
	add.f64 	%fd1747, %fd164, %fd1744;
	mul.f64 	%fd1748, %fd1745, %fd64;
	mul.f64 	%fd165, %fd1748, %fd64;
	add.f64 	%fd1749, %fd165, %fd1747;
	mul.f64 	%fd1750, %fd62, 0d404B000000000000;
	mul.f64 	%fd1751, %fd1750, %fd63;
	mul.f64 	%fd166, %fd1751, %fd64;
	add.f64 	%fd167, %fd166, %fd1749;
	setp.num.f64 	%p181, %fd167, %fd167;
	@%p181 bra 	$L__BB1_246;
	abs.f64 	%fd168, %fd167;
	setp.lt.f64 	%p193, %fd168, 0d2000000000000000;
	mul.f64 	%fd1821, %fd167, 0d4010000000000000;
	mul.f64 	%fd1822, %fd1821, %fd1821;
	mul.f64 	%fd1823, %fd1822, 0d3FB0000000000000;
	mul.f64 	%fd1824, %fd167, %fd167;
	selp.f64 	%fd3797, %fd1823, %fd1824, %p193;
	{
	.reg .b32 %temp; 
	mov.b64 	{%temp, %r1669}, %fd3797;
	}
	{
	.reg .b32 %temp; 
	mov.b64 	{%r1670, %temp}, %fd3797;
	}
	setp.gt.s32 	%p194, %r1669, 1048575;
	mov.b32 	%r1671, -1023;
	@%p194 bra 	$L__BB1_240;
	mul.f64 	%fd3797, %fd3797, 0d4350000000000000;
	{
	.reg .b32 %temp; 
	mov.b64 	{%temp, %r1669}, %fd3797;
	}
	{
	.reg .b32 %temp; 
	mov.b64 	{%r1670, %temp}, %fd3797;
	}
	mov.b32 	%r1671, -1077;
$L__BB1_240:
	add.s32 	%r936, %r1669, -1;
	setp.gt.u32 	%p195, %r936, 2146435070;
	@%p195 bra 	$L__BB1_244;
	shr.u32 	%r939, %r1669, 20;
	add.s32 	%r1672, %r1671, %r939;
	and.b32  	%r940, %r1669, 1048575;
	or.b32  	%r941, %r940, 1072693248;
	mov.b64 	%fd3798, {%r1670, %r941};
	setp.lt.u32 	%p197, %r941, 1073127583;
	@%p197 bra 	$L__BB1_243;
	{
	.reg .b32 %temp; 
	mov.b64 	{%r942, %temp}, %fd3798;
	}
	{
	.reg .b32 %temp; 
	mov.b64 	{%temp, %r943}, %fd3798;
	}
	add.s32 	%r944, %r943, -1048576;
	mov.b64 	%fd3798, {%r942, %r944};
	add.s32 	%r1672, %r1672, 1;
$L__BB1_243:
	add.f64 	%fd1826, %fd3798, 0dBFF0000000000000;
	add.f64 	%fd1827, %fd3798, 0d3FF0000000000000;
	rcp.approx.ftz.f64 	%fd1828, %fd1827;
	neg.f64 	%fd1829, %fd1827;
	fma.rn.f64 	%fd1830, %fd1829, %fd1828, 0d3FF0000000000000;
	fma.rn.f64 	%fd1831, %fd1830, %fd1830, %fd1830;
	fma.rn.f64 	%fd1832, %fd1831, %fd1828, %fd1828;
	mul.f64 	%fd1833, %fd1826, %fd1832;
	fma.rn.f64 	%fd1834, %fd1826, %fd1832, %fd1833;
	mul.f64 	%fd1835, %fd1834, %fd1834;
	fma.rn.f64 	%fd1836, %fd1835, 0d3EB1380B3AE80F1E, 0d3ED0EE258B7A8B04;
	fma.rn.f64 	%fd1837, %fd1836, %fd1835, 0d3EF3B2669F02676F;
	fma.rn.f64 	%fd1838, %fd1837, %fd1835, 0d3F1745CBA9AB0956;
	fma.rn.f64 	%fd1839, %fd1838, %fd1835, 0d3F3C71C72D1B5154;
	fma.rn.f64 	%fd1840, %fd1839, %fd1835, 0d3F624924923BE72D;
	fma.rn.f64 	%fd1841, %fd1840, %fd1835, 0d3F8999999999A3C4;
	fma.rn.f64 	%fd1842, %fd1841, %fd1835, 0d3FB5555555555554;
	sub.f64 	%fd1843, %fd1826, %fd1834;
	add.f64 	%fd1844, %fd1843, %fd1843;
	neg.f64 	%fd1845, %fd1834;
	fma.rn.f64 	%fd1846, %fd1845, %fd1826, %fd1844;
	mul.f64 	%fd1847, %fd1832, %fd1846;
	mul.f64 	%fd1848, %fd1835, %fd1842;
	fma.rn.f64 	%fd1849, %fd1848, %fd1834, %fd1847;
	xor.b32  	%r945, %r1672, -2147483648;
	mov.b32 	%r946, 1127219200;
	mov.b64 	%fd1850, {%r945, %r946};
	mov.b32 	%r947, -2147483648;
	mov.b64 	%fd1851, {%r947, %r946};
	sub.f64 	%fd1852, %fd1850, %fd1851;
	fma.rn.f64 	%fd1853, %fd1852, 0d3FE62E42FEFA39EF, %fd1834;
	fma.rn.f64 	%fd1854, %fd1852, 0dBFE62E42FEFA39EF, %fd1853;
	sub.f64 	%fd1855, %fd1854, %fd1834;
	sub.f64 	%fd1856, %fd1849, %fd1855;
	fma.rn.f64 	%fd1857, %fd1852, 0d3C7ABC9E3B39803F, %fd1856;
	add.f64 	%fd3803, %fd1853, %fd1857;
	bra.uni 	$L__BB1_245;
$L__BB1_244:
	fma.rn.f64 	%fd1825, %fd3797, 0d7FF0000000000000, 0d7FF0000000000000;
	{
	.reg .b32 %temp; 
	mov.b64 	{%temp, %r937}, %fd3797;
	}
	and.b32  	%r938, %r937, 2147483647;
	setp.eq.s32 	%p196, %r938, 0;
	selp.f64 	%fd3803, 0dFFF0000000000000, %fd1825, %p196;
$L__BB1_245:
	mov.f64 	%fd1858, 0d0000000000000000;
	div.rn.f64 	%fd1859, %fd1858, %fd168;
	mul.f64 	%fd1860, %fd1859, %fd1859;
	fma.rn.f64 	%fd1861, %fd1860, 0dBEF53E1D2A25FF7E, 0d3F2D3B63DBB65B49;
	fma.rn.f64 	%fd1862, %fd1861, %fd1860, 0dBF5312788DDE082E;
	fma.rn.f64 	%fd1863, %fd1862, %fd1860, 0d3F6F9690C8249315;
	fma.rn.f64 	%fd1864, %fd1863, %fd1860, 0dBF82CF5AABC7CF0D;
	fma.rn.f64 	%fd1865, %fd1864, %fd1860, 0d3F9162B0B2A3BFDE;
	fma.rn.f64 	%fd1866, %fd1865, %fd1860, 0dBF9A7256FEB6FC6B;
	fma.rn.f64 	%fd1867, %fd1866, %fd1860, 0d3FA171560CE4A489;
	fma.rn.f64 	%fd1868, %fd1867, %fd1860, 0dBFA4F44D841450E4;
	fma.rn.f64 	%fd1869, %fd1868, %fd1860, 0d3FA7EE3D3F36BB95;
	fma.rn.f64 	%fd1870, %fd1869, %fd1860, 0dBFAAD32AE04A9FD1;
	fma.rn.f64 	%fd1871, %fd1870, %fd1860, 0d3FAE17813D66954F;
	fma.rn.f64 	%fd1872, %fd1871, %fd1860, 0dBFB11089CA9A5BCD;
	fma.rn.f64 	%fd1873, %fd1872, %fd1860, 0d3FB3B12B2DB51738;
	fma.rn.f64 	%fd1874, %fd1873, %fd1860, 0dBFB745D022F8DC5C;
	fma.rn.f64 	%fd1875, %fd1874, %fd1860, 0d3FBC71C709DFE927;
	fma.rn.f64 	%fd1876, %fd1875, %fd1860, 0dBFC2492491FA1744;
	fma.rn.f64 	%fd1877, %fd1876, %fd1860, 0d3FC99999999840D2;
	fma.rn.f64 	%fd1878, %fd1877, %fd1860, 0dBFD555555555544C;
	mul.f64 	%fd1879, %fd1860, %fd1878;
	fma.rn.f64 	%fd1880, %fd1879, %fd1859, %fd1859;
	{
	.reg .b32 %temp; 
	mov.b64 	{%temp, %r948}, %fd167;
	}
	setp.lt.s32 	%p198, %r948, 0;
	mov.f64 	%fd1881, 0d400921FB54442D18;
	sub.f64 	%fd1882, %fd1881, %fd1880;
	selp.f64 	%fd1883, %fd1882, %fd1880, %p198;
	add.rn.f64 	%fd1884, %fd168, %fd1858;
	setp.nan.f64 	%p199, %fd1884, %fd1884;
	abs.f64 	%fd1885, %fd1883;
	selp.f64 	%fd3804, %fd1884, %fd1885, %p199;
	bra.uni 	$L__BB1_256;
$L__BB1_246:
	abs.f64 	%fd179, %fd167;
	setp.neu.f64 	%p182, %fd179, 0d3FF0000000000000;
	@%p182 bra 	$L__BB1_248;
	{
	.reg .b32 %temp; 
	mov.b64 	{%temp, %r933}, %fd167;
	}
	setp.lt.s32 	%p191, %r933, 0;
	selp.f64 	%fd1818, 0d400921FB54442D18, 0d0000000000000000, %p191;
	mov.f64 	%fd3803, 0d0000000000000000;
	mov.f64 	%fd1819, 0d3FF0000000000000;
	add.rn.f64 	%fd1820, %fd1819, %fd3803;
	setp.nan.f64 	%p192, %fd1820, %fd1820;
	selp.f64 	%fd3804, %fd1820, %fd1818, %p192;
	bra.uni 	$L__BB1_256;
$L__BB1_248:
	mov.f64 	%fd1752, 0d0000000000000000;
	{
	.reg .b32 %temp; 
	mov.b64 	{%temp, %r917}, %fd1752;
	}
	mov.f64 	%fd1753, 0d7FF0000000000000;
	{
	.reg .b32 %temp; 
	mov.b64 	{%temp, %r918}, %fd1753;
	}
	setp.lt.u32 	%p183, %r917, %r918;
	selp.f64 	%fd3800, %fd179, 0d0000000000000000, %p183;
	{
	.reg .b32 %temp; 
	mov.b64 	{%temp, %r1673}, %fd3800;
	}
	{
	.reg .b32 %temp; 
	mov.b64 	{%r1674, %temp}, %fd3800;
	}
	setp.gt.s32 	%p184, %r1673, 1048575;
	mov.b32 	%r1675, -1023;
	@%p184 bra 	$L__BB1_250;
	mul.f64 	%fd3800, %fd3800, 0d4350000000000000;
	{
	.reg .b32 %temp; 
	mov.b64 	{%temp, %r1673}, %fd3800;
	}
	{
	.reg .b32 %temp; 
	mov.b64 	{%r1674, %temp}, %fd3800;
	}
	mov.b32 	%r1675, -1077;
$L__BB1_250:
	add.s32 	%r920, %r1673, -1;
	setp.gt.u32 	%p185, %r920, 2146435070;
	@%p185 bra 	$L__BB1_254;
	shr.u32 	%r923, %r1673, 20;
	add.s32 	%r1676, %r1675, %r923;
	and.b32  	%r924, %r1673, 1048575;
	or.b32  	%r925, %r924, 1072693248;
	mov.b64 	%fd3801, {%r1674, %r925};
	setp.lt.u32 	%p187, %r925, 1073127583;
	@%p187 bra 	$L__BB1_253;
	{
	.reg .b32 %temp; 
	mov.b64 	{%r926, %temp}, %fd3801;
	}
	{
	.reg .b32 %temp; 
	mov.b64 	{%temp, %r927}, %fd3801;
	}
	add.s32 	%r928, %r927, -1048576;
	mov.b64 	%fd3801, {%r926, %r928};
	add.s32 	%r1676, %r1676, 1;
$L__BB1_253:
	add.f64 	%fd1755, %fd3801, 0dBFF0000000000000;
	add.f64 	%fd1756, %fd3801, 0d3FF0000000000000;
	rcp.approx.ftz.f64 	%fd1757, %fd1756;
	neg.f64 	%fd1758, %fd1756;
	fma.rn.f64 	%fd1759, %fd1758, %fd1757, 0d3FF0000000000000;
	fma.rn.f64 	%fd1760, %fd1759, %fd1759, %fd1759;
	fma.rn.f64 	%fd1761, %fd1760, %fd1757, %fd1757;
	mul.f64 	%fd1762, %fd1755, %fd1761;
	fma.rn.f64 	%fd1763, %fd1755, %fd1761, %fd1762;
	mul.f64 	%fd1764, %fd1763, %fd1763;
	fma.rn.f64 	%fd1765, %fd1764, 0d3EB1380B3AE80F1E, 0d3ED0EE258B7A8B04;
	fma.rn.f64 	%fd1766, %fd1765, %fd1764, 0d3EF3B2669F02676F;
	fma.rn.f64 	%fd1767, %fd1766, %fd1764, 0d3F1745CBA9AB0956;
	fma.rn.f64 	%fd1768, %fd1767, %fd1764, 0d3F3C71C72D1B5154;
	fma.rn.f64 	%fd1769, %fd1768, %fd1764, 0d3F624924923BE72D;
	fma.rn.f64 	%fd1770, %fd1769, %fd1764, 0d3F8999999999A3C4;
	fma.rn.f64 	%fd1771, %fd1770, %fd1764, 0d3FB5555555555554;
	sub.f64 	%fd1772, %fd1755, %fd1763;
	add.f64 	%fd1773, %fd1772, %fd1772;
	neg.f64 	%fd1774, %fd1763;
	fma.rn.f64 	%fd1775, %fd1774, %fd1755, %fd1773;
	mul.f64 	%fd1776, %fd1761, %fd1775;
	mul.f64 	%fd1777, %fd1764, %fd1771;
	fma.rn.f64 	%fd1778, %fd1777, %fd1763, %fd1776;
	xor.b32  	%r929, %r1676, -2147483648;
	mov.b32 	%r930, 1127219200;
	mov.b64 	%fd1779, {%r929, %r930};
	mov.b32 	%r931, -2147483648;
	mov.b64 	%fd1780, {%r931, %r930};
	sub.f64 	%fd1781, %fd1779, %fd1780;
	fma.rn.f64 	%fd1782, %fd1781, 0d3FE62E42FEFA39EF, %fd1763;
	fma.rn.f64 	%fd1783, %fd1781, 0dBFE62E42FEFA39EF, %fd1782;
	sub.f64 	%fd1784, %fd1783, %fd1763;
	sub.f64 	%fd1785, %fd1778, %fd1784;
	fma.rn.f64 	%fd1786, %fd1781, 0d3C7ABC9E3B39803F, %fd1785;
	add.f64 	%fd3803, %fd1782, %fd1786;
	bra.uni 	$L__BB1_255;
$L__BB1_254:
	fma.rn.f64 	%fd1754, %fd3800, 0d7FF0000000000000, 0d7FF0000000000000;
	{
	.reg .b32 %temp; 
	mov.b64 	{%temp, %r921}, %fd3800;
	}
	and.b32  	%r922, %r921, 2147483647;
	setp.eq.s32 	%p186, %r922, 0;
	selp.f64 	%fd3803, 0dFFF0000000000000, %fd1754, %p186;
$L__BB1_255:
	mov.f64 	%fd1787, 0d0000000000000000;
	div.rn.f64 	%fd1788, %fd1787, %fd179;
	mul.f64 	%fd1789, %fd1788, %fd1788;
	fma.rn.f64 	%fd1790, %fd1789, 0dBEF53E1D2A25FF7E, 0d3F2D3B63DBB65B49;
	fma.rn.f64 	%fd1791, %fd1790, %fd1789, 0dBF5312788DDE082E;
	fma.rn.f64 	%fd1792, %fd1791, %fd1789, 0d3F6F9690C8249315;
	fma.rn.f64 	%fd1793, %fd1792, %fd1789, 0dBF82CF5AABC7CF0D;
	fma.rn.f64 	%fd1794, %fd1793, %fd1789, 0d3F9162B0B2A3BFDE;
	fma.rn.f64 	%fd1795, %fd1794, %fd1789, 0dBF9A7256FEB6FC6B;
	fma.rn.f64 	%fd1796, %fd1795, %fd1789, 0d3FA171560CE4A489;
	fma.rn.f64 	%fd1797, %fd1796, %fd1789, 0dBFA4F44D841450E4;
	fma.rn.f64 	%fd1798, %fd1797, %fd1789, 0d3FA7EE3D3F36BB95;
	fma.rn.f64 	%fd1799, %fd1798, %fd1789, 0dBFAAD32AE04A9FD1;
	fma.rn.f64 	%fd1800, %fd1799, %fd1789, 0d3FAE17813D66954F;
	fma.rn.f64 	%fd1801, %fd1800, %fd1789, 0dBFB11089CA9A5BCD;
	fma.rn.f64 	%fd1802, %fd1801, %fd1789, 0d3FB3B12B2DB51738;
	fma.rn.f64 	%fd1803, %fd1802, %fd1789, 0dBFB745D022F8DC5C;
	fma.rn.f64 	%fd1804, %fd1803, %fd1789, 0d3FBC71C709DFE927;
	fma.rn.f64 	%fd1805, %fd1804, %fd1789, 0dBFC2492491FA1744;
	fma.rn.f64 	%fd1806, %fd1805, %fd1789, 0d3FC99999999840D2;
	fma.rn.f64 	%fd1807, %fd1806, %fd1789, 0dBFD555555555544C;
	mul.f64 	%fd1808, %fd1789, %fd1807;
	fma.rn.f64 	%fd1809, %fd1808, %fd1788, %fd1788;
	{
	.reg .b32 %temp; 
	mov.b64 	{%temp, %r932}, %fd167;
	}
	setp.lt.s32 	%p188, %r932, 0;
	mov.f64 	%fd1810, 0d400921FB54442D18;
	sub.f64 	%fd1811, %fd1810, %fd1809;
	selp.f64 	%fd1812, %fd1811, %fd1809, %p188;
	add.rn.f64 	%fd1813, %fd179, %fd1787;
	setp.eq.f64 	%p189, %fd167, 0d0000000000000000;
	selp.f64 	%fd1814, 0d400921FB54442D18, 0d0000000000000000, %p188;
	setp.nan.f64 	%p190, %fd1813, %fd1813;
	abs.f64 	%fd1815, %fd1812;
	selp.f64 	%fd1816, %fd1814, %fd1815, %p189;
	selp.f64 	%fd3804, %fd1813, %fd1816, %p190;
$L__BB1_256:
	add.f64 	%fd1886, %fd3803, %fd3803;
	mul.f64 	%fd1887, %fd3804, 0d0000000000000000;
	sub.f64 	%fd193, %fd1886, %fd1887;
	add.f64 	%fd1888, %fd3804, %fd3804;
	fma.rn.f64 	%fd3817, %fd3803, 0d0000000000000000, %fd1888;
	mov.b64 	%rd327, %fd3817;
	mov.b64 	{%r949, %r950}, %rd327;
	and.b32  	%r258, %r950, 2147483647;
	or.b32  	%r951, %r258, %r949;
	setp.ne.s32 	%p200, %r951, 0;
	@%p200 bra 	$L__BB1_260;
	fma.rn.f64 	%fd2087, %fd193, 0d3FF71547652B82FE, 0d4338000000000000;
	{
	.reg .b32 %temp; 
	mov.b64 	{%r259, %temp}, %fd2087;
	}
	mov.f64 	%fd2088, 0dC338000000000000;
	add.rn.f64 	%fd2089, %fd2087, %fd2088;
	fma.rn.f64 	%fd2090, %fd2089, 0dBFE62E42FEFA39EF, %fd193;
	fma.rn.f64 	%fd2091, %fd2089, 0dBC7ABC9E3B39803F, %fd2090;
	fma.rn.f64 	%fd2092, %fd2091, 0d3E5ADE1569CE2BDF, 0d3E928AF3FCA213EA;
	fma.rn.f64 	%fd2093, %fd2092, %fd2091, 0d3EC71DEE62401315;
	fma.rn.f64 	%fd2094, %fd2093, %fd2091, 0d3EFA01997C89EB71;
	fma.rn.f64 	%fd2095, %fd2094, %fd2091, 0d3F2A01A014761F65;
	fma.rn.f64 	%fd2096, %fd2095, %fd2091, 0d3F56C16C1852B7AF;
	fma.rn.f64 	%fd2097, %fd2096, %fd2091, 0d3F81111111122322;
	fma.rn.f64 	%fd2098, %fd2097, %fd2091, 0d3FA55555555502A1;
	fma.rn.f64 	%fd2099, %fd2098, %fd2091, 0d3FC5555555555511;
	fma.rn.f64 	%fd2100, %fd2099, %fd2091, 0d3FE000000000000B;
	fma.rn.f64 	%fd2101, %fd2100, %fd2091, 0d3FF0000000000000;
	fma.rn.f64 	%fd2102, %fd2101, %fd2091, 0d3FF0000000000000;
	{
	.reg .b32 %temp; 
	mov.b64 	{%r260, %temp}, %fd2102;
	}
	{
	.reg .b32 %temp; 
	mov.b64 	{%temp, %r261}, %fd2102;
	}
	shl.b32 	%r1025, %r259, 20;
	add.s32 	%r1026, %r1025, %r261;
	mov.b64 	%fd3816, {%r260, %r1026};
	{
	.reg .b32 %temp; 
	mov.b64 	{%temp, %r1027}, %fd193;
	}
	mov.b32 	%f220, %r1027;
	abs.f32 	%f81, %f220;
	setp.lt.f32 	%p238, %f81, 0f4086232B;
	@%p238 bra 	$L__BB1_302;
	setp.lt.f64 	%p239, %fd193, 0d0000000000000000;
	add.f64 	%fd2103, %fd193, 0d7FF0000000000000;
	selp.f64 	%fd3816, 0d0000000000000000, %fd2103, %p239;
	setp.geu.f32 	%p240, %f81, 0f40874800;
	@%p240 bra 	$L__BB1_302;
	shr.u32 	%r1028, %r259, 31;
	add.s32 	%r1029, %r259, %r1028;
	shr.s32 	%r1030, %r1029, 1;
	shl.b32 	%r1031, %r1030, 20;
	add.s32 	%r1032, %r261, %r1031;
	mov.b64 	%fd2104, {%r260, %r1032};
	sub.s32 	%r1033, %r259, %r1030;
	shl.b32 	%r1034, %r1033, 20;
	add.s32 	%r1035, %r1034, 1072693248;
	mov.b32 	%r1036, 0;
	mov.b64 	%fd2105, {%r1036, %r1035};
	mul.f64 	%fd3816, %fd2105, %fd2104;
	bra.uni 	$L__BB1_302;
$L__BB1_260:
	mov.b64 	%rd328, %fd193;
	mov.b64 	{%r263, %r262}, %rd328;
	and.b32  	%r264, %r262, 2147483647;
	or.b32  	%r952, %r264, %r263;
	setp.ne.s32 	%p201, %r952, 0;
	@%p201 bra 	$L__BB1_271;
	abs.f64 	%fd198, %fd3817;
	setp.neu.f64 	%p230, %fd198, 0d7FF0000000000000;
	@%p230 bra 	$L__BB1_263;
	mov.f64 	%fd2042, 0d0000000000000000;
	mul.rn.f64 	%fd3806, %fd3817, %fd2042;
	mov.b32 	%r1678, 1;
	bra.uni 	$L__BB1_266;
$L__BB1_263:
	mul.f64 	%fd2037, %fd3817, 0d3FE45F306DC9C883;
	cvt.rni.s32.f64 	%r1677, %fd2037;
	cvt.rn.f64.s32 	%fd2038, %r1677;
	fma.rn.f64 	%fd2039, %fd2038, 0dBFF921FB54442D18, %fd3817;
	fma.rn.f64 	%fd2040, %fd2038, 0dBC91A62633145C00, %fd2039;
	fma.rn.f64 	%fd3806, %fd2038, 0dB97B839A252049C0, %fd2040;
	setp.ltu.f64 	%p231, %fd198, 0d41E0000000000000;
	@%p231 bra 	$L__BB1_265;
	{ // callseq 10, 0
	.param .b64 param0;
	st.param.f64 	[param0], %fd3817;
	.param .align 16 .b8 retval0[16];
	call.uni (retval0), 
	__internal_trig_reduction_slowpathd, 
	(
	param0
	);
	ld.param.f64 	%fd3806, [retval0];
	ld.param.b32 	%r1677, [retval0+8];
	} // callseq 10
$L__BB1_265:
	add.s32 	%r1678, %r1677, 1;
$L__BB1_266:
	shl.b32 	%r1017, %r1678, 6;
	cvt.u64.u32 	%rd350, %r1017;
	and.b64  	%rd351, %rd350, 64;
	mov.u64 	%rd352, __cudart_sin_cos_coeffs;
	add.s64 	%rd353, %rd352, %rd351;
	mul.rn.f64 	%fd2043, %fd3806, %fd3806;
	and.b32  	%r1018, %r1678, 1;
	setp.eq.b32 	%p233, %r1018, 1;
	selp.f64 	%fd2044, 0dBDA8FF8320FD8164, 0d3DE5DB65F9785EBA, %p233;
	ld.global.nc.v2.f64 	{%fd2045, %fd2046}, [%rd353];
	fma.rn.f64 	%fd2047, %fd2044, %fd2043, %fd2045;
	fma.rn.f64 	%fd2048, %fd2047, %fd2043, %fd2046;
	ld.global.nc.v2.f64 	{%fd2049, %fd2050}, [%rd353+16];
	fma.rn.f64 	%fd2051, %fd2048, %fd2043, %fd2049;
	fma.rn.f64 	%fd2052, %fd2051, %fd2043, %fd2050;
	ld.global.nc.v2.f64 	{%fd2053, %fd2054}, [%rd353+32];
	fma.rn.f64 	%fd2055, %fd2052, %fd2043, %fd2053;
	fma.rn.f64 	%fd2056, %fd2055, %fd2043, %fd2054;
	fma.rn.f64 	%fd2057, %fd2056, %fd3806, %fd3806;
	fma.rn.f64 	%fd2058, %fd2056, %fd2043, 0d3FF0000000000000;
	selp.f64 	%fd2059, %fd2058, %fd2057, %p233;
	and.b32  	%r1019, %r1678, 2;
	setp.eq.s32 	%p234, %r1019, 0;
	mov.f64 	%fd2060, 0d0000000000000000;
	sub.f64 	%fd2061, %fd2060, %fd2059;
	selp.f64 	%fd3816, %fd2059, %fd2061, %p234;
	@%p230 bra 	$L__BB1_268;
	mov.f64 	%fd2067, 0d0000000000000000;
	mul.rn.f64 	%fd3807, %fd3817, %fd2067;
	mov.b32 	%r1679, 0;
	bra.uni 	$L__BB1_270;
$L__BB1_268:
	mul.f64 	%fd2062, %fd3817, 0d3FE45F306DC9C883;
	cvt.rni.s32.f64 	%r1679, %fd2062;
	cvt.rn.f64.s32 	%fd2063, %r1679;
	fma.rn.f64 	%fd2064, %fd2063, 0dBFF921FB54442D18, %fd3817;
	fma.rn.f64 	%fd2065, %fd2063, 0dBC91A62633145C00, %fd2064;
	fma.rn.f64 	%fd3807, %fd2063, 0dB97B839A252049C0, %fd2065;
	setp.ltu.f64 	%p235, %fd198, 0d41E0000000000000;
	@%p235 bra 	$L__BB1_270;
	{ // callseq 11, 0
	.param .b64 param0;
	st.param.f64 	[param0], %fd3817;
	.param .align 16 .b8 retval0[16];
	call.uni (retval0), 
	__internal_trig_reduction_slowpathd, 
	(
	param0
	);
	ld.param.f64 	%fd3807, [retval0];
	ld.param.b32 	%r1679, [retval0+8];
	} // callseq 11
$L__BB1_270:
	shl.b32 	%r1022, %r1679, 6;
	cvt.u64.u32 	%rd354, %r1022;
	and.b64  	%rd355, %rd354, 64;
	mov.u64 	%rd356, __cudart_sin_cos_coeffs;
	add.s64 	%rd357, %rd356, %rd355;
	mul.rn.f64 	%fd2068, %fd3807, %fd3807;
	and.b32  	%r1023, %r1679, 1;
	setp.eq.b32 	%p236, %r1023, 1;
	selp.f64 	%fd2069, 0dBDA8FF8320FD8164, 0d3DE5DB65F9785EBA, %p236;
	ld.global.nc.v2.f64 	{%fd2070, %fd2071}, [%rd357];
	fma.rn.f64 	%fd2072, %fd2069, %fd2068, %fd2070;
	fma.rn.f64 	%fd2073, %fd2072, %fd2068, %fd2071;
	ld.global.nc.v2.f64 	{%fd2074, %fd2075}, [%rd357+16];
	fma.rn.f64 	%fd2076, %fd2073, %fd2068, %fd2074;
	fma.rn.f64 	%fd2077, %fd2076, %fd2068, %fd2075;
	ld.global.nc.v2.f64 	{%fd2078, %fd2079}, [%rd357+32];
	fma.rn.f64 	%fd2080, %fd2077, %fd2068, %fd2078;
	fma.rn.f64 	%fd2081, %fd2080, %fd2068, %fd2079;
	fma.rn.f64 	%fd2082, %fd2081, %fd3807, %fd3807;
	fma.rn.f64 	%fd2083, %fd2081, %fd2068, 0d3FF0000000000000;
	selp.f64 	%fd2084, %fd2083, %fd2082, %p236;
	and.b32  	%r1024, %r1679, 2;
	setp.eq.s32 	%p237, %r1024, 0;
	mov.f64 	%fd2085, 0d0000000000000000;
	sub.f64 	%fd2086, %fd2085, %fd2084;
	selp.f64 	%fd3817, %fd2084, %fd2086, %p237;
	bra.uni 	$L__BB1_302;
$L__BB1_271:
	setp.lt.u32 	%p202, %r258, 2146435072;
	@%p202 bra 	$L__BB1_275;
	setp.eq.s32 	%p226, %r263, 0;
	setp.eq.s32 	%p227, %r264, 2146435072;
	and.pred  	%p228, %p226, %p227;
	@%p228 bra 	$L__BB1_274;
	sub.f64 	%fd3816, %fd3817, %fd3817;
	mov.f64 	%fd3817, %fd3816;
	bra.uni 	$L__BB1_302;
$L__BB1_274:
	setp.gt.s32 	%p229, %r262, -1;
	sub.f64 	%fd2036, %fd3817, %fd3817;
	selp.f64 	%fd3816, %fd193, 0d0000000000000000, %p229;
	selp.f64 	%fd3817, %fd2036, 0d0000000000000000, %p229;
	bra.uni 	$L__BB1_302;
$L__BB1_275:
	add.s32 	%r953, %r262, -1082535490;
	setp.gt.u32 	%p203, %r953, 1084066;
	@%p203 bra 	$L__BB1_289;
	add.f64 	%fd213, %fd193, 0dC0937BE319BA0DA4;
	fma.rn.f64 	%fd1959, %fd213, 0d3FF71547652B82FE, 0d4338000000000000;
	{
	.reg .b32 %temp; 
	mov.b64 	{%r273, %temp}, %fd1959;
	}
	mov.f64 	%fd1960, 0dC338000000000000;
	add.rn.f64 	%fd1961, %fd1959, %fd1960;
	fma.rn.f64 	%fd1962, %fd1961, 0dBFE62E42FEFA39EF, %fd213;
	fma.rn.f64 	%fd1963, %fd1961, 0dBC7ABC9E3B39803F, %fd1962;
	fma.rn.f64 	%fd1964, %fd1963, 0d3E5ADE1569CE2BDF, 0d3E928AF3FCA213EA;
	fma.rn.f64 	%fd1965, %fd1964, %fd1963, 0d3EC71DEE62401315;
	fma.rn.f64 	%fd1966, %fd1965, %fd1963, 0d3EFA01997C89EB71;
	fma.rn.f64 	%fd1967, %fd1966, %fd1963, 0d3F2A01A014761F65;
	fma.rn.f64 	%fd1968, %fd1967, %fd1963, 0d3F56C16C1852B7AF;
	fma.rn.f64 	%fd1969, %fd1968, %fd1963, 0d3F81111111122322;
	fma.rn.f64 	%fd1970, %fd1969, %fd1963, 0d3FA55555555502A1;
	fma.rn.f64 	%fd1971, %fd1970, %fd1963, 0d3FC5555555555511;
	fma.rn.f64 	%fd1972, %fd1971, %fd1963, 0d3FE000000000000B;
	fma.rn.f64 	%fd1973, %fd1972, %fd1963, 0d3FF0000000000000;
	fma.rn.f64 	%fd1974, %fd1973, %fd1963, 0d3FF0000000000000;
	{
	.reg .b32 %temp; 
	mov.b64 	{%r274, %temp}, %fd1974;
	}
	{
	.reg .b32 %temp; 
	mov.b64 	{%temp, %r275}, %fd1974;
	}
	shl.b32 	%r976, %r273, 20;
	add.s32 	%r977, %r976, %r275;
	mov.b64 	%fd3808, {%r274, %r977};
	{
	.reg .b32 %temp; 
	mov.b64 	{%temp, %r978}, %fd213;
	}
	mov.b32 	%f219, %r978;
	abs.f32 	%f82, %f219;
	setp.lt.f32 	%p215, %f82, 0f4086232B;
	@%p215 bra 	$L__BB1_279;
	setp.lt.f64 	%p216, %fd213, 0d0000000000000000;
	add.f64 	%fd1975, %fd213, 0d7FF0000000000000;
	selp.f64 	%fd3808, 0d0000000000000000, %fd1975, %p216;
	setp.geu.f32 	%p217, %f82, 0f40874800;
	@%p217 bra 	$L__BB1_279;
	shr.u32 	%r979, %r273, 31;
	add.s32 	%r980, %r273, %r979;
	shr.s32 	%r981, %r980, 1;
	shl.b32 	%r982, %r981, 20;
	add.s32 	%r983, %r275, %r982;
	mov.b64 	%fd1976, {%r274, %r983};
	sub.s32 	%r984, %r273, %r981;
	shl.b32 	%r985, %r984, 20;
	add.s32 	%r986, %r985, 1072693248;
	mov.b32 	%r987, 0;
	mov.b64 	%fd1977, {%r987, %r986};
	mul.f64 	%fd3808, %fd1977, %fd1976;
$L__BB1_279:
	mov.b64 	%rd337, %fd3808;
	mov.b64 	{%r988, %r989}, %rd337;
	shr.u32 	%r990, %r989, 20;
	add.s32 	%r991, %r990, -247;
	and.b32  	%r992, %r989, 1048575;
	or.b32  	%r993, %r992, 2145386496;
	mov.b64 	%rd338, {%r988, %r993};
	mov.b64 	%fd218, %rd338;
	cvt.u16.u32 	%rs6, %r991;
	shr.u16 	%rs7, %rs6, 15;
	add.s16 	%rs8, %rs6, %rs7;
	shr.s16 	%rs1, %rs8, 1;
	cvt.u32.u16 	%r994, %rs1;
	sub.s32 	%r995, %r991, %r994;
	shl.b32 	%r996, %r995, 20;
	add.s32 	%r276, %r996, 1072693248;
	abs.f64 	%fd219, %fd3817;
	setp.neu.f64 	%p218, %fd219, 0d7FF0000000000000;
	@%p218 bra 	$L__BB1_281;
	mov.f64 	%fd1983, 0d0000000000000000;
	mul.rn.f64 	%fd3810, %fd3817, %fd1983;
	mov.b32 	%r1681, 1;
	bra.uni 	$L__BB1_284;
$L__BB1_281:
	mul.f64 	%fd1978, %fd3817, 0d3FE45F306DC9C883;
	cvt.rni.s32.f64 	%r1680, %fd1978;
	cvt.rn.f64.s32 	%fd1979, %r1680;
	fma.rn.f64 	%fd1980, %fd1979, 0dBFF921FB54442D18, %fd3817;
	fma.rn.f64 	%fd1981, %fd1979, 0dBC91A62633145C00, %fd1980;
	fma.rn.f64 	%fd3810, %fd1979, 0dB97B839A252049C0, %fd1981;
	setp.ltu.f64 	%p219, %fd219, 0d41E0000000000000;
	@%p219 bra 	$L__BB1_283;
	{ // callseq 8, 0
	.param .b64 param0;
	st.param.f64 	[param0], %fd3817;
	.param .align 16 .b8 retval0[16];
	call.uni (retval0), 
	__internal_trig_reduction_slowpathd, 
	(
	param0
	);
	ld.param.f64 	%fd3810, [retval0];
	ld.param.b32 	%r1680, [retval0+8];
	} // callseq 8
$L__BB1_283:
	add.s32 	%r1681, %r1680, 1;
$L__BB1_284:
	shl.b32 	%r999, %r1681, 6;
	cvt.u64.u32 	%rd339, %r999;
	and.b64  	%rd340, %rd339, 64;
	mov.u64 	%rd341, __cudart_sin_cos_coeffs;
	add.s64 	%rd342, %rd341, %rd340;
	mul.rn.f64 	%fd1984, %fd3810, %fd3810;
	and.b32  	%r1000, %r1681, 1;
	setp.eq.b32 	%p221, %r1000, 1;
	selp.f64 	%fd1985, 0dBDA8FF8320FD8164, 0d3DE5DB65F9785EBA, %p221;
	ld.global.nc.v2.f64 	{%fd1986, %fd1987}, [%rd342];
	fma.rn.f64 	%fd1988, %fd1985, %fd1984, %fd1986;
	fma.rn.f64 	%fd1989, %fd1988, %fd1984, %fd1987;
	ld.global.nc.v2.f64 	{%fd1990, %fd1991}, [%rd342+16];
	fma.rn.f64 	%fd1992, %fd1989, %fd1984, %fd1990;
	fma.rn.f64 	%fd1993, %fd1992, %fd1984, %fd1991;
	ld.global.nc.v2.f64 	{%fd1994, %fd1995}, [%rd342+32];
	fma.rn.f64 	%fd1996, %fd1993, %fd1984, %fd1994;
	fma.rn.f64 	%fd1997, %fd1996, %fd1984, %fd1995;
	fma.rn.f64 	%fd1998, %fd1997, %fd3810, %fd3810;
	fma.rn.f64 	%fd1999, %fd1997, %fd1984, 0d3FF0000000000000;
	selp.f64 	%fd2000, %fd1999, %fd1998, %p221;
	and.b32  	%r1001, %r1681, 2;
	setp.eq.s32 	%p222, %r1001, 0;
	mov.f64 	%fd2001, 0d0000000000000000;
	sub.f64 	%fd2002, %fd2001, %fd2000;
	selp.f64 	%fd2003, %fd2000, %fd2002, %p222;
	mul.f64 	%fd2004, %fd2003, %fd218;
	shl.b32 	%r1003, %r994, 20;
	add.s32 	%r1004, %r1003, 1072693248;
	mov.b32 	%r1005, 0;
	mov.b64 	%rd343, {%r1005, %r1004};
	mov.b64 	%fd2005, %rd343;
	mul.f64 	%fd225, %fd2004, %fd2005;
	@%p218 bra 	$L__BB1_286;
	mov.f64 	%fd2011, 0d0000000000000000;
	mul.rn.f64 	%fd3811, %fd3817, %fd2011;
	mov.b32 	%r1682, 0;
	bra.uni 	$L__BB1_288;
$L__BB1_286:
	mul.f64 	%fd2006, %fd3817, 0d3FE45F306DC9C883;
	cvt.rni.s32.f64 	%r1682, %fd2006;
	cvt.rn.f64.s32 	%fd2007, %r1682;
	fma.rn.f64 	%fd2008, %fd2007, 0dBFF921FB54442D18, %fd3817;
	fma.rn.f64 	%fd2009, %fd2007, 0dBC91A62633145C00, %fd2008;
	fma.rn.f64 	%fd3811, %fd2007, 0dB97B839A252049C0, %fd2009;
	setp.ltu.f64 	%p223, %fd219, 0d41E0000000000000;
	@%p223 bra 	$L__BB1_288;
	{ // callseq 9, 0
	.param .b64 param0;
	st.param.f64 	[param0], %fd3817;
	.param .align 16 .b8 retval0[16];
	call.uni (retval0), 
	__internal_trig_reduction_slowpathd, 
	(
	param0
	);
	ld.param.f64 	%fd3811, [retval0];
	ld.param.b32 	%r1682, [retval0+8];
	} // callseq 9
$L__BB1_288:
	mov.b32 	%r1008, 0;
	mov.b64 	%rd344, {%r1008, %r276};
	mov.b64 	%fd2012, %rd344;
	shl.b32 	%r1009, %r1682, 6;
	cvt.u64.u32 	%rd345, %r1009;
	and.b64  	%rd346, %rd345, 64;
	mov.u64 	%rd347, __cudart_sin_cos_coeffs;
	add.s64 	%rd348, %rd347, %rd346;
	mul.rn.f64 	%fd2013, %fd3811, %fd3811;
	and.b32  	%r1010, %r1682, 1;
	setp.eq.b32 	%p224, %r1010, 1;
	selp.f64 	%fd2014, 0dBDA8FF8320FD8164, 0d3DE5DB65F9785EBA, %p224;
	ld.global.nc.v2.f64 	{%fd2015, %fd2016}, [%rd348];
	fma.rn.f64 	%fd2017, %fd2014, %fd2013, %fd2015;
	fma.rn.f64 	%fd2018, %fd2017, %fd2013, %fd2016;
	ld.global.nc.v2.f64 	{%fd2019, %fd2020}, [%rd348+16];
	fma.rn.f64 	%fd2021, %fd2018, %fd2013, %fd2019;
	fma.rn.f64 	%fd2022, %fd2021, %fd2013, %fd2020;
	ld.global.nc.v2.f64 	{%fd2023, %fd2024}, [%rd348+32];
	fma.rn.f64 	%fd2025, %fd2022, %fd2013, %fd2023;
	fma.rn.f64 	%fd2026, %fd2025, %fd2013, %fd2024;
	fma.rn.f64 	%fd2027, %fd2026, %fd3811, %fd3811;
	fma.rn.f64 	%fd2028, %fd2026, %fd2013, 0d3FF0000000000000;
	selp.f64 	%fd2029, %fd2028, %fd2027, %p224;
	and.b32  	%r1011, %r1682, 2;
	setp.eq.s32 	%p225, %r1011, 0;
	mov.f64 	%fd2030, 0d0000000000000000;
	sub.f64 	%fd2031, %fd2030, %fd2029;
	selp.f64 	%fd2032, %fd2029, %fd2031, %p225;
	mul.f64 	%fd2033, %fd2032, %fd218;
	shl.b32 	%r1013, %r994, 20;
	add.s32 	%r1014, %r1013, 1072693248;
	mov.b64 	%rd349, {%r1008, %r1014};
	mov.b64 	%fd2034, %rd349;
	mul.f64 	%fd2035, %fd2033, %fd2034;
	mul.f64 	%fd3817, %fd2035, %fd2012;
	mul.f64 	%fd3816, %fd225, %fd2012;
	bra.uni 	$L__BB1_302;
$L__BB1_289:
	fma.rn.f64 	%fd1889, %fd193, 0d3FF71547652B82FE, 0d4338000000000000;
	{
	.reg .b32 %temp; 
	mov.b64 	{%r285, %temp}, %fd1889;
	}
	mov.f64 	%fd1890, 0dC338000000000000;
	add.rn.f64 	%fd1891, %fd1889, %fd1890;
	fma.rn.f64 	%fd1892, %fd1891, 0dBFE62E42FEFA39EF, %fd193;
	fma.rn.f64 	%fd1893, %fd1891, 0dBC7ABC9E3B39803F, %fd1892;
	fma.rn.f64 	%fd1894, %fd1893, 0d3E5ADE1569CE2BDF, 0d3E928AF3FCA213EA;
	fma.rn.f64 	%fd1895, %fd1894, %fd1893, 0d3EC71DEE62401315;
	fma.rn.f64 	%fd1896, %fd1895, %fd1893, 0d3EFA01997C89EB71;
	fma.rn.f64 	%fd1897, %fd1896, %fd1893, 0d3F2A01A014761F65;
	fma.rn.f64 	%fd1898, %fd1897, %fd1893, 0d3F56C16C1852B7AF;
	fma.rn.f64 	%fd1899, %fd1898, %fd1893, 0d3F81111111122322;
	fma.rn.f64 	%fd1900, %fd1899, %fd1893, 0d3FA55555555502A1;
	fma.rn.f64 	%fd1901, %fd1900, %fd1893, 0d3FC5555555555511;
	fma.rn.f64 	%fd1902, %fd1901, %fd1893, 0d3FE000000000000B;
	fma.rn.f64 	%fd1903, %fd1902, %fd1893, 0d3FF0000000000000;
	fma.rn.f64 	%fd1904, %fd1903, %fd1893, 0d3FF0000000000000;
	{
	.reg .b32 %temp; 
	mov.b64 	{%r286, %temp}, %fd1904;
	}
	{
	.reg .b32 %temp; 
	mov.b64 	{%temp, %r287}, %fd1904;
	}
	shl.b32 	%r954, %r285, 20;
	add.s32 	%r955, %r954, %r287;
	mov.b64 	%fd3812, {%r286, %r955};
	{
	.reg .b32 %temp; 
	mov.b64 	{%temp, %r956}, %fd193;
	}
	mov.b32 	%f218, %r956;
	abs.f32 	%f83, %f218;
	setp.lt.f32 	%p204, %f83, 0f4086232B;
	@%p204 bra 	$L__BB1_292;
	setp.lt.f64 	%p205, %fd193, 0d0000000000000000;
	add.f64 	%fd1905, %fd193, 0d7FF0000000000000;
	selp.f64 	%fd3812, 0d0000000000000000, %fd1905, %p205;
	setp.geu.f32 	%p206, %f83, 0f40874800;
	@%p206 bra 	$L__BB1_292;
	shr.u32 	%r957, %r285, 31;
	add.s32 	%r958, %r285, %r957;
	shr.s32 	%r959, %r958, 1;
	shl.b32 	%r960, %r959, 20;
	add.s32 	%r961, %r287, %r960;
	mov.b64 	%fd1906, {%r286, %r961};
	sub.s32 	%r962, %r285, %r959;
	shl.b32 	%r963, %r962, 20;
	add.s32 	%r964, %r963, 1072693248;
	mov.b32 	%r965, 0;
	mov.b64 	%fd1907, {%r965, %r964};
	mul.f64 	%fd3812, %fd1907, %fd1906;
$L__BB1_292:
	abs.f64 	%fd236, %fd3817;
	setp.neu.f64 	%p207, %fd236, 0d7FF0000000000000;
	@%p207 bra 	$L__BB1_294;
	mov.f64 	%fd1913, 0d0000000000000000;
	mul.rn.f64 	%fd3814, %fd3817, %fd1913;
	mov.b32 	%r1684, 1;
	bra.uni 	$L__BB1_297;
$L__BB1_294:
	mul.f64 	%fd1908, %fd3817, 0d3FE45F306DC9C883;
	cvt.rni.s32.f64 	%r1683, %fd1908;
	cvt.rn.f64.s32 	%fd1909, %r1683;
	fma.rn.f64 	%fd1910, %fd1909, 0dBFF921FB54442D18, %fd3817;
	fma.rn.f64 	%fd1911, %fd1909, 0dBC91A62633145C00, %fd1910;
	fma.rn.f64 	%fd3814, %fd1909, 0dB97B839A252049C0, %fd1911;
	setp.ltu.f64 	%p208, %fd236, 0d41E0000000000000;
	@%p208 bra 	$L__BB1_296;
	{ // callseq 6, 0
	.param .b64 param0;
	st.param.f64 	[param0], %fd3817;
	.param .align 16 .b8 retval0[16];
	call.uni (retval0), 
	__internal_trig_reduction_slowpathd, 
	(
	param0
	);
	ld.param.f64 	%fd3814, [retval0];
	ld.param.b32 	%r1683, [retval0+8];
	} // callseq 6
$L__BB1_296:
	add.s32 	%r1684, %r1683, 1;
$L__BB1_297:
	shl.b32 	%r968, %r1684, 6;
	cvt.u64.u32 	%rd329, %r968;
	and.b64  	%rd330, %rd329, 64;
	mov.u64 	%rd331, __cudart_sin_cos_coeffs;
	add.s64 	%rd332, %rd331, %rd330;
	mul.rn.f64 	%fd1914, %fd3814, %fd3814;
	and.b32  	%r969, %r1684, 1;
	setp.eq.b32 	%p210, %r969, 1;
	selp.f64 	%fd1915, 0dBDA8FF8320FD8164, 0d3DE5DB65F9785EBA, %p210;
	ld.global.nc.v2.f64 	{%fd1916, %fd1917}, [%rd332];
	fma.rn.f64 	%fd1918, %fd1915, %fd1914, %fd1916;
	fma.rn.f64 	%fd1919, %fd1918, %fd1914, %fd1917;
	ld.global.nc.v2.f64 	{%fd1920, %fd1921}, [%rd332+16];
	fma.rn.f64 	%fd1922, %fd1919, %fd1914, %fd1920;
	fma.rn.f64 	%fd1923, %fd1922, %fd1914, %fd1921;
	ld.global.nc.v2.f64 	{%fd1924, %fd1925}, [%rd332+32];
	fma.rn.f64 	%fd1926, %fd1923, %fd1914, %fd1924;
	fma.rn.f64 	%fd1927, %fd1926, %fd1914, %fd1925;
	fma.rn.f64 	%fd1928, %fd1927, %fd3814, %fd3814;
	fma.rn.f64 	%fd1929, %fd1927, %fd1914, 0d3FF0000000000000;
	selp.f64 	%fd1930, %fd1929, %fd1928, %p210;
	and.b32  	%r970, %r1684, 2;
	setp.eq.s32 	%p211, %r970, 0;
	mov.f64 	%fd1931, 0d0000000000000000;
	sub.f64 	%fd1932, %fd1931, %fd1930;
	selp.f64 	%fd242, %fd1930, %fd1932, %p211;
	@%p207 bra 	$L__BB1_299;
	mov.f64 	%fd1938, 0d0000000000000000;
	mul.rn.f64 	%fd3815, %fd3817, %fd1938;
	mov.b32 	%r1685, 0;
	bra.uni 	$L__BB1_301;
$L__BB1_299:
	mul.f64 	%fd1933, %fd3817, 0d3FE45F306DC9C883;
	cvt.rni.s32.f64 	%r1685, %fd1933;
	cvt.rn.f64.s32 	%fd1934, %r1685;
	fma.rn.f64 	%fd1935, %fd1934, 0dBFF921FB54442D18, %fd3817;
	fma.rn.f64 	%fd1936, %fd1934, 0dBC91A62633145C00, %fd1935;
	fma.rn.f64 	%fd3815, %fd1934, 0dB97B839A252049C0, %fd1936;
	setp.ltu.f64 	%p212, %fd236, 0d41E0000000000000;
	@%p212 bra 	$L__BB1_301;
	{ // callseq 7, 0
	.param .b64 param0;
	st.param.f64 	[param0], %fd3817;
	.param .align 16 .b8 retval0[16];
	call.uni (retval0), 
	__internal_trig_reduction_slowpathd, 
	(
	param0
	);
	ld.param.f64 	%fd3815, [retval0];
	ld.param.b32 	%r1685, [retval0+8];
	} // callseq 7
$L__BB1_301:
	shl.b32 	%r973, %r1685, 6;
	cvt.u64.u32 	%rd333, %r973;
	and.b64  	%rd334, %rd333, 64;
	mov.u64 	%rd335, __cudart_sin_cos_coeffs;
	add.s64 	%rd336, %rd335, %rd334;
	mul.rn.f64 	%fd1939, %fd3815, %fd3815;
	and.b32  	%r974, %r1685, 1;
	setp.eq.b32 	%p213, %r974, 1;
	selp.f64 	%fd1940, 0dBDA8FF8320FD8164, 0d3DE5DB65F9785EBA, %p213;
	ld.global.nc.v2.f64 	{%fd1941, %fd1942}, [%rd336];
	fma.rn.f64 	%fd1943, %fd1940, %fd1939, %fd1941;
	fma.rn.f64 	%fd1944, %fd1943, %fd1939, %fd1942;
	ld.global.nc.v2.f64 	{%fd1945, %fd1946}, [%rd336+16];
	fma.rn.f64 	%fd1947, %fd1944, %fd1939, %fd1945;
	fma.rn.f64 	%fd1948, %fd1947, %fd1939, %fd1946;
	ld.global.nc.v2.f64 	{%fd1949, %fd1950}, [%rd336+32];
	fma.rn.f64 	%fd1951, %fd1948, %fd1939, %fd1949;
	fma.rn.f64 	%fd1952, %fd1951, %fd1939, %fd1950;
	fma.rn.f64 	%fd1953, %fd1952, %fd3815, %fd3815;
	fma.rn.f64 	%fd1954, %fd1952, %fd1939, 0d3FF0000000000000;
	selp.f64 	%fd1955, %fd1954, %fd1953, %p213;
	and.b32  	%r975, %r1685, 2;
	setp.eq.s32 	%p214, %r975, 0;
	mov.f64 	%fd1956, 0d0000000000000000;
	sub.f64 	%fd1957, %fd1956, %fd1955;
	selp.f64 	%fd1958, %fd1955, %fd1957, %p214;
	mul.f64 	%fd3817, %fd3812, %fd1958;
	mul.f64 	%fd3816, %fd3812, %fd242;
$L__BB1_302:
	add.f64 	%fd3819, %fd152, %fd3816;
	add.f64 	%fd3823, %fd153, %fd3817;
	setp.eq.f64 	%p241, %fd3819, 0d0000000000000000;
	setp.eq.f64 	%p242, %fd3823, 0d0000000000000000;
	mov.f64 	%fd3822, 0d0000000000000000;
	and.pred  	%p243, %p241, %p242;
	@%p243 bra 	$L__BB1_321;
	abs.f64 	%fd253, %fd3823;
	setp.eq.f64 	%p244, %fd253, 0d7FF0000000000000;
	mov.f64 	%fd3822, 0d7FF0000000000000;
	@%p244 bra 	$L__BB1_321;
	setp.num.f64 	%p245, %fd3819, %fd3819;
	@%p245 bra 	$L__BB1_306;
	sub.f64 	%fd2109, %fd3823, %fd3823;
	div.rn.f64 	%fd3823, %fd2109, %fd2109;
	mov.f64 	%fd3822, %fd3819;
	bra.uni 	$L__BB1_321;
$L__BB1_306:
	abs.f64 	%fd255, %fd3819;
	setp.neu.f64 	%p246, %fd255, 0d7FF0000000000000;
	@%p246 bra 	$L__BB1_310;
	{
	.reg .b32 %temp; 
	mov.b64 	{%temp, %r1037}, %fd3819;
	}
	setp.gt.s32 	%p247, %r1037, -1;
	@%p247 bra 	$L__BB1_309;
	sub.f64 	%fd2110, %fd3823, %fd3823;
	abs.f64 	%fd3822, %fd2110;
	copysign.f64 	%fd3823, %fd3823, %fd3819;
	bra.uni 	$L__BB1_321;
$L__BB1_309:
	sub.f64 	%fd2111, %fd3823, %fd3823;
	copysign.f64 	%fd3823, %fd3823, %fd2111;
	mov.f64 	%fd3822, %fd3819;
	bra.uni 	$L__BB1_321;
$L__BB1_310:
	max.f64 	%fd2112, %fd255, %fd253;
	setp.ltu.f64 	%p248, %fd2112, 0d7FDA827999FCEF32;
	@%p248 bra 	$L__BB1_312;
	mul.f64 	%fd3819, %fd3819, 0d3FD0000000000000;
	mul.f64 	%fd3823, %fd3823, 0d3FD0000000000000;
	mov.b32 	%r1686, 1;
	bra.uni 	$L__BB1_314;
$L__BB1_312:
	setp.gtu.f64 	%p249, %fd255, 0d0020000000000000;
	setp.gtu.f64 	%p250, %fd253, 0d0020000000000000;
	or.pred  	%p251, %p249, %p250;
	mov.b32 	%r1686, 0;
	@%p251 bra 	$L__BB1_314;
	mul.f64 	%fd3819, %fd3819, 0d4010000000000000;
	mul.f64 	%fd3823, %fd3823, 0d4010000000000000;
	mov.b32 	%r1686, 2;
$L__BB1_314:
	setp.ltu.f64 	%p252, %fd3819, 0d0000000000000000;
	@%p252 bra 	$L__BB1_316;
	abs.f64 	%fd2113, %fd3819;
	abs.f64 	%fd2114, %fd3823;
	mov.b64 	%rd358, %fd2114;
	mov.b64 	%rd359, %fd2113;
	min.u64 	%rd360, %rd358, %rd359;
	mov.b64 	%fd2115, %rd360;
	max.u64 	%rd361, %rd359, %rd358;
	mov.b64 	%fd2116, %rd361;
	{
	.reg .b32 %temp; 
	mov.b64 	{%temp, %r1041}, %fd2116;
	}
	and.b32  	%r1042, %r1041, -4194304;
	xor.b32  	%r1043, %r1042, 2144337920;
	mov.b32 	%r1044, 0;
	mov.b64 	%fd2117, {%r1044, %r1043};
	mul.f64 	%fd2118, %fd2117, %fd2115;
	mul.f64 	%fd2119, %fd2117, %fd2116;
	mul.f64 	%fd2120, %fd2118, %fd2118;
	fma.rn.f64 	%fd2121, %fd2119, %fd2119, %fd2120;
	min.f64 	%fd2122, %fd2121, 0d7FEFFFFFFFFFFFFF;
	rsqrt.approx.ftz.f64 	%fd2123, %fd2122;
	mul.rn.f64 	%fd2124, %fd2123, %fd2123;
	neg.f64 	%fd2125, %fd2124;
	fma.rn.f64 	%fd2126, %fd2122, %fd2125, 0d3FF0000000000000;
	fma.rn.f64 	%fd2127, %fd2126, 0d3FD8000000000000, 0d3FE0000000000000;
	mul.rn.f64 	%fd2128, %fd2126, %fd2123;
	fma.rn.f64 	%fd2129, %fd2127, %fd2128, %fd2123;
	mul.f64 	%fd2130, %fd2121, %fd2129;
	or.b32  	%r1045, %r1042, 1048576;
	mov.b64 	%fd2131, {%r1044, %r1045};
	mul.f64 	%fd2132, %fd2131, %fd2130;
	setp.eq.f64 	%p253, %fd2115, 0d0000000000000000;
	selp.f64 	%fd2133, %fd2116, %fd2132, %p253;
	{
	.reg .b32 %temp; 
	mov.b64 	{%temp, %r1046}, %fd2115;
	}
	mov.f64 	%fd2134, 0d7FF0000000000000;
	{
	.reg .b32 %temp; 
	mov.b64 	{%temp, %r1047}, %fd2134;
	}
	setp.lt.u32 	%p254, %r1046, %r1047;
	selp.f64 	%fd2135, %fd2133, %fd2115, %p254;
	add.f64 	%fd2136, %fd3819, %fd2135;
	mul.f64 	%fd2137, %fd2136, 0d3FE0000000000000;
	sqrt.rn.f64 	%fd3822, %fd2137;
	add.f64 	%fd2138, %fd3822, %fd3822;
	div.rn.f64 	%fd3823, %fd3823, %fd2138;
	bra.uni 	$L__BB1_317;
$L__BB1_316:
	abs.f64 	%fd2139, %fd3819;
	abs.f64 	%fd2140, %fd3823;
	mov.b64 	%rd362, %fd2140;
	mov.b64 	%rd363, %fd2139;
	min.u64 	%rd364, %rd362, %rd363;
	mov.b64 	%fd2141, %rd364;
	max.u64 	%rd365, %rd363, %rd362;
	mov.b64 	%fd2142, %rd365;
	{
	.reg .b32 %temp; 
	mov.b64 	{%temp, %r1048}, %fd2142;
	}
	and.b32  	%r1049, %r1048, -4194304;
	xor.b32  	%r1050, %r1049, 2144337920;
	mov.b32 	%r1051, 0;
	mov.b64 	%fd2143, {%r1051, %r1050};
	mul.f64 	%fd2144, %fd2143, %fd2141;
	mul.f64 	%fd2145, %fd2143, %fd2142;
	mul.f64 	%fd2146, %fd2144, %fd2144;
	fma.rn.f64 	%fd2147, %fd2145, %fd2145, %fd2146;
	min.f64 	%fd2148, %fd2147, 0d7FEFFFFFFFFFFFFF;
	rsqrt.approx.ftz.f64 	%fd2149, %fd2148;
	mul.rn.f64 	%fd2150, %fd2149, %fd2149;
	neg.f64 	%fd2151, %fd2150;
	fma.rn.f64 	%fd2152, %fd2148, %fd2151, 0d3FF0000000000000;
	fma.rn.f64 	%fd2153, %fd2152, 0d3FD8000000000000, 0d3FE0000000000000;
	mul.rn.f64 	%fd2154, %fd2152, %fd2149;
	fma.rn.f64 	%fd2155, %fd2153, %fd2154, %fd2149;
	mul.f64 	%fd2156, %fd2147, %fd2155;
	or.b32  	%r1052, %r1049, 1048576;
	mov.b64 	%fd2157, {%r1051, %r1052};
	mul.f64 	%fd2158, %fd2157, %fd2156;
	setp.eq.f64 	%p255, %fd2141, 0d0000000000000000;
	selp.f64 	%fd2159, %fd2142, %fd2158, %p255;
	{
	.reg .b32 %temp; 
	mov.b64 	{%temp, %r1053}, %fd2141;
	}
	mov.f64 	%fd2160, 0d7FF0000000000000;
	{
	.reg .b32 %temp; 
	mov.b64 	{%temp, %r1054}, %fd2160;
	}
	setp.lt.u32 	%p256, %r1053, %r1054;
	selp.f64 	%fd2161, %fd2159, %fd2141, %p256;
	sub.f64 	%fd2162, %fd2161, %fd3819;
	mul.f64 	%fd2163, %fd2162, 0d3FE0000000000000;
	sqrt.rn.f64 	%fd2164, %fd2163;
	add.f64 	%fd2165, %fd2164, %fd2164;
	div.rn.f64 	%fd3822, %fd2140, %fd2165;
	copysign.f64 	%fd3823, %fd3823, %fd2164;
$L__BB1_317:
	setp.eq.s32 	%p257, %r1686, 2;
	@%p257 bra 	$L__BB1_320;
	setp.ne.s32 	%p258, %r1686, 1;
	@%p258 bra 	$L__BB1_321;
	add.f64 	%fd3822, %fd3822, %fd3822;
	add.f64 	%fd3823, %fd3823, %fd3823;
	bra.uni 	$L__BB1_321;
$L__BB1_320:
	mul.f64 	%fd3822, %fd3822, 0d3FE0000000000000;
	mul.f64 	%fd3823, %fd3823, 0d3FE0000000000000;
$L__BB1_321:
	add.f64 	%fd2166, %fd66, %fd3822;
	cvt.f64.f32 	%fd2167, %f75;
	mul.f64 	%fd2168, %fd2167, 0d4008000000000000;
	cvt.f64.f32 	%fd2169, %f76;
	mul.f64 	%fd2170, %fd2168, %fd2169;
	mul.f64 	%fd2171, %fd2170, %fd2169;
	sub.f64 	%fd2172, %fd2166, %fd2171;
	mul.f64 	%fd2173, %fd2167, 0d4028000000000000;
	mul.f64 	%fd2174, %fd2173, %fd2169;
	cvt.f64.f32 	%fd2175, %f77;
	fma.rn.f64 	%fd2176, %fd2174, %fd2175, %fd2172;
	mul.f64 	%fd2177, %fd2168, %fd2175;
	mul.f64 	%fd2178, %fd2177, %fd2175;
	sub.f64 	%fd2179, %fd2176, %fd2178;
	add.f64 	%fd2180, %fd154, %fd2179;
	add.f64 	%fd2181, %fd155, %fd2180;
	sub.f64 	%fd2182, %fd2181, %fd156;
	add.f64 	%fd2183, %fd157, %fd2182;
	sub.f64 	%fd2184, %fd2183, %fd158;
	sub.f64 	%fd2185, %fd2184, %fd159;
	add.f64 	%fd2186, %fd160, %fd2185;
	sub.f64 	%fd2187, %fd2186, %fd161;
	add.f64 	%fd2188, %fd162, %fd2187;
	add.f64 	%fd2189, %fd2175, %fd2175;
	mul.f64 	%fd2190, %fd2189, %fd2175;
	fma.rn.f64 	%fd2191, %fd2190, %fd2175, %fd2188;
	sub.f64 	%fd2192, %fd2191, %fd163;
	add.f64 	%fd2193, %fd164, %fd2192;
	add.f64 	%fd2194, %fd165, %fd2193;
	add.f64 	%fd277, %fd166, %fd2194;
	setp.num.f64 	%p259, %fd277, %fd277;
	setp.num.f64 	%p260, %fd3823, %fd3823;
	and.pred  	%p261, %p259, %p260;
	@%p261 bra 	$L__BB1_339;
	abs.f64 	%fd278, %fd277;
	setp.geu.f64 	%p377, %fd278, 0d2000000000000000;
	abs.f64 	%fd2721, %fd3823;
	setp.geu.f64 	%p378, %fd2721, 0d2000000000000000;
	or.pred  	%p379, %p377, %p378;
	@%p379 bra 	$L__BB1_324;
	mul.f64 	%fd2723, %fd277, 0d4010000000000000;
	mul.f64 	%fd2724, %fd3823, 0d4010000000000000;
	mul.f64 	%fd2725, %fd2723, %fd2723;
	fma.rn.f64 	%fd2726, %fd2724, %fd2724, %fd2725;
	mul.f64 	%fd3825, %fd2726, 0d3FB0000000000000;
	bra.uni 	$L__BB1_325;
$L__BB1_324:
	mul.f64 	%fd2722, %fd277, %fd277;
	fma.rn.f64 	%fd3825, %fd3823, %fd3823, %fd2722;
$L__BB1_325:
	{
	.reg .b32 %temp; 
	mov.b64 	{%temp, %r1687}, %fd3825;
	}
	{
	.reg .b32 %temp; 
	mov.b64 	{%r1688, %temp}, %fd3825;
	}
	setp.gt.s32 	%p380, %r1687, 1048575;
	mov.b32 	%r1689, -1023;
	@%p380 bra 	$L__BB1_327;
	mul.f64 	%fd3825, %fd3825, 0d4350000000000000;
	{
	.reg .b32 %temp; 
	mov.b64 	{%temp, %r1687}, %fd3825;
	}
	{
	.reg .b32 %temp; 
	mov.b64 	{%r1688, %temp}, %fd3825;
	}
	mov.b32 	%r1689, -1077;
$L__BB1_327:
	add.s32 	%r1194, %r1687, -1;
	setp.gt.u32 	%p381, %r1194, 2146435070;
	@%p381 bra 	$L__BB1_331;
	shr.u32 	%r1197, %r1687, 20;
	add.s32 	%r1690, %r1689, %r1197;
	and.b32  	%r1198, %r1687, 1048575;
	or.b32  	%r1199, %r1198, 1072693248;
	mov.b64 	%fd3826, {%r1688, %r1199};
	setp.lt.u32 	%p383, %r1199, 1073127583;
	@%p383 bra 	$L__BB1_330;
	{
	.reg .b32 %temp; 
	mov.b64 	{%r1200, %temp}, %fd3826;
	}
	{
	.reg .b32 %temp; 
	mov.b64 	{%temp, %r1201}, %fd3826;
	}
	add.s32 	%r1202, %r1201, -1048576;
	mov.b64 	%fd3826, {%r1200, %r1202};
	add.s32 	%r1690, %r1690, 1;
$L__BB1_330:
	add.f64 	%fd2728, %fd3826, 0dBFF0000000000000;
	add.f64 	%fd2729, %fd3826, 0d3FF0000000000000;
	rcp.approx.ftz.f64 	%fd2730, %fd2729;
	neg.f64 	%fd2731, %fd2729;
	fma.rn.f64 	%fd2732, %fd2731, %fd2730, 0d3FF0000000000000;
	fma.rn.f64 	%fd2733, %fd2732, %fd2732, %fd2732;
	fma.rn.f64 	%fd2734, %fd2733, %fd2730, %fd2730;
	mul.f64 	%fd2735, %fd2728, %fd2734;
	fma.rn.f64 	%fd2736, %fd2728, %fd2734, %fd2735;
	mul.f64 	%fd2737, %fd2736, %fd2736;
	fma.rn.f64 	%fd2738, %fd2737, 0d3EB1380B3AE80F1E, 0d3ED0EE258B7A8B04;
	fma.rn.f64 	%fd2739, %fd2738, %fd2737, 0d3EF3B2669F02676F;
	fma.rn.f64 	%fd2740, %fd2739, %fd2737, 0d3F1745CBA9AB0956;
	fma.rn.f64 	%fd2741, %fd2740, %fd2737, 0d3F3C71C72D1B5154;
	fma.rn.f64 	%fd2742, %fd2741, %fd2737, 0d3F624924923BE72D;
	fma.rn.f64 	%fd2743, %fd2742, %fd2737, 0d3F8999999999A3C4;
	fma.rn.f64 	%fd2744, %fd2743, %fd2737, 0d3FB5555555555554;
	sub.f64 	%fd2745, %fd2728, %fd2736;
	add.f64 	%fd2746, %fd2745, %fd2745;
	neg.f64 	%fd2747, %fd2736;
	fma.rn.f64 	%fd2748, %fd2747, %fd2728, %fd2746;
	mul.f64 	%fd2749, %fd2734, %fd2748;
	mul.f64 	%fd2750, %fd2737, %fd2744;
	fma.rn.f64 	%fd2751, %fd2750, %fd2736, %fd2749;
	xor.b32  	%r1203, %r1690, -2147483648;
	mov.b32 	%r1204, 1127219200;
	mov.b64 	%fd2752, {%r1203, %r1204};
	mov.b32 	%r1205, -2147483648;
	mov.b64 	%fd2753, {%r1205, %r1204};
	sub.f64 	%fd2754, %fd2752, %fd2753;
	fma.rn.f64 	%fd2755, %fd2754, 0d3FE62E42FEFA39EF, %fd2736;
	fma.rn.f64 	%fd2756, %fd2754, 0dBFE62E42FEFA39EF, %fd2755;
	sub.f64 	%fd2757, %fd2756, %fd2736;
	sub.f64 	%fd2758, %fd2751, %fd2757;
	fma.rn.f64 	%fd2759, %fd2754, 0d3C7ABC9E3B39803F, %fd2758;
	add.f64 	%fd3869, %fd2755, %fd2759;
	bra.uni 	$L__BB1_332;
$L__BB1_331:
	fma.rn.f64 	%fd2727, %fd3825, 0d7FF0000000000000, 0d7FF0000000000000;
	{
	.reg .b32 %temp; 
	mov.b64 	{%temp, %r1195}, %fd3825;
	}
	and.b32  	%r1196, %r1195, 2147483647;
	setp.eq.s32 	%p382, %r1196, 0;
	selp.f64 	%fd3869, 0dFFF0000000000000, %fd2727, %p382;
$L__BB1_332:
	setp.leu.f64 	%p384, %fd2721, %fd278;
	setp.gt.f64 	%p385, %fd2721, %fd278;
	selp.f64 	%fd291, %fd2721, %fd278, %p385;
	selp.f64 	%fd2760, %fd278, %fd2721, %p385;
	div.rn.f64 	%fd2761, %fd2760, %fd291;
	mul.f64 	%fd2762, %fd2761, %fd2761;
	fma.rn.f64 	%fd2763, %fd2762, 0dBEF53E1D2A25FF7E, 0d3F2D3B63DBB65B49;
	fma.rn.f64 	%fd2764, %fd2763, %fd2762, 0dBF5312788DDE082E;
	fma.rn.f64 	%fd2765, %fd2764, %fd2762, 0d3F6F9690C8249315;
	fma.rn.f64 	%fd2766, %fd2765, %fd2762, 0dBF82CF5AABC7CF0D;
	fma.rn.f64 	%fd2767, %fd2766, %fd2762, 0d3F9162B0B2A3BFDE;
	fma.rn.f64 	%fd2768, %fd2767, %fd2762, 0dBF9A7256FEB6FC6B;
	fma.rn.f64 	%fd2769, %fd2768, %fd2762, 0d3FA171560CE4A489;
	fma.rn.f64 	%fd2770, %fd2769, %fd2762, 0dBFA4F44D841450E4;
	fma.rn.f64 	%fd2771, %fd2770, %fd2762, 0d3FA7EE3D3F36BB95;
	fma.rn.f64 	%fd2772, %fd2771, %fd2762, 0dBFAAD32AE04A9FD1;
	fma.rn.f64 	%fd2773, %fd2772, %fd2762, 0d3FAE17813D66954F;
	fma.rn.f64 	%fd2774, %fd2773, %fd2762, 0dBFB11089CA9A5BCD;
	fma.rn.f64 	%fd2775, %fd2774, %fd2762, 0d3FB3B12B2DB51738;
	fma.rn.f64 	%fd2776, %fd2775, %fd2762, 0dBFB745D022F8DC5C;
	fma.rn.f64 	%fd2777, %fd2776, %fd2762, 0d3FBC71C709DFE927;
	fma.rn.f64 	%fd2778, %fd2777, %fd2762, 0dBFC2492491FA1744;
	fma.rn.f64 	%fd2779, %fd2778, %fd2762, 0d3FC99999999840D2;
	fma.rn.f64 	%fd2780, %fd2779, %fd2762, 0dBFD555555555544C;
	mul.f64 	%fd2781, %fd2762, %fd2780;
	fma.rn.f64 	%fd292, %fd2781, %fd2761, %fd2761;
	@%p384 bra 	$L__BB1_334;
	{
	.reg .b32 %temp; 
	mov.b64 	{%temp, %r1207}, %fd277;
	}
	setp.lt.s32 	%p387, %r1207, 0;
	neg.f64 	%fd2784, %fd292;
	selp.f64 	%fd2785, %fd292, %fd2784, %p387;
	add.f64 	%fd3828, %fd2785, 0d3FF921FB54442D18;
	bra.uni 	$L__BB1_335;
$L__BB1_334:
	{
	.reg .b32 %temp; 
	mov.b64 	{%temp, %r1206}, %fd277;
	}
	setp.lt.s32 	%p386, %r1206, 0;
	mov.f64 	%fd2782, 0d400921FB54442D18;
	sub.f64 	%fd2783, %fd2782, %fd292;
	selp.f64 	%fd3828, %fd2783, %fd292, %p386;
$L__BB1_335:
	setp.neu.f64 	%p388, %fd291, 0d0000000000000000;
	@%p388 bra 	$L__BB1_337;
	{
	.reg .b32 %temp; 
	mov.b64 	{%temp, %r1209}, %fd277;
	}
	setp.lt.s32 	%p391, %r1209, 0;
	selp.f64 	%fd3829, 0d400921FB54442D18, 0d0000000000000000, %p391;
	bra.uni 	$L__BB1_338;
$L__BB1_337:
	setp.eq.f64 	%p389, %fd278, %fd2721;
	{
	.reg .b32 %temp; 
	mov.b64 	{%temp, %r1208}, %fd277;
	}
	setp.lt.s32 	%p390, %r1208, 0;
	selp.f64 	%fd2786, 0d4002D97C7F3321D2, 0d3FE921FB54442D18, %p390;
	selp.f64 	%fd3829, %fd2786, %fd3828, %p389;
$L__BB1_338:
	add.rn.f64 	%fd2787, %fd278, %fd2721;
	setp.nan.f64 	%p392, %fd2787, %fd2787;
	copysign.f64 	%fd2788, %fd3823, %fd3829;
	selp.f64 	%fd3870, %fd2787, %fd2788, %p392;
	bra.uni 	$L__BB1_429;
$L__BB1_339:
	abs.f64 	%fd300, %fd277;
	abs.f64 	%fd301, %fd3823;
	setp.lt.f64 	%p262, %fd300, %fd301;
	selp.f64 	%fd302, %fd301, %fd300, %p262;
	selp.f64 	%fd303, %fd300, %fd301, %p262;
	setp.leu.f64 	%p263, %fd303, 0d7FD1CCF385EBC8A0;
	@%p263 bra 	$L__BB1_354;
	div.rn.f64 	%fd2636, %fd277, 0d4005BF0A8B145769;
	div.rn.f64 	%fd2637, %fd3823, 0d4005BF0A8B145769;
	abs.f64 	%fd2638, %fd2636;
	abs.f64 	%fd2639, %fd2637;
	mov.b64 	%rd378, %fd2639;
	mov.b64 	%rd379, %fd2638;
	min.u64 	%rd380, %rd378, %rd379;
	mov.b64 	%fd2640, %rd380;
	max.u64 	%rd381, %rd379, %rd378;
	mov.b64 	%fd2641, %rd381;
	{
	.reg .b32 %temp; 
	mov.b64 	{%temp, %r1168}, %fd2641;
	}
	and.b32  	%r1169, %r1168, -4194304;
	xor.b32  	%r1170, %r1169, 2144337920;
	mov.b32 	%r1171, 0;
	mov.b64 	%fd2642, {%r1171, %r1170};
	mul.f64 	%fd2643, %fd2642, %fd2640;
	mul.f64 	%fd2644, %fd2642, %fd2641;
	mul.f64 	%fd2645, %fd2643, %fd2643;
	fma.rn.f64 	%fd2646, %fd2644, %fd2644, %fd2645;
	min.f64 	%fd2647, %fd2646, 0d7FEFFFFFFFFFFFFF;
	rsqrt.approx.ftz.f64 	%fd2648, %fd2647;
	mul.rn.f64 	%fd2649, %fd2648, %fd2648;
	neg.f64 	%fd2650, %fd2649;
	fma.rn.f64 	%fd2651, %fd2647, %fd2650, 0d3FF0000000000000;
	fma.rn.f64 	%fd2652, %fd2651, 0d3FD8000000000000, 0d3FE0000000000000;
	mul.rn.f64 	%fd2653, %fd2651, %fd2648;
	fma.rn.f64 	%fd2654, %fd2652, %fd2653, %fd2648;
	mul.f64 	%fd2655, %fd2646, %fd2654;
	or.b32  	%r1172, %r1169, 1048576;
	mov.b64 	%fd2656, {%r1171, %r1172};
	mul.f64 	%fd2657, %fd2656, %fd2655;
	setp.eq.f64 	%p363, %fd2640, 0d0000000000000000;
	selp.f64 	%fd2658, %fd2641, %fd2657, %p363;
	{
	.reg .b32 %temp; 
	mov.b64 	{%temp, %r1173}, %fd2640;
	}
	mov.f64 	%fd2659, 0d7FF0000000000000;
	{
	.reg .b32 %temp; 
	mov.b64 	{%temp, %r1174}, %fd2659;
	}
	setp.lt.u32 	%p364, %r1173, %r1174;
	selp.f64 	%fd3830, %fd2658, %fd2640, %p364;
	{
	.reg .b32 %temp; 
	mov.b64 	{%temp, %r1691}, %fd3830;
	}
	{
	.reg .b32 %temp; 
	mov.b64 	{%r1692, %temp}, %fd3830;
	}
	setp.gt.s32 	%p365, %r1691, 1048575;
	mov.b32 	%r1693, -1023;
	@%p365 bra 	$L__BB1_342;
	mul.f64 	%fd3830, %fd3830, 0d4350000000000000;
	{
	.reg .b32 %temp; 
	mov.b64 	{%temp, %r1691}, %fd3830;
	}
	{
	.reg .b32 %temp; 
	mov.b64 	{%r1692, %temp}, %fd3830;
	}
	mov.b32 	%r1693, -1077;
$L__BB1_342:
	add.s32 	%r1176, %r1691, -1;
	setp.gt.u32 	%p366, %r1176, 2146435070;
	@%p366 bra 	$L__BB1_346;
	shr.u32 	%r1179, %r1691, 20;
	add.s32 	%r1694, %r1693, %r1179;
	and.b32  	%r1180, %r1691, 1048575;
	or.b32  	%r1181, %r1180, 1072693248;
	mov.b64 	%fd3831, {%r1692, %r1181};
	setp.lt.u32 	%p368, %r1181, 1073127583;
	@%p368 bra 	$L__BB1_345;
	{
	.reg .b32 %temp; 
	mov.b64 	{%r1182, %temp}, %fd3831;
	}
	{
	.reg .b32 %temp; 
	mov.b64 	{%temp, %r1183}, %fd3831;
	}
	add.s32 	%r1184, %r1183, -1048576;
	mov.b64 	%fd3831, {%r1182, %r1184};
	add.s32 	%r1694, %r1694, 1;
$L__BB1_345:
	add.f64 	%fd2661, %fd3831, 0dBFF0000000000000;
	add.f64 	%fd2662, %fd3831, 0d3FF0000000000000;
	rcp.approx.ftz.f64 	%fd2663, %fd2662;
	neg.f64 	%fd2664, %fd2662;
	fma.rn.f64 	%fd2665, %fd2664, %fd2663, 0d3FF0000000000000;
	fma.rn.f64 	%fd2666, %fd2665, %fd2665, %fd2665;
	fma.rn.f64 	%fd2667, %fd2666, %fd2663, %fd2663;
	mul.f64 	%fd2668, %fd2661, %fd2667;
	fma.rn.f64 	%fd2669, %fd2661, %fd2667, %fd2668;
	mul.f64 	%fd2670, %fd2669, %fd2669;
	fma.rn.f64 	%fd2671, %fd2670, 0d3EB1380B3AE80F1E, 0d3ED0EE258B7A8B04;
	fma.rn.f64 	%fd2672, %fd2671, %fd2670, 0d3EF3B2669F02676F;
	fma.rn.f64 	%fd2673, %fd2672, %fd2670, 0d3F1745CBA9AB0956;
	fma.rn.f64 	%fd2674, %fd2673, %fd2670, 0d3F3C71C72D1B5154;
	fma.rn.f64 	%fd2675, %fd2674, %fd2670, 0d3F624924923BE72D;
	fma.rn.f64 	%fd2676, %fd2675, %fd2670, 0d3F8999999999A3C4;
	fma.rn.f64 	%fd2677, %fd2676, %fd2670, 0d3FB5555555555554;
	sub.f64 	%fd2678, %fd2661, %fd2669;
	add.f64 	%fd2679, %fd2678, %fd2678;
	neg.f64 	%fd2680, %fd2669;
	fma.rn.f64 	%fd2681, %fd2680, %fd2661, %fd2679;
	mul.f64 	%fd2682, %fd2667, %fd2681;
	mul.f64 	%fd2683, %fd2670, %fd2677;
	fma.rn.f64 	%fd2684, %fd2683, %fd2669, %fd2682;
	xor.b32  	%r1185, %r1694, -2147483648;
	mov.b32 	%r1186, 1127219200;
	mov.b64 	%fd2685, {%r1185, %r1186};
	mov.b32 	%r1187, -2147483648;
	mov.b64 	%fd2686, {%r1187, %r1186};
	sub.f64 	%fd2687, %fd2685, %fd2686;
	fma.rn.f64 	%fd2688, %fd2687, 0d3FE62E42FEFA39EF, %fd2669;
	fma.rn.f64 	%fd2689, %fd2687, 0dBFE62E42FEFA39EF, %fd2688;
	sub.f64 	%fd2690, %fd2689, %fd2669;
	sub.f64 	%fd2691, %fd2684, %fd2690;
	fma.rn.f64 	%fd2692, %fd2687, 0d3C7ABC9E3B39803F, %fd2691;
	add.f64 	%fd3832, %fd2688, %fd2692;
	bra.uni 	$L__BB1_347;
$L__BB1_346:
	fma.rn.f64 	%fd2660, %fd3830, 0d7FF0000000000000, 0d7FF0000000000000;
	{
	.reg .b32 %temp; 
	mov.b64 	{%temp, %r1177}, %fd3830;
	}
	and.b32  	%r1178, %r1177, 2147483647;
	setp.eq.s32 	%p367, %r1178, 0;
	selp.f64 	%fd3832, 0dFFF0000000000000, %fd2660, %p367;
$L__BB1_347:
	setp.geu.f64 	%p369, %fd300, %fd301;
	div.rn.f64 	%fd2693, %fd303, %fd302;
	mul.f64 	%fd2694, %fd2693, %fd2693;
	fma.rn.f64 	%fd2695, %fd2694, 0dBEF53E1D2A25FF7E, 0d3F2D3B63DBB65B49;
	fma.rn.f64 	%fd2696, %fd2695, %fd2694, 0dBF5312788DDE082E;
	fma.rn.f64 	%fd2697, %fd2696, %fd2694, 0d3F6F9690C8249315;
	fma.rn.f64 	%fd2698, %fd2697, %fd2694, 0dBF82CF5AABC7CF0D;
	fma.rn.f64 	%fd2699, %fd2698, %fd2694, 0d3F9162B0B2A3BFDE;
	fma.rn.f64 	%fd2700, %fd2699, %fd2694, 0dBF9A7256FEB6FC6B;
	fma.rn.f64 	%fd2701, %fd2700, %fd2694, 0d3FA171560CE4A489;
	fma.rn.f64 	%fd2702, %fd2701, %fd2694, 0dBFA4F44D841450E4;
	fma.rn.f64 	%fd2703, %fd2702, %fd2694, 0d3FA7EE3D3F36BB95;
	fma.rn.f64 	%fd2704, %fd2703, %fd2694, 0dBFAAD32AE04A9FD1;
	fma.rn.f64 	%fd2705, %fd2704, %fd2694, 0d3FAE17813D66954F;
	fma.rn.f64 	%fd2706, %fd2705, %fd2694, 0dBFB11089CA9A5BCD;
	fma.rn.f64 	%fd2707, %fd2706, %fd2694, 0d3FB3B12B2DB51738;
	fma.rn.f64 	%fd2708, %fd2707, %fd2694, 0dBFB745D022F8DC5C;
	fma.rn.f64 	%fd2709, %fd2708, %fd2694, 0d3FBC71C709DFE927;
	fma.rn.f64 	%fd2710, %fd2709, %fd2694, 0dBFC2492491FA1744;
	fma.rn.f64 	%fd2711, %fd2710, %fd2694, 0d3FC99999999840D2;
	fma.rn.f64 	%fd2712, %fd2711, %fd2694, 0dBFD555555555544C;
	mul.f64 	%fd2713, %fd2694, %fd2712;
	fma.rn.f64 	%fd313, %fd2713, %fd2693, %fd2693;
	@%p369 bra 	$L__BB1_349;
	{
	.reg .b32 %temp; 
	mov.b64 	{%temp, %r1189}, %fd277;
	}
	setp.lt.s32 	%p371, %r1189, 0;
	neg.f64 	%fd2716, %fd313;
	selp.f64 	%fd2717, %fd313, %fd2716, %p371;
	add.f64 	%fd3833, %fd2717, 0d3FF921FB54442D18;
	bra.uni 	$L__BB1_350;
$L__BB1_349:
	{
	.reg .b32 %temp; 
	mov.b64 	{%temp, %r1188}, %fd277;
	}
	setp.lt.s32 	%p370, %r1188, 0;
	mov.f64 	%fd2714, 0d400921FB54442D18;
	sub.f64 	%fd2715, %fd2714, %fd313;
	selp.f64 	%fd3833, %fd2715, %fd313, %p370;
$L__BB1_350:
	setp.neu.f64 	%p372, %fd302, 0d0000000000000000;
	@%p372 bra 	$L__BB1_352;
	{
	.reg .b32 %temp; 
	mov.b64 	{%temp, %r1191}, %fd277;
	}
	setp.lt.s32 	%p375, %r1191, 0;
	selp.f64 	%fd3834, 0d400921FB54442D18, 0d0000000000000000, %p375;
	bra.uni 	$L__BB1_353;
$L__BB1_352:
	setp.eq.f64 	%p373, %fd300, %fd301;
	{
	.reg .b32 %temp; 
	mov.b64 	{%temp, %r1190}, %fd277;
	}
	setp.lt.s32 	%p374, %r1190, 0;
	selp.f64 	%fd2718, 0d4002D97C7F3321D2, 0d3FE921FB54442D18, %p374;
	selp.f64 	%fd3834, %fd2718, %fd3833, %p373;
$L__BB1_353:
	add.rn.f64 	%fd2719, %fd300, %fd301;
	setp.nan.f64 	%p376, %fd2719, %fd2719;
	copysign.f64 	%fd2720, %fd3823, %fd3834;
	selp.f64 	%fd3870, %fd2719, %fd2720, %p376;
	add.f64 	%fd3869, %fd3832, 0d3FF0000000000000;
	bra.uni 	$L__BB1_429;
$L__BB1_354:
	setp.neu.f64 	%p264, %fd302, 0d3FF0000000000000;
	@%p264 bra 	$L__BB1_373;
	setp.geu.f64 	%p343, %fd303, 0d20CA2FE76A3F9475;
	@%p343 bra 	$L__BB1_360;
	setp.geu.f64 	%p357, %fd300, %fd301;
	mul.f64 	%fd2607, %fd303, %fd303;
	fma.rn.f64 	%fd2608, %fd2607, 0dBEF53E1D2A25FF7E, 0d3F2D3B63DBB65B49;
	fma.rn.f64 	%fd2609, %fd2608, %fd2607, 0dBF5312788DDE082E;
	fma.rn.f64 	%fd2610, %fd2609, %fd2607, 0d3F6F9690C8249315;
	fma.rn.f64 	%fd2611, %fd2610, %fd2607, 0dBF82CF5AABC7CF0D;
	fma.rn.f64 	%fd2612, %fd2611, %fd2607, 0d3F9162B0B2A3BFDE;
	fma.rn.f64 	%fd2613, %fd2612, %fd2607, 0dBF9A7256FEB6FC6B;
	fma.rn.f64 	%fd2614, %fd2613, %fd2607, 0d3FA171560CE4A489;
	fma.rn.f64 	%fd2615, %fd2614, %fd2607, 0dBFA4F44D841450E4;
	fma.rn.f64 	%fd2616, %fd2615, %fd2607, 0d3FA7EE3D3F36BB95;
	fma.rn.f64 	%fd2617, %fd2616, %fd2607, 0dBFAAD32AE04A9FD1;
	fma.rn.f64 	%fd2618, %fd2617, %fd2607, 0d3FAE17813D66954F;
	fma.rn.f64 	%fd2619, %fd2618, %fd2607, 0dBFB11089CA9A5BCD;
	fma.rn.f64 	%fd2620, %fd2619, %fd2607, 0d3FB3B12B2DB51738;
	fma.rn.f64 	%fd2621, %fd2620, %fd2607, 0dBFB745D022F8DC5C;
	fma.rn.f64 	%fd2622, %fd2621, %fd2607, 0d3FBC71C709DFE927;
	fma.rn.f64 	%fd2623, %fd2622, %fd2607, 0dBFC2492491FA1744;
	fma.rn.f64 	%fd2624, %fd2623, %fd2607, 0d3FC99999999840D2;
	fma.rn.f64 	%fd2625, %fd2624, %fd2607, 0dBFD555555555544C;
	mul.f64 	%fd2626, %fd2607, %fd2625;
	fma.rn.f64 	%fd322, %fd2626, %fd303, %fd303;
	@%p357 bra 	$L__BB1_358;
	{
	.reg .b32 %temp; 
	mov.b64 	{%temp, %r1165}, %fd277;
	}
	setp.lt.s32 	%p359, %r1165, 0;
	neg.f64 	%fd2629, %fd322;
	selp.f64 	%fd2630, %fd322, %fd2629, %p359;
	add.f64 	%fd3835, %fd2630, 0d3FF921FB54442D18;
	bra.uni 	$L__BB1_359;
$L__BB1_358:
	{
	.reg .b32 %temp; 
	mov.b64 	{%temp, %r1164}, %fd277;
	}
	setp.lt.s32 	%p358, %r1164, 0;
	mov.f64 	%fd2627, 0d400921FB54442D18;
	sub.f64 	%fd2628, %fd2627, %fd322;
	selp.f64 	%fd3835, %fd2628, %fd322, %p358;
$L__BB1_359:
	add.rn.f64 	%fd2631, %fd300, %fd301;
	setp.eq.f64 	%p360, %fd300, %fd301;
	{
	.reg .b32 %temp; 
	mov.b64 	{%temp, %r1166}, %fd277;
	}
	setp.lt.s32 	%p361, %r1166, 0;
	selp.f64 	%fd2632, 0d4002D97C7F3321D2, 0d3FE921FB54442D18, %p361;
	selp.f64 	%fd2633, %fd2632, %fd3835, %p360;
	setp.nan.f64 	%p362, %fd2631, %fd2631;
	copysign.f64 	%fd2634, %fd3823, %fd2633;
	selp.f64 	%fd3870, %fd2631, %fd2634, %p362;
	mul.f64 	%fd2635, %fd303, 0d3FE0000000000000;
	mul.f64 	%fd3869, %fd303, %fd2635;
	bra.uni 	$L__BB1_429;
$L__BB1_360:
	mul.f64 	%fd328, %fd303, %fd303;
	{
	.reg .b32 %temp; 
	mov.b64 	{%temp, %r1146}, %fd328;
	}
	mov.b32 	%f223, %r1146;
	setp.geu.f32 	%p344, %f223, 0f3FE55555;
	setp.leu.f32 	%p345, %f223, 0fBFD99999;
	or.pred  	%p346, %p344, %p345;
	@%p346 bra 	$L__BB1_362;
	add.f64 	%fd2565, %fd328, 0d4000000000000000;
	div.rn.f64 	%fd2566, %fd328, %fd2565;
	neg.f64 	%fd2567, %fd328;
	mul.f64 	%fd2568, %fd2566, %fd2567;
	add.f64 	%fd2569, %fd328, %fd2568;
	mul.f64 	%fd2570, %fd2569, %fd2569;
	fma.rn.f64 	%fd2571, %fd2570, 0d3EB372FB2FBE14B5, 0d3ED087FFCEB2DC44;
	fma.rn.f64 	%fd2572, %fd2571, %fd2570, 0d3EF3B9FF890F468C;
	fma.rn.f64 	%fd2573, %fd2572, %fd2570, 0d3F17457EFD51BAF8;
	fma.rn.f64 	%fd2574, %fd2573, %fd2570, 0d3F3C71C8DE3CE825;
	fma.rn.f64 	%fd2575, %fd2574, %fd2570, 0d3F6249248FA4661F;
	fma.rn.f64 	%fd2576, %fd2575, %fd2570, 0d3F899999999D70C4;
	fma.rn.f64 	%fd2577, %fd2576, %fd2570, 0d3FB5555555555462;
	mul.f64 	%fd2578, %fd2570, %fd2577;
	fma.rn.f64 	%fd2579, %fd2578, %fd2569, %fd2568;
	add.f64 	%fd3838, %fd328, %fd2579;
	bra.uni 	$L__BB1_369;
$L__BB1_362:
	add.f64 	%fd3836, %fd328, 0d3FF0000000000000;
	{
	.reg .b32 %temp; 
	mov.b64 	{%temp, %r1695}, %fd3836;
	}
	{
	.reg .b32 %temp; 
	mov.b64 	{%r1696, %temp}, %fd3836;
	}
	setp.gt.s32 	%p347, %r1695, 1048575;
	mov.b32 	%r1697, -1023;
	@%p347 bra 	$L__BB1_364;
	mul.f64 	%fd3836, %fd3836, 0d4350000000000000;
	{
	.reg .b32 %temp; 
	mov.b64 	{%temp, %r1695}, %fd3836;
	}
	{
	.reg .b32 %temp; 
	mov.b64 	{%r1696, %temp}, %fd3836;
	}
	mov.b32 	%r1697, -1077;
$L__BB1_364:
	add.s32 	%r1149, %r1695, -1;
	setp.gt.u32 	%p348, %r1149, 2146435070;
	@%p348 bra 	$L__BB1_368;
	shr.u32 	%r1152, %r1695, 20;
	add.s32 	%r1698, %r1697, %r1152;
	and.b32  	%r1153, %r1695, 1048575;
	or.b32  	%r1154, %r1153, 1072693248;
	mov.b64 	%fd3837, {%r1696, %r1154};
	setp.lt.u32 	%p350, %r1154, 1073127583;
	@%p350 bra 	$L__BB1_367;
	{
	.reg .b32 %temp; 
	mov.b64 	{%r1155, %temp}, %fd3837;
	}
	{
	.reg .b32 %temp; 
	mov.b64 	{%temp, %r1156}, %fd3837;
	}
	add.s32 	%r1157, %r1156, -1048576;
	mov.b64 	%fd3837, {%r1155, %r1157};
	add.s32 	%r1698, %r1698, 1;
$L__BB1_367:
	add.f64 	%fd2533, %fd3837, 0dBFF0000000000000;
	add.f64 	%fd2534, %fd3837, 0d3FF0000000000000;
	rcp.approx.ftz.f64 	%fd2535, %fd2534;
	neg.f64 	%fd2536, %fd2534;
	fma.rn.f64 	%fd2537, %fd2536, %fd2535, 0d3FF0000000000000;
	fma.rn.f64 	%fd2538, %fd2537, %fd2537, %fd2537;
	fma.rn.f64 	%fd2539, %fd2538, %fd2535, %fd2535;
	mul.f64 	%fd2540, %fd2533, %fd2539;
	fma.rn.f64 	%fd2541, %fd2533, %fd2539, %fd2540;
	mul.f64 	%fd2542, %fd2541, %fd2541;
	fma.rn.f64 	%fd2543, %fd2542, 0d3EB1380B3AE80F1E, 0d3ED0EE258B7A8B04;
	fma.rn.f64 	%fd2544, %fd2543, %fd2542, 0d3EF3B2669F02676F;
	fma.rn.f64 	%fd2545, %fd2544, %fd2542, 0d3F1745CBA9AB0956;
	fma.rn.f64 	%fd2546, %fd2545, %fd2542, 0d3F3C71C72D1B5154;
	fma.rn.f64 	%fd2547, %fd2546, %fd2542, 0d3F624924923BE72D;
	fma.rn.f64 	%fd2548, %fd2547, %fd2542, 0d3F8999999999A3C4;
	fma.rn.f64 	%fd2549, %fd2548, %fd2542, 0d3FB5555555555554;
	sub.f64 	%fd2550, %fd2533, %fd2541;
	add.f64 	%fd2551, %fd2550, %fd2550;
	neg.f64 	%fd2552, %fd2541;
	fma.rn.f64 	%fd2553, %fd2552, %fd2533, %fd2551;
	mul.f64 	%fd2554, %fd2539, %fd2553;
	mul.f64 	%fd2555, %fd2542, %fd2549;
	fma.rn.f64 	%fd2556, %fd2555, %fd2541, %fd2554;
	xor.b32  	%r1158, %r1698, -2147483648;
	mov.b32 	%r1159, 1127219200;
	mov.b64 	%fd2557, {%r1158, %r1159};
	mov.b32 	%r1160, -2147483648;
	mov.b64 	%fd2558, {%r1160, %r1159};
	sub.f64 	%fd2559, %fd2557, %fd2558;
	fma.rn.f64 	%fd2560, %fd2559, 0d3FE62E42FEFA39EF, %fd2541;
	fma.rn.f64 	%fd2561, %fd2559, 0dBFE62E42FEFA39EF, %fd2560;
	sub.f64 	%fd2562, %fd2561, %fd2541;
	sub.f64 	%fd2563, %fd2556, %fd2562;
	fma.rn.f64 	%fd2564, %fd2559, 0d3C7ABC9E3B39803F, %fd2563;
	add.f64 	%fd3838, %fd2560, %fd2564;
	bra.uni 	$L__BB1_369;
$L__BB1_368:
	fma.rn.f64 	%fd2532, %fd3836, 0d7FF0000000000000, 0d7FF0000000000000;
	{
	.reg .b32 %temp; 
	mov.b64 	{%temp, %r1150}, %fd3836;
	}
	and.b32  	%r1151, %r1150, 2147483647;
	setp.eq.s32 	%p349, %r1151, 0;
	selp.f64 	%fd3838, 0dFFF0000000000000, %fd2532, %p349;
$L__BB1_369:
	setp.geu.f64 	%p351, %fd300, %fd301;
	fma.rn.f64 	%fd2580, %fd328, 0dBEF53E1D2A25FF7E, 0d3F2D3B63DBB65B49;
	fma.rn.f64 	%fd2581, %fd2580, %fd328, 0dBF5312788DDE082E;
	fma.rn.f64 	%fd2582, %fd2581, %fd328, 0d3F6F9690C8249315;
	fma.rn.f64 	%fd2583, %fd2582, %fd328, 0dBF82CF5AABC7CF0D;
	fma.rn.f64 	%fd2584, %fd2583, %fd328, 0d3F9162B0B2A3BFDE;
	fma.rn.f64 	%fd2585, %fd2584, %fd328, 0dBF9A7256FEB6FC6B;
	fma.rn.f64 	%fd2586, %fd2585, %fd328, 0d3FA171560CE4A489;
	fma.rn.f64 	%fd2587, %fd2586, %fd328, 0dBFA4F44D841450E4;
	fma.rn.f64 	%fd2588, %fd2587, %fd328, 0d3FA7EE3D3F36BB95;
	fma.rn.f64 	%fd2589, %fd2588, %fd328, 0dBFAAD32AE04A9FD1;
	fma.rn.f64 	%fd2590, %fd2589, %fd328, 0d3FAE17813D66954F;
	fma.rn.f64 	%fd2591, %fd2590, %fd328, 0dBFB11089CA9A5BCD;
	fma.rn.f64 	%fd2592, %fd2591, %fd328, 0d3FB3B12B2DB51738;
	fma.rn.f64 	%fd2593, %fd2592, %fd328, 0dBFB745D022F8DC5C;
	fma.rn.f64 	%fd2594, %fd2593, %fd328, 0d3FBC71C709DFE927;
	fma.rn.f64 	%fd2595, %fd2594, %fd328, 0dBFC2492491FA1744;
	fma.rn.f64 	%fd2596, %fd2595, %fd328, 0d3FC99999999840D2;
	fma.rn.f64 	%fd2597, %fd2596, %fd328, 0dBFD555555555544C;
	mul.f64 	%fd2598, %fd328, %fd2597;
	fma.rn.f64 	%fd339, %fd2598, %fd303, %fd303;
	@%p351 bra 	$L__BB1_371;
	{
	.reg .b32 %temp; 
	mov.b64 	{%temp, %r1162}, %fd277;
	}
	setp.lt.s32 	%p353, %r1162, 0;
	neg.f64 	%fd2601, %fd339;
	selp.f64 	%fd2602, %fd339, %fd2601, %p353;
	add.f64 	%fd3839, %fd2602, 0d3FF921FB54442D18;
	bra.uni 	$L__BB1_372;
$L__BB1_371:
	{
	.reg .b32 %temp; 
	mov.b64 	{%temp, %r1161}, %fd277;
	}
	setp.lt.s32 	%p352, %r1161, 0;
	mov.f64 	%fd2599, 0d400921FB54442D18;
	sub.f64 	%fd2600, %fd2599, %fd339;
	selp.f64 	%fd3839, %fd2600, %fd339, %p352;
$L__BB1_372:
	add.rn.f64 	%fd2603, %fd300, %fd301;
	setp.eq.f64 	%p354, %fd300, %fd301;
	{
	.reg .b32 %temp; 
	mov.b64 	{%temp, %r1163}, %fd277;
	}
	setp.lt.s32 	%p355, %r1163, 0;
	selp.f64 	%fd2604, 0d4002D97C7F3321D2, 0d3FE921FB54442D18, %p355;
	selp.f64 	%fd2605, %fd2604, %fd3839, %p354;
	setp.nan.f64 	%p356, %fd2603, %fd2603;
	copysign.f64 	%fd2606, %fd3823, %fd2605;
	selp.f64 	%fd3870, %fd2603, %fd2606, %p356;
	mul.f64 	%fd3869, %fd3838, 0d3FE0000000000000;
	bra.uni 	$L__BB1_429;
$L__BB1_373:
	min.f64 	%fd2195, %fd302, %fd303;
	setp.geu.f64 	%p265, %fd2195, 0d358DEE7A4AD4B81F;
	max.f64 	%fd2196, %fd302, %fd303;
	setp.leu.f64 	%p266, %fd2196, 0d4A511B0EC57E649A;
	and.pred  	%p267, %p266, %p265;
	@%p267 bra 	$L__BB1_388;
	mov.b64 	%rd374, %fd301;
	mov.b64 	%rd375, %fd300;
	min.u64 	%rd376, %rd374, %rd375;
	mov.b64 	%fd2451, %rd376;
	max.u64 	%rd377, %rd375, %rd374;
	mov.b64 	%fd2452, %rd377;
	{
	.reg .b32 %temp; 
	mov.b64 	{%temp, %r1122}, %fd2452;
	}
	and.b32  	%r1123, %r1122, -4194304;
	xor.b32  	%r1124, %r1123, 2144337920;
	mov.b32 	%r1125, 0;
	mov.b64 	%fd2453, {%r1125, %r1124};
	mul.f64 	%fd2454, %fd2453, %fd2451;
	mul.f64 	%fd2455, %fd2453, %fd2452;
	mul.f64 	%fd2456, %fd2454, %fd2454;
	fma.rn.f64 	%fd2457, %fd2455, %fd2455, %fd2456;
	min.f64 	%fd2458, %fd2457, 0d7FEFFFFFFFFFFFFF;
	rsqrt.approx.ftz.f64 	%fd2459, %fd2458;
	mul.rn.f64 	%fd2460, %fd2459, %fd2459;
	neg.f64 	%fd2461, %fd2460;
	fma.rn.f64 	%fd2462, %fd2458, %fd2461, 0d3FF0000000000000;
	fma.rn.f64 	%fd2463, %fd2462, 0d3FD8000000000000, 0d3FE0000000000000;
	mul.rn.f64 	%fd2464, %fd2462, %fd2459;
	fma.rn.f64 	%fd2465, %fd2463, %fd2464, %fd2459;
	mul.f64 	%fd2466, %fd2457, %fd2465;
	or.b32  	%r1126, %r1123, 1048576;
	mov.b64 	%fd2467, {%r1125, %r1126};
	mul.f64 	%fd2468, %fd2467, %fd2466;
	setp.eq.f64 	%p329, %fd2451, 0d0000000000000000;
	selp.f64 	%fd2469, %fd2452, %fd2468, %p329;
	{
	.reg .b32 %temp; 
	mov.b64 	{%temp, %r1127}, %fd2451;
	}
	mov.f64 	%fd2470, 0d7FF0000000000000;
	{
	.reg .b32 %temp; 
	mov.b64 	{%temp, %r1128}, %fd2470;
	}
	setp.lt.u32 	%p330, %r1127, %r1128;
	selp.f64 	%fd3840, %fd2469, %fd2451, %p330;
	{
	.reg .b32 %temp; 
	mov.b64 	{%temp, %r1699}, %fd3840;
	}
	{
	.reg .b32 %temp; 
	mov.b64 	{%r1700, %temp}, %fd3840;
	}
	setp.gt.s32 	%p331, %r1699, 1048575;
	mov.b32 	%r1701, -1023;
	@%p331 bra 	$L__BB1_376;
	mul.f64 	%fd3840, %fd3840, 0d4350000000000000;
	{
	.reg .b32 %temp; 
	mov.b64 	{%temp, %r1699}, %fd3840;
	}
	{
	.reg .b32 %temp; 
	mov.b64 	{%r1700, %temp}, %fd3840;
	}
	mov.b32 	%r1701, -1077;
$L__BB1_376:
	add.s32 	%r1130, %r1699, -1;
	setp.gt.u32 	%p332, %r1130, 2146435070;
	@%p332 bra 	$L__BB1_380;
	shr.u32 	%r1133, %r1699, 20;
	add.s32 	%r1702, %r1701, %r1133;
	and.b32  	%r1134, %r1699, 1048575;
	or.b32  	%r1135, %r1134, 1072693248;
	mov.b64 	%fd3841, {%r1700, %r1135};
	setp.lt.u32 	%p334, %r1135, 1073127583;
	@%p334 bra 	$L__BB1_379;
	{
	.reg .b32 %temp; 
	mov.b64 	{%r1136, %temp}, %fd3841;
	}
	{
	.reg .b32 %temp; 
	mov.b64 	{%temp, %r1137}, %fd3841;
	}
	add.s32 	%r1138, %r1137, -1048576;
	mov.b64 	%fd3841, {%r1136, %r1138};
	add.s32 	%r1702, %r1702, 1;
$L__BB1_379:
	add.f64 	%fd2472, %fd3841, 0dBFF0000000000000;
	add.f64 	%fd2473, %fd3841, 0d3FF0000000000000;
	rcp.approx.ftz.f64 	%fd2474, %fd2473;
	neg.f64 	%fd2475, %fd2473;
	fma.rn.f64 	%fd2476, %fd2475, %fd2474, 0d3FF0000000000000;
	fma.rn.f64 	%fd2477, %fd2476, %fd2476, %fd2476;
	fma.rn.f64 	%fd2478, %fd2477, %fd2474, %fd2474;
	mul.f64 	%fd2479, %fd2472, %fd2478;
	fma.rn.f64 	%fd2480, %fd2472, %fd2478, %fd2479;
	mul.f64 	%fd2481, %fd2480, %fd2480;
	fma.rn.f64 	%fd2482, %fd2481, 0d3EB1380B3AE80F1E, 0d3ED0EE258B7A8B04;
	fma.rn.f64 	%fd2483, %fd2482, %fd2481, 0d3EF3B2669F02676F;
	fma.rn.f64 	%fd2484, %fd2483, %fd2481, 0d3F1745CBA9AB0956;
	fma.rn.f64 	%fd2485, %fd2484, %fd2481, 0d3F3C71C72D1B5154;
	fma.rn.f64 	%fd2486, %fd2485, %fd2481, 0d3F624924923BE72D;
	fma.rn.f64 	%fd2487, %fd2486, %fd2481, 0d3F8999999999A3C4;
	fma.rn.f64 	%fd2488, %fd2487, %fd2481, 0d3FB5555555555554;
	sub.f64 	%fd2489, %fd2472, %fd2480;
	add.f64 	%fd2490, %fd2489, %fd2489;
	neg.f64 	%fd2491, %fd2480;
	fma.rn.f64 	%fd2492, %fd2491, %fd2472, %fd2490;
	mul.f64 	%fd2493, %fd2478, %fd2492;
	mul.f64 	%fd2494, %fd2481, %fd2488;
	fma.rn.f64 	%fd2495, %fd2494, %fd2480, %fd2493;
	xor.b32  	%r1139, %r1702, -2147483648;
	mov.b32 	%r1140, 1127219200;
	mov.b64 	%fd2496, {%r1139, %r1140};
	mov.b32 	%r1141, -2147483648;
	mov.b64 	%fd2497, {%r1141, %r1140};
	sub.f64 	%fd2498, %fd2496, %fd2497;
	fma.rn.f64 	%fd2499, %fd2498, 0d3FE62E42FEFA39EF, %fd2480;
	fma.rn.f64 	%fd2500, %fd2498, 0dBFE62E42FEFA39EF, %fd2499;
	sub.f64 	%fd2501, %fd2500, %fd2480;
	sub.f64 	%fd2502, %fd2495, %fd2501;
	fma.rn.f64 	%fd2503, %fd2498, 0d3C7ABC9E3B39803F, %fd2502;
	add.f64 	%fd3869, %fd2499, %fd2503;
	bra.uni 	$L__BB1_381;
$L__BB1_380:
	fma.rn.f64 	%fd2471, %fd3840, 0d7FF0000000000000, 0d7FF0000000000000;
	{
	.reg .b32 %temp; 
	mov.b64 	{%temp, %r1131}, %fd3840;
	}
	and.b32  	%r1132, %r1131, 2147483647;
	setp.eq.s32 	%p333, %r1132, 0;
	selp.f64 	%fd3869, 0dFFF0000000000000, %fd2471, %p333;
$L__BB1_381:
	setp.geu.f64 	%p335, %fd300, %fd301;
	div.rn.f64 	%fd2504, %fd303, %fd302;
	mul.f64 	%fd2505, %fd2504, %fd2504;
	fma.rn.f64 	%fd2506, %fd2505, 0dBEF53E1D2A25FF7E, 0d3F2D3B63DBB65B49;
	fma.rn.f64 	%fd2507, %fd2506, %fd2505, 0dBF5312788DDE082E;
	fma.rn.f64 	%fd2508, %fd2507, %fd2505, 0d3F6F9690C8249315;
	fma.rn.f64 	%fd2509, %fd2508, %fd2505, 0dBF82CF5AABC7CF0D;
	fma.rn.f64 	%fd2510, %fd2509, %fd2505, 0d3F9162B0B2A3BFDE;
	fma.rn.f64 	%fd2511, %fd2510, %fd2505, 0dBF9A7256FEB6FC6B;
	fma.rn.f64 	%fd2512, %fd2511, %fd2505, 0d3FA171560CE4A489;
	fma.rn.f64 	%fd2513, %fd2512, %fd2505, 0dBFA4F44D841450E4;
	fma.rn.f64 	%fd2514, %fd2513, %fd2505, 0d3FA7EE3D3F36BB95;
	fma.rn.f64 	%fd2515, %fd2514, %fd2505, 0dBFAAD32AE04A9FD1;
	fma.rn.f64 	%fd2516, %fd2515, %fd2505, 0d3FAE17813D66954F;
	fma.rn.f64 	%fd2517, %fd2516, %fd2505, 0dBFB11089CA9A5BCD;
	fma.rn.f64 	%fd2518, %fd2517, %fd2505, 0d3FB3B12B2DB51738;
	fma.rn.f64 	%fd2519, %fd2518, %fd2505, 0dBFB745D022F8DC5C;
	fma.rn.f64 	%fd2520, %fd2519, %fd2505, 0d3FBC71C709DFE927;
	fma.rn.f64 	%fd2521, %fd2520, %fd2505, 0dBFC2492491FA1744;
	fma.rn.f64 	%fd2522, %fd2521, %fd2505, 0d3FC99999999840D2;
	fma.rn.f64 	%fd2523, %fd2522, %fd2505, 0dBFD555555555544C;
	mul.f64 	%fd2524, %fd2505, %fd2523;
	fma.rn.f64 	%fd354, %fd2524, %fd2504, %fd2504;
	@%p335 bra 	$L__BB1_383;
	{
	.reg .b32 %temp; 
	mov.b64 	{%temp, %r1143}, %fd277;
	}
	setp.lt.s32 	%p337, %r1143, 0;
	neg.f64 	%fd2527, %fd354;
	selp.f64 	%fd2528, %fd354, %fd2527, %p337;
	add.f64 	%fd3843, %fd2528, 0d3FF921FB54442D18;
	bra.uni 	$L__BB1_384;
$L__BB1_383:
	{
	.reg .b32 %temp; 
	mov.b64 	{%temp, %r1142}, %fd277;
	}
	setp.lt.s32 	%p336, %r1142, 0;
	mov.f64 	%fd2525, 0d400921FB54442D18;
	sub.f64 	%fd2526, %fd2525, %fd354;
	selp.f64 	%fd3843, %fd2526, %fd354, %p336;
$L__BB1_384:
	setp.neu.f64 	%p338, %fd302, 0d0000000000000000;
	@%p338 bra 	$L__BB1_386;
	{
	.reg .b32 %temp; 
	mov.b64 	{%temp, %r1145}, %fd277;
	}
	setp.lt.s32 	%p341, %r1145, 0;
	selp.f64 	%fd3844, 0d400921FB54442D18, 0d0000000000000000, %p341;
	bra.uni 	$L__BB1_387;
$L__BB1_386:
	setp.eq.f64 	%p339, %fd300, %fd301;
	{
	.reg .b32 %temp; 
	mov.b64 	{%temp, %r1144}, %fd277;
	}
	setp.lt.s32 	%p340, %r1144, 0;
	selp.f64 	%fd2529, 0d4002D97C7F3321D2, 0d3FE921FB54442D18, %p340;
	selp.f64 	%fd3844, %fd2529, %fd3843, %p339;
$L__BB1_387:
	add.rn.f64 	%fd2530, %fd300, %fd301;
	setp.nan.f64 	%p342, %fd2530, %fd2530;
	copysign.f64 	%fd2531, %fd3823, %fd3844;
	selp.f64 	%fd3870, %fd2530, %fd2531, %p342;
	bra.uni 	$L__BB1_429;
$L__BB1_388:
	setp.ltu.f64 	%p268, %fd302, 0d3FF0000000000000;
	@%p268 bra 	$L__BB1_402;
	add.f64 	%fd2197, %fd302, 0dBFF0000000000000;
	add.f64 	%fd2198, %fd302, 0d3FF0000000000000;
	mul.f64 	%fd2199, %fd2197, %fd2198;
	fma.rn.f64 	%fd362, %fd303, %fd303, %fd2199;
	{
	.reg .b32 %temp; 
	mov.b64 	{%temp, %r1055}, %fd362;
	}
	mov.b32 	%f221, %r1055;
	setp.geu.f32 	%p269, %f221, 0f3FE55555;
	setp.leu.f32 	%p270, %f221, 0fBFD99999;
	or.pred  	%p271, %p269, %p270;
	@%p271 bra 	$L__BB1_391;
	add.f64 	%fd2233, %fd362, 0d4000000000000000;
	div.rn.f64 	%fd2234, %fd362, %fd2233;
	neg.f64 	%fd2235, %fd362;
	mul.f64 	%fd2236, %fd2234, %fd2235;
	add.f64 	%fd2237, %fd362, %fd2236;
	mul.f64 	%fd2238, %fd2237, %fd2237;
	fma.rn.f64 	%fd2239, %fd2238, 0d3EB372FB2FBE14B5, 0d3ED087FFCEB2DC44;
	fma.rn.f64 	%fd2240, %fd2239, %fd2238, 0d3EF3B9FF890F468C;
	fma.rn.f64 	%fd2241, %fd2240, %fd2238, 0d3F17457EFD51BAF8;
	fma.rn.f64 	%fd2242, %fd2241, %fd2238, 0d3F3C71C8DE3CE825;
	fma.rn.f64 	%fd2243, %fd2242, %fd2238, 0d3F6249248FA4661F;
	fma.rn.f64 	%fd2244, %fd2243, %fd2238, 0d3F899999999D70C4;
	fma.rn.f64 	%fd2245, %fd2244, %fd2238, 0d3FB5555555555462;
	mul.f64 	%fd2246, %fd2238, %fd2245;
	fma.rn.f64 	%fd2247, %fd2246, %fd2237, %fd2236;
	add.f64 	%fd3847, %fd362, %fd2247;
	bra.uni 	$L__BB1_398;
$L__BB1_391:
	add.f64 	%fd3845, %fd362, 0d3FF0000000000000;
	{
	.reg .b32 %temp; 
	mov.b64 	{%temp, %r1703}, %fd3845;
	}
	{
	.reg .b32 %temp; 
	mov.b64 	{%r1704, %temp}, %fd3845;
	}
	setp.gt.s32 	%p272, %r1703, 1048575;
	mov.b32 	%r1705, -1023;
	@%p272 bra 	$L__BB1_393;
	mul.f64 	%fd3845, %fd3845, 0d4350000000000000;
	{
	.reg .b32 %temp; 
	mov.b64 	{%temp, %r1703}, %fd3845;
	}
	{
	.reg .b32 %temp; 
	mov.b64 	{%r1704, %temp}, %fd3845;
	}
	mov.b32 	%r1705, -1077;
$L__BB1_393:
	add.s32 	%r1058, %r1703, -1;
	setp.gt.u32 	%p273, %r1058, 2146435070;
	@%p273 bra 	$L__BB1_397;
	shr.u32 	%r1061, %r1703, 20;
	add.s32 	%r1706, %r1705, %r1061;
	and.b32  	%r1062, %r1703, 1048575;
	or.b32  	%r1063, %r1062, 1072693248;
	mov.b64 	%fd3846, {%r1704, %r1063};
	setp.lt.u32 	%p275, %r1063, 1073127583;
	@%p275 bra 	$L__BB1_396;
	{
	.reg .b32 %temp; 
	mov.b64 	{%r1064, %temp}, %fd3846;
	}
	{
	.reg .b32 %temp; 
	mov.b64 	{%temp, %r1065}, %fd3846;
	}
	add.s32 	%r1066, %r1065, -1048576;
	mov.b64 	%fd3846, {%r1064, %r1066};
	add.s32 	%r1706, %r1706, 1;
$L__BB1_396:
	add.f64 	%fd2201, %fd3846, 0dBFF0000000000000;
	add.f64 	%fd2202, %fd3846, 0d3FF0000000000000;
	rcp.approx.ftz.f64 	%fd2203, %fd2202;
	neg.f64 	%fd2204, %fd2202;
	fma.rn.f64 	%fd2205, %fd2204, %fd2203, 0d3FF0000000000000;
	fma.rn.f64 	%fd2206, %fd2205, %fd2205, %fd2205;
	fma.rn.f64 	%fd2207, %fd2206, %fd2203, %fd2203;
	mul.f64 	%fd2208, %fd2201, %fd2207;
	fma.rn.f64 	%fd2209, %fd2201, %fd2207, %fd2208;
	mul.f64 	%fd2210, %fd2209, %fd2209;
	fma.rn.f64 	%fd2211, %fd2210, 0d3EB1380B3AE80F1E, 0d3ED0EE258B7A8B04;
	fma.rn.f64 	%fd2212, %fd2211, %fd2210, 0d3EF3B2669F02676F;
	fma.rn.f64 	%fd2213, %fd2212, %fd2210, 0d3F1745CBA9AB0956;
	fma.rn.f64 	%fd2214, %fd2213, %fd2210, 0d3F3C71C72D1B5154;
	fma.rn.f64 	%fd2215, %fd2214, %fd2210, 0d3F624924923BE72D;
	fma.rn.f64 	%fd2216, %fd2215, %fd2210, 0d3F8999999999A3C4;
	fma.rn.f64 	%fd2217, %fd2216, %fd2210, 0d3FB5555555555554;
	sub.f64 	%fd2218, %fd2201, %fd2209;
	add.f64 	%fd2219, %fd2218, %fd2218;
	neg.f64 	%fd2220, %fd2209;
	fma.rn.f64 	%fd2221, %fd2220, %fd2201, %fd2219;
	mul.f64 	%fd2222, %fd2207, %fd2221;
	mul.f64 	%fd2223, %fd2210, %fd2217;
	fma.rn.f64 	%fd2224, %fd2223, %fd2209, %fd2222;
	xor.b32  	%r1067, %r1706, -2147483648;
	mov.b32 	%r1068, 1127219200;
	mov.b64 	%fd2225, {%r1067, %r1068};
	mov.b32 	%r1069, -2147483648;
	mov.b64 	%fd2226, {%r1069, %r1068};
	sub.f64 	%fd2227, %fd2225, %fd2226;
	fma.rn.f64 	%fd2228, %fd2227, 0d3FE62E42FEFA39EF, %fd2209;
	fma.rn.f64 	%fd2229, %fd2227, 0dBFE62E42FEFA39EF, %fd2228;
	sub.f64 	%fd2230, %fd2229, %fd2209;
	sub.f64 	%fd2231, %fd2224, %fd2230;
	fma.rn.f64 	%fd2232, %fd2227, 0d3C7ABC9E3B39803F, %fd2231;
	add.f64 	%fd3847, %fd2228, %fd2232;
	bra.uni 	$L__BB1_398;
$L__BB1_397:
	fma.rn.f64 	%fd2200, %fd3845, 0d7FF0000000000000, 0d7FF0000000000000;
	{
	.reg .b32 %temp; 
	mov.b64 	{%temp, %r1059}, %fd3845;
	}
	and.b32  	%r1060, %r1059, 2147483647;
	setp.eq.s32 	%p274, %r1060, 0;
	selp.f64 	%fd3847, 0dFFF0000000000000, %fd2200, %p274;
$L__BB1_398:
	setp.geu.f64 	%p276, %fd300, %fd301;
	div.rn.f64 	%fd2248, %fd303, %fd302;
	mul.f64 	%fd2249, %fd2248, %fd2248;
	fma.rn.f64 	%fd2250, %fd2249, 0dBEF53E1D2A25FF7E, 0d3F2D3B63DBB65B49;
	fma.rn.f64 	%fd2251, %fd2250, %fd2249, 0dBF5312788DDE082E;
	fma.rn.f64 	%fd2252, %fd2251, %fd2249, 0d3F6F9690C8249315;
	fma.rn.f64 	%fd2253, %fd2252, %fd2249, 0dBF82CF5AABC7CF0D;
	fma.rn.f64 	%fd2254, %fd2253, %fd2249, 0d3F9162B0B2A3BFDE;
	fma.rn.f64 	%fd2255, %fd2254, %fd2249, 0dBF9A7256FEB6FC6B;
	fma.rn.f64 	%fd2256, %fd2255, %fd2249, 0d3FA171560CE4A489;
	fma.rn.f64 	%fd2257, %fd2256, %fd2249, 0dBFA4F44D841450E4;
	fma.rn.f64 	%fd2258, %fd2257, %fd2249, 0d3FA7EE3D3F36BB95;
	fma.rn.f64 	%fd2259, %fd2258, %fd2249, 0dBFAAD32AE04A9FD1;
	fma.rn.f64 	%fd2260, %fd2259, %fd2249, 0d3FAE17813D66954F;
	fma.rn.f64 	%fd2261, %fd2260, %fd2249, 0dBFB11089CA9A5BCD;
	fma.rn.f64 	%fd2262, %fd2261, %fd2249, 0d3FB3B12B2DB51738;
	fma.rn.f64 	%fd2263, %fd2262, %fd2249, 0dBFB745D022F8DC5C;
	fma.rn.f64 	%fd2264, %fd2263, %fd2249, 0d3FBC71C709DFE927;
	fma.rn.f64 	%fd2265, %fd2264, %fd2249, 0dBFC2492491FA1744;
	fma.rn.f64 	%fd2266, %fd2265, %fd2249, 0d3FC99999999840D2;
	fma.rn.f64 	%fd2267, %fd2266, %fd2249, 0dBFD555555555544C;
	mul.f64 	%fd2268, %fd2249, %fd2267;
	fma.rn.f64 	%fd373, %fd2268, %fd2248, %fd2248;
	@%p276 bra 	$L__BB1_400;
	{
	.reg .b32 %temp; 
	mov.b64 	{%temp, %r1071}, %fd277;
	}
	setp.lt.s32 	%p278, %r1071, 0;
	neg.f64 	%fd2271, %fd373;
	selp.f64 	%fd2272, %fd373, %fd2271, %p278;
	add.f64 	%fd3848, %fd2272, 0d3FF921FB54442D18;
	bra.uni 	$L__BB1_401;
$L__BB1_400:
	{
	.reg .b32 %temp; 
	mov.b64 	{%temp, %r1070}, %fd277;
	}
	setp.lt.s32 	%p277, %r1070, 0;
	mov.f64 	%fd2269, 0d400921FB54442D18;
	sub.f64 	%fd2270, %fd2269, %fd373;
	selp.f64 	%fd3848, %fd2270, %fd373, %p277;
$L__BB1_401:
	add.rn.f64 	%fd2273, %fd300, %fd301;
	setp.eq.f64 	%p279, %fd300, %fd301;
	{
	.reg .b32 %temp; 
	mov.b64 	{%temp, %r1072}, %fd277;
	}
	setp.lt.s32 	%p280, %r1072, 0;
	selp.f64 	%fd2274, 0d4002D97C7F3321D2, 0d3FE921FB54442D18, %p280;
	selp.f64 	%fd2275, %fd2274, %fd3848, %p279;
	setp.nan.f64 	%p281, %fd2273, %fd2273;
	copysign.f64 	%fd2276, %fd3823, %fd2275;
	selp.f64 	%fd3870, %fd2273, %fd2276, %p281;
	mul.f64 	%fd3869, %fd3847, 0d3FE0000000000000;
	bra.uni 	$L__BB1_429;
$L__BB1_402:
	mul.f64 	%fd2277, %fd303, %fd303;
	fma.rn.f64 	%fd3849, %fd302, %fd302, %fd2277;
	setp.gtu.f64 	%p282, %fd3849, 0d3FE6666666666666;
	@%p282 bra 	$L__BB1_414;
	{
	.reg .b32 %temp; 
	mov.b64 	{%temp, %r1707}, %fd3849;
	}
	{
	.reg .b32 %temp; 
	mov.b64 	{%r1708, %temp}, %fd3849;
	}
	setp.gt.s32 	%p283, %r1707, 1048575;
	mov.b32 	%r1709, -1023;
	@%p283 bra 	$L__BB1_405;
	mul.f64 	%fd3849, %fd3849, 0d4350000000000000;
	{
	.reg .b32 %temp; 
	mov.b64 	{%temp, %r1707}, %fd3849;
	}
	{
	.reg .b32 %temp; 
	mov.b64 	{%r1708, %temp}, %fd3849;
	}
	mov.b32 	%r1709, -1077;
$L__BB1_405:
	add.s32 	%r1075, %r1707, -1;
	setp.gt.u32 	%p284, %r1075, 2146435070;
	@%p284 bra 	$L__BB1_409;
	shr.u32 	%r1078, %r1707, 20;
	add.s32 	%r1710, %r1709, %r1078;
	and.b32  	%r1079, %r1707, 1048575;
	or.b32  	%r1080, %r1079, 1072693248;
	mov.b64 	%fd3850, {%r1708, %r1080};
	setp.lt.u32 	%p286, %r1080, 1073127583;
	@%p286 bra 	$L__BB1_408;
	{
	.reg .b32 %temp; 
	mov.b64 	{%r1081, %temp}, %fd3850;
	}
	{
	.reg .b32 %temp; 
	mov.b64 	{%temp, %r1082}, %fd3850;
	}
	add.s32 	%r1083, %r1082, -1048576;
	mov.b64 	%fd3850, {%r1081, %r1083};
	add.s32 	%r1710, %r1710, 1;
$L__BB1_408:
	add.f64 	%fd2279, %fd3850, 0dBFF0000000000000;
	add.f64 	%fd2280, %fd3850, 0d3FF0000000000000;
	rcp.approx.ftz.f64 	%fd2281, %fd2280;
	neg.f64 	%fd2282, %fd2280;
	fma.rn.f64 	%fd2283, %fd2282, %fd2281, 0d3FF0000000000000;
	fma.rn.f64 	%fd2284, %fd2283, %fd2283, %fd2283;
	fma.rn.f64 	%fd2285, %fd2284, %fd2281, %fd2281;
	mul.f64 	%fd2286, %fd2279, %fd2285;
	fma.rn.f64 	%fd2287, %fd2279, %fd2285, %fd2286;
	mul.f64 	%fd2288, %fd2287, %fd2287;
	fma.rn.f64 	%fd2289, %fd2288, 0d3EB1380B3AE80F1E, 0d3ED0EE258B7A8B04;
	fma.rn.f64 	%fd2290, %fd2289, %fd2288, 0d3EF3B2669F02676F;
	fma.rn.f64 	%fd2291, %fd2290, %fd2288, 0d3F1745CBA9AB0956;
	fma.rn.f64 	%fd2292, %fd2291, %fd2288, 0d3F3C71C72D1B5154;
	fma.rn.f64 	%fd2293, %fd2292, %fd2288, 0d3F624924923BE72D;
	fma.rn.f64 	%fd2294, %fd2293, %fd2288, 0d3F8999999999A3C4;
	fma.rn.f64 	%fd2295, %fd2294, %fd2288, 0d3FB5555555555554;
	sub.f64 	%fd2296, %fd2279, %fd2287;
	add.f64 	%fd2297, %fd2296, %fd2296;
	neg.f64 	%fd2298, %fd2287;
	fma.rn.f64 	%fd2299, %fd2298, %fd2279, %fd2297;
	mul.f64 	%fd2300, %fd2285, %fd2299;
	mul.f64 	%fd2301, %fd2288, %fd2295;
	fma.rn.f64 	%fd2302, %fd2301, %fd2287, %fd2300;
	xor.b32  	%r1084, %r1710, -2147483648;
	mov.b32 	%r1085, 1127219200;
	mov.b64 	%fd2303, {%r1084, %r1085};
	mov.b32 	%r1086, -2147483648;
	mov.b64 	%fd2304, {%r1086, %r1085};
	sub.f64 	%fd2305, %fd2303, %fd2304;
	fma.rn.f64 	%fd2306, %fd2305, 0d3FE62E42FEFA39EF, %fd2287;
	fma.rn.f64 	%fd2307, %fd2305, 0dBFE62E42FEFA39EF, %fd2306;
	sub.f64 	%fd2308, %fd2307, %fd2287;
	sub.f64 	%fd2309, %fd2302, %fd2308;
	fma.rn.f64 	%fd2310, %fd2305, 0d3C7ABC9E3B39803F, %fd2309;
	add.f64 	%fd3851, %fd2306, %fd2310;
	bra.uni 	$L__BB1_410;
$L__BB1_409:
	fma.rn.f64 	%fd2278, %fd3849, 0d7FF0000000000000, 0d7FF0000000000000;
	{
	.reg .b32 %temp; 
	mov.b64 	{%temp, %r1076}, %fd3849;
	}
	and.b32  	%r1077, %r1076, 2147483647;
	setp.eq.s32 	%p285, %r1077, 0;
	selp.f64 	%fd3851, 0dFFF0000000000000, %fd2278, %p285;
$L__BB1_410:
	setp.geu.f64 	%p287, %fd300, %fd301;
	div.rn.f64 	%fd2311, %fd303, %fd302;
	mul.f64 	%fd2312, %fd2311, %fd2311;
	fma.rn.f64 	%fd2313, %fd2312, 0dBEF53E1D2A25FF7E, 0d3F2D3B63DBB65B49;
	fma.rn.f64 	%fd2314, %fd2313, %fd2312, 0dBF5312788DDE082E;
	fma.rn.f64 	%fd2315, %fd2314, %fd2312, 0d3F6F9690C8249315;
	fma.rn.f64 	%fd2316, %fd2315, %fd2312, 0dBF82CF5AABC7CF0D;
	fma.rn.f64 	%fd2317, %fd2316, %fd2312, 0d3F9162B0B2A3BFDE;
	fma.rn.f64 	%fd2318, %fd2317, %fd2312, 0dBF9A7256FEB6FC6B;
	fma.rn.f64 	%fd2319, %fd2318, %fd2312, 0d3FA171560CE4A489;
	fma.rn.f64 	%fd2320, %fd2319, %fd2312, 0dBFA4F44D841450E4;
	fma.rn.f64 	%fd2321, %fd2320, %fd2312, 0d3FA7EE3D3F36BB95;
	fma.rn.f64 	%fd2322, %fd2321, %fd2312, 0dBFAAD32AE04A9FD1;
	fma.rn.f64 	%fd2323, %fd2322, %fd2312, 0d3FAE17813D66954F;
	fma.rn.f64 	%fd2324, %fd2323, %fd2312, 0dBFB11089CA9A5BCD;
	fma.rn.f64 	%fd2325, %fd2324, %fd2312, 0d3FB3B12B2DB51738;
	fma.rn.f64 	%fd2326, %fd2325, %fd2312, 0dBFB745D022F8DC5C;
	fma.rn.f64 	%fd2327, %fd2326, %fd2312, 0d3FBC71C709DFE927;
	fma.rn.f64 	%fd2328, %fd2327, %fd2312, 0dBFC2492491FA1744;
	fma.rn.f64 	%fd2329, %fd2328, %fd2312, 0d3FC99999999840D2;
	fma.rn.f64 	%fd2330, %fd2329, %fd2312, 0dBFD555555555544C;
	mul.f64 	%fd2331, %fd2312, %fd2330;
	fma.rn.f64 	%fd388, %fd2331, %fd2311, %fd2311;
	@%p287 bra 	$L__BB1_412;
	{
	.reg .b32 %temp; 
	mov.b64 	{%temp, %r1088}, %fd277;
	}
	setp.lt.s32 	%p289, %r1088, 0;
	neg.f64 	%fd2334, %fd388;
	selp.f64 	%fd2335, %fd388, %fd2334, %p289;
	add.f64 	%fd3852, %fd2335, 0d3FF921FB54442D18;
	bra.uni 	$L__BB1_413;
$L__BB1_412:
	{
	.reg .b32 %temp; 
	mov.b64 	{%temp, %r1087}, %fd277;
	}
	setp.lt.s32 	%p288, %r1087, 0;
	mov.f64 	%fd2332, 0d400921FB54442D18;
	sub.f64 	%fd2333, %fd2332, %fd388;
	selp.f64 	%fd3852, %fd2333, %fd388, %p288;
$L__BB1_413:
	add.rn.f64 	%fd2336, %fd300, %fd301;
	setp.eq.f64 	%p290, %fd300, %fd301;
	{
	.reg .b32 %temp; 
	mov.b64 	{%temp, %r1089}, %fd277;
	}
	setp.lt.s32 	%p291, %r1089, 0;
	selp.f64 	%fd2337, 0d4002D97C7F3321D2, 0d3FE921FB54442D18, %p291;
	selp.f64 	%fd2338, %fd2337, %fd3852, %p290;
	setp.nan.f64 	%p292, %fd2336, %fd2336;
	copysign.f64 	%fd2339, %fd3823, %fd2338;
	selp.f64 	%fd3870, %fd2336, %fd2339, %p292;
	mul.f64 	%fd3869, %fd3851, 0d3FE0000000000000;
	bra.uni 	$L__BB1_429;
$L__BB1_414:
	mov.b64 	%rd366, %fd302;
	mov.b64 	{%r1090, %r1091}, %rd366;
	and.b32  	%r1092, %r1091, -8;
	mov.b32 	%r1093, 0;
	mov.b64 	%rd367, {%r1093, %r1092};
	mov.b64 	%fd2340, %rd367;
	sub.f64 	%fd2341, %fd302, %fd2340;
	mov.b64 	%rd368, %fd2341;
	mov.b64 	{%r1094, %r1095}, %rd368;
	and.b32  	%r1096, %r1095, -8;
	mov.b64 	%rd369, {%r1093, %r1096};
	mov.b64 	%fd2342, %rd369;
	sub.f64 	%fd2343, %fd2341, %fd2342;
	mov.b64 	%rd370, %fd303;
	mov.b64 	{%r1097, %r1098}, %rd370;
	and.b32  	%r1099, %r1098, -8;
	mov.b64 	%rd371, {%r1093, %r1099};
	mov.b64 	%fd2344, %rd371;
	sub.f64 	%fd2345, %fd303, %fd2344;
	mov.b64 	%rd372, %fd2345;
	mov.b64 	{%r1100, %r1101}, %rd372;
	and.b32  	%r1102, %r1101, -8;
	mov.b64 	%rd373, {%r1093, %r1102};
	mov.b64 	%fd2346, %rd373;
	sub.f64 	%fd2347, %fd2345, %fd2346;
	mul.f64 	%fd3864, %fd2340, %fd2340;
	mul.f64 	%fd3863, %fd2344, %fd2344;
	add.f64 	%fd2348, %fd2340, %fd2340;
	mul.f64 	%fd3862, %fd2348, %fd2342;
	add.f64 	%fd2349, %fd2344, %fd2344;
	mul.f64 	%fd3861, %fd2349, %fd2346;
	mul.f64 	%fd3860, %fd2342, %fd2342;
	mul.f64 	%fd3859, %fd2346, %fd2346;
	mul.f64 	%fd3858, %fd2348, %fd2343;
	mul.f64 	%fd3857, %fd2349, %fd2347;
	add.f64 	%fd2350, %fd2342, %fd2342;
	mul.f64 	%fd3856, %fd2350, %fd2343;
	add.f64 	%fd2351, %fd2346, %fd2346;
	mul.f64 	%fd3855, %fd2351, %fd2347;
	mul.f64 	%fd3854, %fd2343, %fd2343;
	mul.f64 	%fd3853, %fd2347, %fd2347;
$L__BB1_415:
	setp.geu.f64 	%p293, %fd3864, %fd3863;
	selp.f64 	%fd2352, %fd3863, %fd3864, %p293;
	selp.f64 	%fd3864, %fd3864, %fd3863, %p293;
	setp.geu.f64 	%p294, %fd2352, %fd3862;
	selp.f64 	%fd2354, %fd3862, %fd2352, %p294;
	selp.f64 	%fd3863, %fd2352, %fd3862, %p294;
	and.pred  	%p295, %p294, %p293;
	setp.geu.f64 	%p296, %fd2354, %fd3861;
	selp.f64 	%fd2355, %fd3861, %fd2354, %p296;
	selp.f64 	%fd3862, %fd2354, %fd3861, %p296;
	setp.geu.f64 	%p297, %fd2355, %fd3860;
	selp.f64 	%fd2356, %fd3860, %fd2355, %p297;
	selp.f64 	%fd3861, %fd2355, %fd3860, %p297;
	and.pred  	%p298, %p296, %p297;
	setp.geu.f64 	%p300, %fd2356, %fd3859;
	selp.f64 	%fd2357, %fd3859, %fd2356, %p300;
	selp.f64 	%fd3860, %fd2356, %fd3859, %p300;
	setp.geu.f64 	%p301, %fd2357, %fd3858;
	selp.f64 	%fd2358, %fd3858, %fd2357, %p301;
	selp.f64 	%fd3859, %fd2357, %fd3858, %p301;
	and.pred  	%p302, %p300, %p301;
	setp.geu.f64 	%p303, %fd2358, %fd3857;
	selp.f64 	%fd2359, %fd3857, %fd2358, %p303;
	selp.f64 	%fd3858, %fd2358, %fd3857, %p303;
	and.pred  	%p304, %p302, %p303;
	setp.geu.f64 	%p305, %fd2359, %fd3856;
	selp.f64 	%fd2360, %fd3856, %fd2359, %p305;
	selp.f64 	%fd3857, %fd2359, %fd3856, %p305;
	and.pred  	%p306, %p304, %p305;
	setp.geu.f64 	%p307, %fd2360, %fd3855;
	selp.f64 	%fd2361, %fd3855, %fd2360, %p307;
	selp.f64 	%fd3856, %fd2360, %fd3855, %p307;
	and.pred  	%p308, %p306, %p307;
	setp.geu.f64 	%p309, %fd2361, %fd3854;
	selp.f64 	%fd2362, %fd3854, %fd2361, %p309;
	selp.f64 	%fd3855, %fd2361, %fd3854, %p309;
	and.pred  	%p310, %p308, %p309;
	setp.geu.f64 	%p311, %fd2362, %fd3853;
	selp.f64 	%fd428, %fd3853, %fd2362, %p311;
	selp.f64 	%fd3854, %fd2362, %fd3853, %p311;
	and.pred  	%p312, %p310, %p311;
	and.pred  	%p313, %p312, %p298;
	and.pred  	%p314, %p313, %p295;
	not.pred 	%p315, %p314;
	mov.f64 	%fd3853, %fd428;
	@%p315 bra 	$L__BB1_415;
	add.f64 	%fd2363, %fd3864, 0dBFF0000000000000;
	add.f64 	%fd2364, %fd2363, %fd3863;
	add.f64 	%fd2365, %fd2364, %fd3862;
	add.f64 	%fd2366, %fd2365, %fd3861;
	add.f64 	%fd2367, %fd2366, %fd3860;
	add.f64 	%fd2368, %fd2367, %fd3859;
	add.f64 	%fd2369, %fd2368, %fd3858;
	add.f64 	%fd2370, %fd2369, %fd3857;
	add.f64 	%fd2371, %fd2370, %fd3856;
	add.f64 	%fd2372, %fd2371, %fd3855;
	add.f64 	%fd2373, %fd2372, %fd3854;
	add.f64 	%fd430, %fd2373, %fd428;
	{
	.reg .b32 %temp; 
	mov.b64 	{%temp, %r1103}, %fd430;
	}
	mov.b32 	%f222, %r1103;
	setp.geu.f32 	%p316, %f222, 0f3FE55555;
	setp.leu.f32 	%p317, %f222, 0fBFD99999;
	or.pred  	%p318, %p316, %p317;
	@%p318 bra 	$L__BB1_418;
	add.f64 	%fd2407, %fd430, 0d4000000000000000;
	div.rn.f64 	%fd2408, %fd430, %fd2407;
	neg.f64 	%fd2409, %fd430;
	mul.f64 	%fd2410, %fd2408, %fd2409;
	add.f64 	%fd2411, %fd430, %fd2410;
	mul.f64 	%fd2412, %fd2411, %fd2411;
	fma.rn.f64 	%fd2413, %fd2412, 0d3EB372FB2FBE14B5, 0d3ED087FFCEB2DC44;
	fma.rn.f64 	%fd2414, %fd2413, %fd2412, 0d3EF3B9FF890F468C;
	fma.rn.f64 	%fd2415, %fd2414, %fd2412, 0d3F17457EFD51BAF8;
	fma.rn.f64 	%fd2416, %fd2415, %fd2412, 0d3F3C71C8DE3CE825;
	fma.rn.f64 	%fd2417, %fd2416, %fd2412, 0d3F6249248FA4661F;
	fma.rn.f64 	%fd2418, %fd2417, %fd2412, 0d3F899999999D70C4;
	fma.rn.f64 	%fd2419, %fd2418, %fd2412, 0d3FB5555555555462;
	mul.f64 	%fd2420, %fd2412, %fd2419;
	fma.rn.f64 	%fd2421, %fd2420, %fd2411, %fd2410;
	add.f64 	%fd3867, %fd430, %fd2421;
	bra.uni 	$L__BB1_425;
$L__BB1_418:
	add.f64 	%fd3865, %fd430, 0d3FF0000000000000;
	{
	.reg .b32 %temp; 
	mov.b64 	{%temp, %r1711}, %fd3865;
	}
	{
	.reg .b32 %temp; 
	mov.b64 	{%r1712, %temp}, %fd3865;
	}
	setp.gt.s32 	%p319, %r1711, 1048575;
	mov.b32 	%r1713, -1023;
	@%p319 bra 	$L__BB1_420;
	mul.f64 	%fd3865, %fd3865, 0d4350000000000000;
	{
	.reg .b32 %temp; 
	mov.b64 	{%temp, %r1711}, %fd3865;
	}
	{
	.reg .b32 %temp; 
	mov.b64 	{%r1712, %temp}, %fd3865;
	}
	mov.b32 	%r1713, -1077;
$L__BB1_420:
	add.s32 	%r1106, %r1711, -1;
	setp.gt.u32 	%p320, %r1106, 2146435070;
	@%p320 bra 	$L__BB1_424;
	shr.u32 	%r1109, %r1711, 20;
	add.s32 	%r1714, %r1713, %r1109;
	and.b32  	%r1110, %r1711, 1048575;
	or.b32  	%r1111, %r1110, 1072693248;
	mov.b64 	%fd3866, {%r1712, %r1111};
	setp.lt.u32 	%p322, %r1111, 1073127583;
	@%p322 bra 	$L__BB1_423;
	{
	.reg .b32 %temp; 
	mov.b64 	{%r1112, %temp}, %fd3866;
	}
	{
	.reg .b32 %temp; 
	mov.b64 	{%temp, %r1113}, %fd3866;
	}
	add.s32 	%r1114, %r1113, -1048576;
	mov.b64 	%fd3866, {%r1112, %r1114};
	add.s32 	%r1714, %r1714, 1;
$L__BB1_423:
	add.f64 	%fd2375, %fd3866, 0dBFF0000000000000;
	add.f64 	%fd2376, %fd3866, 0d3FF0000000000000;
	rcp.approx.ftz.f64 	%fd2377, %fd2376;
	neg.f64 	%fd2378, %fd2376;
	fma.rn.f64 	%fd2379, %fd2378, %fd2377, 0d3FF0000000000000;
	fma.rn.f64 	%fd2380, %fd2379, %fd2379, %fd2379;
	fma.rn.f64 	%fd2381, %fd2380, %fd2377, %fd2377;
	mul.f64 	%fd2382, %fd2375, %fd2381;
	fma.rn.f64 	%fd2383, %fd2375, %fd2381, %fd2382;
	mul.f64 	%fd2384, %fd2383, %fd2383;
	fma.rn.f64 	%fd2385, %fd2384, 0d3EB1380B3AE80F1E, 0d3ED0EE258B7A8B04;
	fma.rn.f64 	%fd2386, %fd2385, %fd2384, 0d3EF3B2669F02676F;
	fma.rn.f64 	%fd2387, %fd2386, %fd2384, 0d3F1745CBA9AB0956;
	fma.rn.f64 	%fd2388, %fd2387, %fd2384, 0d3F3C71C72D1B5154;
	fma.rn.f64 	%fd2389, %fd2388, %fd2384, 0d3F624924923BE72D;
	fma.rn.f64 	%fd2390, %fd2389, %fd2384, 0d3F8999999999A3C4;
	fma.rn.f64 	%fd2391, %fd2390, %fd2384, 0d3FB5555555555554;
	sub.f64 	%fd2392, %fd2375, %fd2383;
	add.f64 	%fd2393, %fd2392, %fd2392;
	neg.f64 	%fd2394, %fd2383;
	fma.rn.f64 	%fd2395, %fd2394, %fd2375, %fd2393;
	mul.f64 	%fd2396, %fd2381, %fd2395;
	mul.f64 	%fd2397, %fd2384, %fd2391;
	fma.rn.f64 	%fd2398, %fd2397, %fd2383, %fd2396;
	xor.b32  	%r1115, %r1714, -2147483648;
	mov.b32 	%r1116, 1127219200;
	mov.b64 	%fd2399, {%r1115, %r1116};
	mov.b32 	%r1117, -2147483648;
	mov.b64 	%fd2400, {%r1117, %r1116};
	sub.f64 	%fd2401, %fd2399, %fd2400;
	fma.rn.f64 	%fd2402, %fd2401, 0d3FE62E42FEFA39EF, %fd2383;
	fma.rn.f64 	%fd2403, %fd2401, 0dBFE62E42FEFA39EF, %fd2402;
	sub.f64 	%fd2404, %fd2403, %fd2383;
	sub.f64 	%fd2405, %fd2398, %fd2404;
	fma.rn.f64 	%fd2406, %fd2401, 0d3C7ABC9E3B39803F, %fd2405;
	add.f64 	%fd3867, %fd2402, %fd2406;
	bra.uni 	$L__BB1_425;
$L__BB1_424:
	fma.rn.f64 	%fd2374, %fd3865, 0d7FF0000000000000, 0d7FF0000000000000;
	{
	.reg .b32 %temp; 
	mov.b64 	{%temp, %r1107}, %fd3865;
	}
	and.b32  	%r1108, %r1107, 2147483647;
	setp.eq.s32 	%p321, %r1108, 0;
	selp.f64 	%fd3867, 0dFFF0000000000000, %fd2374, %p321;
$L__BB1_425:
	setp.geu.f64 	%p323, %fd300, %fd301;
	div.rn.f64 	%fd2422, %fd303, %fd302;
	mul.f64 	%fd2423, %fd2422, %fd2422;
	fma.rn.f64 	%fd2424, %fd2423, 0dBEF53E1D2A25FF7E, 0d3F2D3B63DBB65B49;
	fma.rn.f64 	%fd2425, %fd2424, %fd2423, 0dBF5312788DDE082E;
	fma.rn.f64 	%fd2426, %fd2425, %fd2423, 0d3F6F9690C8249315;
	fma.rn.f64 	%fd2427, %fd2426, %fd2423, 0dBF82CF5AABC7CF0D;
	fma.rn.f64 	%fd2428, %fd2427, %fd2423, 0d3F9162B0B2A3BFDE;
	fma.rn.f64 	%fd2429, %fd2428, %fd2423, 0dBF9A7256FEB6FC6B;
	fma.rn.f64 	%fd2430, %fd2429, %fd2423, 0d3FA171560CE4A489;
	fma.rn.f64 	%fd2431, %fd2430, %fd2423, 0dBFA4F44D841450E4;
	fma.rn.f64 	%fd2432, %fd2431, %fd2423, 0d3FA7EE3D3F36BB95;
	fma.rn.f64 	%fd2433, %fd2432, %fd2423, 0dBFAAD32AE04A9FD1;
	fma.rn.f64 	%fd2434, %fd2433, %fd2423, 0d3FAE17813D66954F;
	fma.rn.f64 	%fd2435, %fd2434, %fd2423, 0dBFB11089CA9A5BCD;
	fma.rn.f64 	%fd2436, %fd2435, %fd2423, 0d3FB3B12B2DB51738;
	fma.rn.f64 	%fd2437, %fd2436, %fd2423, 0dBFB745D022F8DC5C;
	fma.rn.f64 	%fd2438, %fd2437, %fd2423, 0d3FBC71C709DFE927;
	fma.rn.f64 	%fd2439, %fd2438, %fd2423, 0dBFC2492491FA1744;
	fma.rn.f64 	%fd2440, %fd2439, %fd2423, 0d3FC99999999840D2;
	fma.rn.f64 	%fd2441, %fd2440, %fd2423, 0dBFD555555555544C;
	mul.f64 	%fd2442, %fd2423, %fd2441;
	fma.rn.f64 	%fd441, %fd2442, %fd2422, %fd2422;
	@%p323 bra 	$L__BB1_427;
	{
	.reg .b32 %temp; 
	mov.b64 	{%temp, %r1119}, %fd277;
	}
	setp.lt.s32 	%p325, %r1119, 0;
	neg.f64 	%fd2445, %fd441;
	selp.f64 	%fd2446, %fd441, %fd2445, %p325;
	add.f64 	%fd3868, %fd2446, 0d3FF921FB54442D18;
	bra.uni 	$L__BB1_428;
$L__BB1_427:
	{
	.reg .b32 %temp; 
	mov.b64 	{%temp, %r1118}, %fd277;
	}
	setp.lt.s32 	%p324, %r1118, 0;
	mov.f64 	%fd2443, 0d400921FB54442D18;
	sub.f64 	%fd2444, %fd2443, %fd441;
	selp.f64 	%fd3868, %fd2444, %fd441, %p324;
$L__BB1_428:
	add.rn.f64 	%fd2447, %fd300, %fd301;
	setp.eq.f64 	%p326, %fd300, %fd301;
	{
	.reg .b32 %temp; 
	mov.b64 	{%temp, %r1120}, %fd277;
	}
	setp.lt.s32 	%p327, %r1120, 0;
	selp.f64 	%fd2448, 0d4002D97C7F3321D2, 0d3FE921FB54442D18, %p327;
	selp.f64 	%fd2449, %fd2448, %fd3868, %p326;
	setp.nan.f64 	%p328, %fd2447, %fd2447;
	copysign.f64 	%fd2450, %fd3823, %fd2449;
	selp.f64 	%fd3870, %fd2447, %fd2450, %p328;
	mul.f64 	%fd3869, %fd3867, 0d3FE0000000000000;
$L__BB1_429:
	mul.f64 	%fd2789, %fd3869, 0d3FD5555555555555;
	mul.f64 	%fd2790, %fd3870, 0d0000000000000000;
	sub.f64 	%fd449, %fd2789, %fd2790;
	mul.f64 	%fd2791, %fd3870, 0d3FD5555555555555;
	fma.rn.f64 	%fd3883, %fd3869, 0d0000000000000000, %fd2791;
	mov.b64 	%rd382, %fd3883;
	mov.b64 	{%r1210, %r1211}, %rd382;
	and.b32  	%r367, %r1211, 2147483647;
	or.b32  	%r1212, %r367, %r1210;
	setp.ne.s32 	%p393, %r1212, 0;
	@%p393 bra 	$L__BB1_433;
	fma.rn.f64 	%fd2988, %fd449, 0d3FF71547652B82FE, 0d4338000000000000;
	{
	.reg .b32 %temp; 
	mov.b64 	{%r368, %temp}, %fd2988;
	}
	mov.f64 	%fd2989, 0dC338000000000000;
	add.rn.f64 	%fd2990, %fd2988, %fd2989;
	fma.rn.f64 	%fd2991, %fd2990, 0dBFE62E42FEFA39EF, %fd449;
	fma.rn.f64 	%fd2992, %fd2990, 0dBC7ABC9E3B39803F, %fd2991;
	fma.rn.f64 	%fd2993, %fd2992, 0d3E5ADE1569CE2BDF, 0d3E928AF3FCA213EA;
	fma.rn.f64 	%fd2994, %fd2993, %fd2992, 0d3EC71DEE62401315;
	fma.rn.f64 	%fd2995, %fd2994, %fd2992, 0d3EFA01997C89EB71;
	fma.rn.f64 	%fd2996, %fd2995, %fd2992, 0d3F2A01A014761F65;
	fma.rn.f64 	%fd2997, %fd2996, %fd2992, 0d3F56C16C1852B7AF;
	fma.rn.f64 	%fd2998, %fd2997, %fd2992, 0d3F81111111122322;
	fma.rn.f64 	%fd2999, %fd2998, %fd2992, 0d3FA55555555502A1;
	fma.rn.f64 	%fd3000, %fd2999, %fd2992, 0d3FC5555555555511;
	fma.rn.f64 	%fd3001, %fd3000, %fd2992, 0d3FE000000000000B;
	fma.rn.f64 	%fd3002, %fd3001, %fd2992, 0d3FF0000000000000;
	fma.rn.f64 	%fd3003, %fd3002, %fd2992, 0d3FF0000000000000;
	{
	.reg .b32 %temp; 
	mov.b64 	{%r369, %temp}, %fd3003;
	}
	{
	.reg .b32 %temp; 
	mov.b64 	{%temp, %r370}, %fd3003;
	}
	shl.b32 	%r1282, %r368, 20;
	add.s32 	%r1283, %r1282, %r370;
	mov.b64 	%fd3882, {%r369, %r1283};
	{
	.reg .b32 %temp; 
	mov.b64 	{%temp, %r1284}, %fd449;
	}
	mov.b32 	%f226, %r1284;
	abs.f32 	%f84, %f226;
	setp.lt.f32 	%p431, %f84, 0f4086232B;
	@%p431 bra 	$L__BB1_475;
	setp.lt.f64 	%p432, %fd449, 0d0000000000000000;
	add.f64 	%fd3004, %fd449, 0d7FF0000000000000;
	selp.f64 	%fd3882, 0d0000000000000000, %fd3004, %p432;
	setp.geu.f32 	%p433, %f84, 0f40874800;
	@%p433 bra 	$L__BB1_475;
	shr.u32 	%r1285, %r368, 31;
	add.s32 	%r1286, %r368, %r1285;
	shr.s32 	%r1287, %r1286, 1;
	shl.b32 	%r1288, %r1287, 20;
	add.s32 	%r1289, %r370, %r1288;
	mov.b64 	%fd3005, {%r369, %r1289};
	sub.s32 	%r1290, %r368, %r1287;
	shl.b32 	%r1291, %r1290, 20;
	add.s32 	%r1292, %r1291, 1072693248;
	mov.b32 	%r1293, 0;
	mov.b64 	%fd3006, {%r1293, %r1292};
	mul.f64 	%fd3882, %fd3006, %fd3005;
	bra.uni 	$L__BB1_475;
$L__BB1_433:
	mov.b64 	%rd383, %fd449;
	mov.b64 	{%r372, %r371}, %rd383;
	and.b32  	%r373, %r371, 2147483647;
	or.b32  	%r1213, %r373, %r372;
	setp.ne.s32 	%p394, %r1213, 0;
	@%p394 bra 	$L__BB1_444;
	abs.f64 	%fd454, %fd3883;
	setp.neu.f64 	%p423, %fd454, 0d7FF0000000000000;
	@%p423 bra 	$L__BB1_436;
	mov.f64 	%fd2943, 0d0000000000000000;
	mul.rn.f64 	%fd3872, %fd3883, %fd2943;
	mov.b32 	%r1716, 1;
	bra.uni 	$L__BB1_439;
$L__BB1_436:
	mul.f64 	%fd2938, %fd3883, 0d3FE45F306DC9C883;
	cvt.rni.s32.f64 	%r1715, %fd2938;
	cvt.rn.f64.s32 	%fd2939, %r1715;
	fma.rn.f64 	%fd2940, %fd2939, 0dBFF921FB54442D18, %fd3883;
	fma.rn.f64 	%fd2941, %fd2939, 0dBC91A62633145C00, %fd2940;
	fma.rn.f64 	%fd3872, %fd2939, 0dB97B839A252049C0, %fd2941;
	setp.ltu.f64 	%p424, %fd454, 0d41E0000000000000;
	@%p424 bra 	$L__BB1_438;
	{ // callseq 16, 0
	.param .b64 param0;
	st.param.f64 	[param0], %fd3883;
	.param .align 16 .b8 retval0[16];
	call.uni (retval0), 
	__internal_trig_reduction_slowpathd, 
	(
	param0
	);
	ld.param.f64 	%fd3872, [retval0];
	ld.param.b32 	%r1715, [retval0+8];
	} // callseq 16
$L__BB1_438:
	add.s32 	%r1716, %r1715, 1;
$L__BB1_439:
	setp.neu.f64 	%p425, %fd454, 0d7FF0000000000000;
	shl.b32 	%r1274, %r1716, 6;
	cvt.u64.u32 	%rd404, %r1274;
	and.b64  	%rd405, %rd404, 64;
	mov.u64 	%rd406, __cudart_sin_cos_coeffs;
	add.s64 	%rd407, %rd406, %rd405;
	mul.rn.f64 	%fd2944, %fd3872, %fd3872;
	and.b32  	%r1275, %r1716, 1;
	setp.eq.b32 	%p426, %r1275, 1;
	selp.f64 	%fd2945, 0dBDA8FF8320FD8164, 0d3DE5DB65F9785EBA, %p426;
	ld.global.nc.v2.f64 	{%fd2946, %fd2947}, [%rd407];
	fma.rn.f64 	%fd2948, %fd2945, %fd2944, %fd2946;
	fma.rn.f64 	%fd2949, %fd2948, %fd2944, %fd2947;
	ld.global.nc.v2.f64 	{%fd2950, %fd2951}, [%rd407+16];
	fma.rn.f64 	%fd2952, %fd2949, %fd2944, %fd2950;
	fma.rn.f64 	%fd2953, %fd2952, %fd2944, %fd2951;
	ld.global.nc.v2.f64 	{%fd2954, %fd2955}, [%rd407+32];
	fma.rn.f64 	%fd2956, %fd2953, %fd2944, %fd2954;
	fma.rn.f64 	%fd2957, %fd2956, %fd2944, %fd2955;
	fma.rn.f64 	%fd2958, %fd2957, %fd3872, %fd3872;
	fma.rn.f64 	%fd2959, %fd2957, %fd2944, 0d3FF0000000000000;
	selp.f64 	%fd2960, %fd2959, %fd2958, %p426;
	and.b32  	%r1276, %r1716, 2;
	setp.eq.s32 	%p427, %r1276, 0;
	mov.f64 	%fd2961, 0d0000000000000000;
	sub.f64 	%fd2962, %fd2961, %fd2960;
	selp.f64 	%fd3882, %fd2960, %fd2962, %p427;
	@%p425 bra 	$L__BB1_441;
	mov.f64 	%fd2968, 0d0000000000000000;
	mul.rn.f64 	%fd3873, %fd3883, %fd2968;
	mov.b32 	%r1717, 0;
	bra.uni 	$L__BB1_443;
$L__BB1_441:
	mul.f64 	%fd2963, %fd3883, 0d3FE45F306DC9C883;
	cvt.rni.s32.f64 	%r1717, %fd2963;
	cvt.rn.f64.s32 	%fd2964, %r1717;
	fma.rn.f64 	%fd2965, %fd2964, 0dBFF921FB54442D18, %fd3883;
	fma.rn.f64 	%fd2966, %fd2964, 0dBC91A62633145C00, %fd2965;
	fma.rn.f64 	%fd3873, %fd2964, 0dB97B839A252049C0, %fd2966;
	setp.ltu.f64 	%p428, %fd454, 0d41E0000000000000;
	@%p428 bra 	$L__BB1_443;
	{ // callseq 17, 0
	.param .b64 param0;
	st.param.f64 	[param0], %fd3883;
	.param .align 16 .b8 retval0[16];
	call.uni (retval0), 
	__internal_trig_reduction_slowpathd, 
	(
	param0
	);
	ld.param.f64 	%fd3873, [retval0];
	ld.param.b32 	%r1717, [retval0+8];
	} // callseq 17
$L__BB1_443:
	shl.b32 	%r1279, %r1717, 6;
	cvt.u64.u32 	%rd408, %r1279;
	and.b64  	%rd409, %rd408, 64;
	add.s64 	%rd411, %rd406, %rd409;
	mul.rn.f64 	%fd2969, %fd3873, %fd3873;
	and.b32  	%r1280, %r1717, 1;
	setp.eq.b32 	%p429, %r1280, 1;
	selp.f64 	%fd2970, 0dBDA8FF8320FD8164, 0d3DE5DB65F9785EBA, %p429;
	ld.global.nc.v2.f64 	{%fd2971, %fd2972}, [%rd411];
	fma.rn.f64 	%fd2973, %fd2970, %fd2969, %fd2971;
	fma.rn.f64 	%fd2974, %fd2973, %fd2969, %fd2972;
	ld.global.nc.v2.f64 	{%fd2975, %fd2976}, [%rd411+16];
	fma.rn.f64 	%fd2977, %fd2974, %fd2969, %fd2975;
	fma.rn.f64 	%fd2978, %fd2977, %fd2969, %fd2976;
	ld.global.nc.v2.f64 	{%fd2979, %fd2980}, [%rd411+32];
	fma.rn.f64 	%fd2981, %fd2978, %fd2969, %fd2979;
	fma.rn.f64 	%fd2982, %fd2981, %fd2969, %fd2980;
	fma.rn.f64 	%fd2983, %fd2982, %fd3873, %fd3873;
	fma.rn.f64 	%fd2984, %fd2982, %fd2969, 0d3FF0000000000000;
	selp.f64 	%fd2985, %fd2984, %fd2983, %p429;
	and.b32  	%r1281, %r1717, 2;
	setp.eq.s32 	%p430, %r1281, 0;
	mov.f64 	%fd2986, 0d0000000000000000;
	sub.f64 	%fd2987, %fd2986, %fd2985;
	selp.f64 	%fd3883, %fd2985, %fd2987, %p430;
	bra.uni 	$L__BB1_475;
$L__BB1_444:
	setp.lt.u32 	%p395, %r367, 2146435072;
	@%p395 bra 	$L__BB1_448;
	setp.eq.s32 	%p419, %r372, 0;
	setp.eq.s32 	%p420, %r373, 2146435072;
	and.pred  	%p421, %p419, %p420;
	@%p421 bra 	$L__BB1_447;
	sub.f64 	%fd3882, %fd3883, %fd3883;
	mov.f64 	%fd3883, %fd3882;
	bra.uni 	$L__BB1_475;
$L__BB1_447:
	setp.gt.s32 	%p422, %r371, -1;
	sub.f64 	%fd2937, %fd3883, %fd3883;
	selp.f64 	%fd3882, %fd449, 0d0000000000000000, %p422;
	selp.f64 	%fd3883, %fd2937, 0d0000000000000000, %p422;
	bra.uni 	$L__BB1_475;
$L__BB1_448:
	add.s32 	%r1214, %r371, -1082535490;
	setp.gt.u32 	%p396, %r1214, 1084066;
	@%p396 bra 	$L__BB1_462;
	add.f64 	%fd469, %fd449, 0dC0937BE319BA0DA4;
	fma.rn.f64 	%fd2862, %fd469, 0d3FF71547652B82FE, 0d4338000000000000;
	{
	.reg .b32 %temp; 
	mov.b64 	{%r382, %temp}, %fd2862;
	}
	mov.f64 	%fd2863, 0dC338000000000000;
	add.rn.f64 	%fd2864, %fd2862, %fd2863;
	fma.rn.f64 	%fd2865, %fd2864, 0dBFE62E42FEFA39EF, %fd469;
	fma.rn.f64 	%fd2866, %fd2864, 0dBC7ABC9E3B39803F, %fd2865;
	fma.rn.f64 	%fd2867, %fd2866, 0d3E5ADE1569CE2BDF, 0d3E928AF3FCA213EA;
	fma.rn.f64 	%fd2868, %fd2867, %fd2866, 0d3EC71DEE62401315;
	fma.rn.f64 	%fd2869, %fd2868, %fd2866, 0d3EFA01997C89EB71;
	fma.rn.f64 	%fd2870, %fd2869, %fd2866, 0d3F2A01A014761F65;
	fma.rn.f64 	%fd2871, %fd2870, %fd2866, 0d3F56C16C1852B7AF;
	fma.rn.f64 	%fd2872, %fd2871, %fd2866, 0d3F81111111122322;
	fma.rn.f64 	%fd2873, %fd2872, %fd2866, 0d3FA55555555502A1;
	fma.rn.f64 	%fd2874, %fd2873, %fd2866, 0d3FC5555555555511;
	fma.rn.f64 	%fd2875, %fd2874, %fd2866, 0d3FE000000000000B;
	fma.rn.f64 	%fd2876, %fd2875, %fd2866, 0d3FF0000000000000;
	fma.rn.f64 	%fd2877, %fd2876, %fd2866, 0d3FF0000000000000;
	{
	.reg .b32 %temp; 
	mov.b64 	{%r383, %temp}, %fd2877;
	}
	{
	.reg .b32 %temp; 
	mov.b64 	{%temp, %r384}, %fd2877;
	}
	shl.b32 	%r1237, %r382, 20;
	add.s32 	%r1238, %r1237, %r384;
	mov.b64 	%fd3874, {%r383, %r1238};
	{
	.reg .b32 %temp; 
	mov.b64 	{%temp, %r1239}, %fd469;
	}
	mov.b32 	%f225, %r1239;
	abs.f32 	%f85, %f225;
	setp.lt.f32 	%p408, %f85, 0f4086232B;
	@%p408 bra 	$L__BB1_452;
	setp.lt.f64 	%p409, %fd469, 0d0000000000000000;
	add.f64 	%fd2878, %fd469, 0d7FF0000000000000;
	selp.f64 	%fd3874, 0d0000000000000000, %fd2878, %p409;
	setp.geu.f32 	%p410, %f85, 0f40874800;
	@%p410 bra 	$L__BB1_452;
	shr.u32 	%r1240, %r382, 31;
	add.s32 	%r1241, %r382, %r1240;
	shr.s32 	%r1242, %r1241, 1;
	shl.b32 	%r1243, %r1242, 20;
	add.s32 	%r1244, %r384, %r1243;
	mov.b64 	%fd2879, {%r383, %r1244};
	sub.s32 	%r1245, %r382, %r1242;
	shl.b32 	%r1246, %r1245, 20;
	add.s32 	%r1247, %r1246, 1072693248;
	mov.b32 	%r1248, 0;
	mov.b64 	%fd2880, {%r1248, %r1247};
	mul.f64 	%fd3874, %fd2880, %fd2879;
$L__BB1_452:
	mov.b64 	%rd392, %fd3874;
	mov.b64 	{%r1249, %r1250}, %rd392;
	shr.u32 	%r1251, %r1250, 20;
	add.s32 	%r1252, %r1251, -247;
	and.b32  	%r1253, %r1250, 1048575;
	or.b32  	%r1254, %r1253, 2145386496;
	mov.b64 	%rd393, {%r1249, %r1254};
	mov.b64 	%fd474, %rd393;
	cvt.u16.u32 	%rs9, %r1252;
	shr.u16 	%rs10, %rs9, 15;
	add.s16 	%rs11, %rs9, %rs10;
	shr.s16 	%rs12, %rs11, 1;
	cvt.s32.s16 	%r1255, %rs12;
	shl.b32 	%r1256, %r1255, 20;
	add.s32 	%r1257, %r1256, 1072693248;
	mov.b32 	%r1258, 0;
	mov.b64 	%rd394, {%r1258, %r1257};
	mov.b64 	%fd475, %rd394;
	sub.s32 	%r1259, %r1252, %r1255;
	shl.b32 	%r1260, %r1259, 20;
	add.s32 	%r385, %r1260, 1072693248;
	abs.f64 	%fd476, %fd3883;
	setp.neu.f64 	%p411, %fd476, 0d7FF0000000000000;
	@%p411 bra 	$L__BB1_454;
	mov.f64 	%fd2886, 0d0000000000000000;
	mul.rn.f64 	%fd3876, %fd3883, %fd2886;
	mov.b32 	%r1719, 1;
	bra.uni 	$L__BB1_457;
$L__BB1_454:
	mul.f64 	%fd2881, %fd3883, 0d3FE45F306DC9C883;
	cvt.rni.s32.f64 	%r1718, %fd2881;
	cvt.rn.f64.s32 	%fd2882, %r1718;
	fma.rn.f64 	%fd2883, %fd2882, 0dBFF921FB54442D18, %fd3883;
	fma.rn.f64 	%fd2884, %fd2882, 0dBC91A62633145C00, %fd2883;
	fma.rn.f64 	%fd3876, %fd2882, 0dB97B839A252049C0, %fd2884;
	setp.ltu.f64 	%p412, %fd476, 0d41E0000000000000;
	@%p412 bra 	$L__BB1_456;
	{ // callseq 14, 0
	.param .b64 param0;
	st.param.f64 	[param0], %fd3883;
	.param .align 16 .b8 retval0[16];
	call.uni (retval0), 
	__internal_trig_reduction_slowpathd, 
	(
	param0
	);
	ld.param.f64 	%fd3876, [retval0];
	ld.param.b32 	%r1718, [retval0+8];
	} // callseq 14
$L__BB1_456:
	add.s32 	%r1719, %r1718, 1;
$L__BB1_457:
	setp.neu.f64 	%p413, %fd476, 0d7FF0000000000000;
	shl.b32 	%r1263, %r1719, 6;
	cvt.u64.u32 	%rd395, %r1263;
	and.b64  	%rd396, %rd395, 64;
	mov.u64 	%rd397, __cudart_sin_cos_coeffs;
	add.s64 	%rd398, %rd397, %rd396;
	mul.rn.f64 	%fd2887, %fd3876, %fd3876;
	and.b32  	%r1264, %r1719, 1;
	setp.eq.b32 	%p414, %r1264, 1;
	selp.f64 	%fd2888, 0dBDA8FF8320FD8164, 0d3DE5DB65F9785EBA, %p414;
	ld.global.nc.v2.f64 	{%fd2889, %fd2890}, [%rd398];
	fma.rn.f64 	%fd2891, %fd2888, %fd2887, %fd2889;
	fma.rn.f64 	%fd2892, %fd2891, %fd2887, %fd2890;
	ld.global.nc.v2.f64 	{%fd2893, %fd2894}, [%rd398+16];
	fma.rn.f64 	%fd2895, %fd2892, %fd2887, %fd2893;
	fma.rn.f64 	%fd2896, %fd2895, %fd2887, %fd2894;
	ld.global.nc.v2.f64 	{%fd2897, %fd2898}, [%rd398+32];
	fma.rn.f64 	%fd2899, %fd2896, %fd2887, %fd2897;
	fma.rn.f64 	%fd2900, %fd2899, %fd2887, %fd2898;
	fma.rn.f64 	%fd2901, %fd2900, %fd3876, %fd3876;
	fma.rn.f64 	%fd2902, %fd2900, %fd2887, 0d3FF0000000000000;
	selp.f64 	%fd2903, %fd2902, %fd2901, %p414;
	and.b32  	%r1265, %r1719, 2;
	setp.eq.s32 	%p415, %r1265, 0;
	mov.f64 	%fd2904, 0d0000000000000000;
	sub.f64 	%fd2905, %fd2904, %fd2903;
	selp.f64 	%fd2906, %fd2903, %fd2905, %p415;
	mul.f64 	%fd2907, %fd2906, %fd474;
	mul.f64 	%fd482, %fd2907, %fd475;
	@%p413 bra 	$L__BB1_459;
	mov.f64 	%fd2913, 0d0000000000000000;
	mul.rn.f64 	%fd3877, %fd3883, %fd2913;
	mov.b32 	%r1720, 0;
	bra.uni 	$L__BB1_461;
$L__BB1_459:
	mul.f64 	%fd2908, %fd3883, 0d3FE45F306DC9C883;
	cvt.rni.s32.f64 	%r1720, %fd2908;
	cvt.rn.f64.s32 	%fd2909, %r1720;
	fma.rn.f64 	%fd2910, %fd2909, 0dBFF921FB54442D18, %fd3883;
	fma.rn.f64 	%fd2911, %fd2909, 0dBC91A62633145C00, %fd2910;
	fma.rn.f64 	%fd3877, %fd2909, 0dB97B839A252049C0, %fd2911;
	setp.ltu.f64 	%p416, %fd476, 0d41E0000000000000;
	@%p416 bra 	$L__BB1_461;
	{ // callseq 15, 0
	.param .b64 param0;
	st.param.f64 	[param0], %fd3883;
	.param .align 16 .b8 retval0[16];
	call.uni (retval0), 
	__internal_trig_reduction_slowpathd, 
	(
	param0
	);
	ld.param.f64 	%fd3877, [retval0];
	ld.param.b32 	%r1720, [retval0+8];
	} // callseq 15
$L__BB1_461:
	mov.b32 	%r1268, 0;
	mov.b64 	%rd399, {%r1268, %r385};
	mov.b64 	%fd2914, %rd399;
	shl.b32 	%r1269, %r1720, 6;
	cvt.u64.u32 	%rd400, %r1269;
	and.b64  	%rd401, %rd400, 64;
	add.s64 	%rd403, %rd397, %rd401;
	mul.rn.f64 	%fd2915, %fd3877, %fd3877;
	and.b32  	%r1270, %r1720, 1;
	setp.eq.b32 	%p417, %r1270, 1;
	selp.f64 	%fd2916, 0dBDA8FF8320FD8164, 0d3DE5DB65F9785EBA, %p417;
	ld.global.nc.v2.f64 	{%fd2917, %fd2918}, [%rd403];
	fma.rn.f64 	%fd2919, %fd2916, %fd2915, %fd2917;
	fma.rn.f64 	%fd2920, %fd2919, %fd2915, %fd2918;
	ld.global.nc.v2.f64 	{%fd2921, %fd2922}, [%rd403+16];
	fma.rn.f64 	%fd2923, %fd2920, %fd2915, %fd2921;
	fma.rn.f64 	%fd2924, %fd2923, %fd2915, %fd2922;
	ld.global.nc.v2.f64 	{%fd2925, %fd2926}, [%rd403+32];
	fma.rn.f64 	%fd2927, %fd2924, %fd2915, %fd2925;
	fma.rn.f64 	%fd2928, %fd2927, %fd2915, %fd2926;
	fma.rn.f64 	%fd2929, %fd2928, %fd3877, %fd3877;
	fma.rn.f64 	%fd2930, %fd2928, %fd2915, 0d3FF0000000000000;
	selp.f64 	%fd2931, %fd2930, %fd2929, %p417;
	and.b32  	%r1271, %r1720, 2;
	setp.eq.s32 	%p418, %r1271, 0;
	mov.f64 	%fd2932, 0d0000000000000000;
	sub.f64 	%fd2933, %fd2932, %fd2931;
	selp.f64 	%fd2934, %fd2931, %fd2933, %p418;
	mul.f64 	%fd2935, %fd2934, %fd474;
	mul.f64 	%fd2936, %fd2935, %fd475;
	mul.f64 	%fd3883, %fd2936, %fd2914;
	mul.f64 	%fd3882, %fd482, %fd2914;
	bra.uni 	$L__BB1_475;
$L__BB1_462:
	fma.rn.f64 	%fd2792, %fd449, 0d3FF71547652B82FE, 0d4338000000000000;
	{
	.reg .b32 %temp; 
	mov.b64 	{%r394, %temp}, %fd2792;
	}
	mov.f64 	%fd2793, 0dC338000000000000;
	add.rn.f64 	%fd2794, %fd2792, %fd2793;
	fma.rn.f64 	%fd2795, %fd2794, 0dBFE62E42FEFA39EF, %fd449;
	fma.rn.f64 	%fd2796, %fd2794, 0dBC7ABC9E3B39803F, %fd2795;
	fma.rn.f64 	%fd2797, %fd2796, 0d3E5ADE1569CE2BDF, 0d3E928AF3FCA213EA;
	fma.rn.f64 	%fd2798, %fd2797, %fd2796, 0d3EC71DEE62401315;
	fma.rn.f64 	%fd2799, %fd2798, %fd2796, 0d3EFA01997C89EB71;
	fma.rn.f64 	%fd2800, %fd2799, %fd2796, 0d3F2A01A014761F65;
	fma.rn.f64 	%fd2801, %fd2800, %fd2796, 0d3F56C16C1852B7AF;
	fma.rn.f64 	%fd2802, %fd2801, %fd2796, 0d3F81111111122322;
	fma.rn.f64 	%fd2803, %fd2802, %fd2796, 0d3FA55555555502A1;
	fma.rn.f64 	%fd2804, %fd2803, %fd2796, 0d3FC5555555555511;
	fma.rn.f64 	%fd2805, %fd2804, %fd2796, 0d3FE000000000000B;
	fma.rn.f64 	%fd2806, %fd2805, %fd2796, 0d3FF0000000000000;
	fma.rn.f64 	%fd2807, %fd2806, %fd2796, 0d3FF0000000000000;
	{
	.reg .b32 %temp; 
	mov.b64 	{%r395, %temp}, %fd2807;
	}
	{
	.reg .b32 %temp; 
	mov.b64 	{%temp, %r396}, %fd2807;
	}
	shl.b32 	%r1215, %r394, 20;
	add.s32 	%r1216, %r1215, %r396;
	mov.b64 	%fd3878, {%r395, %r1216};
	{
	.reg .b32 %temp; 
	mov.b64 	{%temp, %r1217}, %fd449;
	}
	mov.b32 	%f224, %r1217;
	abs.f32 	%f86, %f224;
	setp.lt.f32 	%p397, %f86, 0f4086232B;
	@%p397 bra 	$L__BB1_465;
	setp.lt.f64 	%p398, %fd449, 0d0000000000000000;
	add.f64 	%fd2808, %fd449, 0d7FF0000000000000;
	selp.f64 	%fd3878, 0d0000000000000000, %fd2808, %p398;
	setp.geu.f32 	%p399, %f86, 0f40874800;
	@%p399 bra 	$L__BB1_465;
	shr.u32 	%r1218, %r394, 31;
	add.s32 	%r1219, %r394, %r1218;
	shr.s32 	%r1220, %r1219, 1;
	shl.b32 	%r1221, %r1220, 20;
	add.s32 	%r1222, %r396, %r1221;
	mov.b64 	%fd2809, {%r395, %r1222};
	sub.s32 	%r1223, %r394, %r1220;
	shl.b32 	%r1224, %r1223, 20;
	add.s32 	%r1225, %r1224, 1072693248;
	mov.b32 	%r1226, 0;
	mov.b64 	%fd2810, {%r1226, %r1225};
	mul.f64 	%fd3878, %fd2810, %fd2809;
$L__BB1_465:
	abs.f64 	%fd493, %fd3883;
	setp.neu.f64 	%p400, %fd493, 0d7FF0000000000000;
	@%p400 bra 	$L__BB1_467;
	mov.f64 	%fd2816, 0d0000000000000000;
	mul.rn.f64 	%fd3880, %fd3883, %fd2816;
	mov.b32 	%r1722, 1;
	bra.uni 	$L__BB1_470;
$L__BB1_467:
	mul.f64 	%fd2811, %fd3883, 0d3FE45F306DC9C883;
	cvt.rni.s32.f64 	%r1721, %fd2811;
	cvt.rn.f64.s32 	%fd2812, %r1721;
	fma.rn.f64 	%fd2813, %fd2812, 0dBFF921FB54442D18, %fd3883;
	fma.rn.f64 	%fd2814, %fd2812, 0dBC91A62633145C00, %fd2813;
	fma.rn.f64 	%fd3880, %fd2812, 0dB97B839A252049C0, %fd2814;
	setp.ltu.f64 	%p401, %fd493, 0d41E0000000000000;
	@%p401 bra 	$L__BB1_469;
	{ // callseq 12, 0
	.param .b64 param0;
	st.param.f64 	[param0], %fd3883;
	.param .align 16 .b8 retval0[16];
	call.uni (retval0), 
	__internal_trig_reduction_slowpathd, 
	(
	param0
	);
	ld.param.f64 	%fd3880, [retval0];
	ld.param.b32 	%r1721, [retval0+8];
	} // callseq 12
$L__BB1_469:
	add.s32 	%r1722, %r1721, 1;
$L__BB1_470:
	setp.neu.f64 	%p402, %fd493, 0d7FF0000000000000;
	shl.b32 	%r1229, %r1722, 6;
	cvt.u64.u32 	%rd384, %r1229;
	and.b64  	%rd385, %rd384, 64;
	mov.u64 	%rd386, __cudart_sin_cos_coeffs;
	add.s64 	%rd387, %rd386, %rd385;
	mul.rn.f64 	%fd2817, %fd3880, %fd3880;
	and.b32  	%r1230, %r1722, 1;
	setp.eq.b32 	%p403, %r1230, 1;
	selp.f64 	%fd2818, 0dBDA8FF8320FD8164, 0d3DE5DB65F9785EBA, %p403;
	ld.global.nc.v2.f64 	{%fd2819, %fd2820}, [%rd387];
	fma.rn.f64 	%fd2821, %fd2818, %fd2817, %fd2819;
	fma.rn.f64 	%fd2822, %fd2821, %fd2817, %fd2820;
	ld.global.nc.v2.f64 	{%fd2823, %fd2824}, [%rd387+16];
	fma.rn.f64 	%fd2825, %fd2822, %fd2817, %fd2823;
	fma.rn.f64 	%fd2826, %fd2825, %fd2817, %fd2824;
	ld.global.nc.v2.f64 	{%fd2827, %fd2828}, [%rd387+32];
	fma.rn.f64 	%fd2829, %fd2826, %fd2817, %fd2827;
	fma.rn.f64 	%fd2830, %fd2829, %fd2817, %fd2828;
	fma.rn.f64 	%fd2831, %fd2830, %fd3880, %fd3880;
	fma.rn.f64 	%fd2832, %fd2830, %fd2817, 0d3FF0000000000000;
	selp.f64 	%fd2833, %fd2832, %fd2831, %p403;
	and.b32  	%r1231, %r1722, 2;
	setp.eq.s32 	%p404, %r1231, 0;
	mov.f64 	%fd2834, 0d0000000000000000;
	sub.f64 	%fd2835, %fd2834, %fd2833;
	selp.f64 	%fd499, %fd2833, %fd2835, %p404;
	@%p402 bra 	$L__BB1_472;
	mov.f64 	%fd2841, 0d0000000000000000;
	mul.rn.f64 	%fd3881, %fd3883, %fd2841;
	mov.b32 	%r1723, 0;
	bra.uni 	$L__BB1_474;
$L__BB1_472:
	mul.f64 	%fd2836, %fd3883, 0d3FE45F306DC9C883;
	cvt.rni.s32.f64 	%r1723, %fd2836;
	cvt.rn.f64.s32 	%fd2837, %r1723;
	fma.rn.f64 	%fd2838, %fd2837, 0dBFF921FB54442D18, %fd3883;
	fma.rn.f64 	%fd2839, %fd2837, 0dBC91A62633145C00, %fd2838;
	fma.rn.f64 	%fd3881, %fd2837, 0dB97B839A252049C0, %fd2839;
	setp.ltu.f64 	%p405, %fd493, 0d41E0000000000000;
	@%p405 bra 	$L__BB1_474;
	{ // callseq 13, 0
	.param .b64 param0;
	st.param.f64 	[param0], %fd3883;
	.param .align 16 .b8 retval0[16];
	call.uni (retval0), 
	__internal_trig_reduction_slowpathd, 
	(
	param0
	);
	ld.param.f64 	%fd3881, [retval0];
	ld.param.b32 	%r1723, [retval0+8];
	} // callseq 13
$L__BB1_474:
	shl.b32 	%r1234, %r1723, 6;
	cvt.u64.u32 	%rd388, %r1234;
	and.b64  	%rd389, %rd388, 64;
	add.s64 	%rd391, %rd386, %rd389;
	mul.rn.f64 	%fd2842, %fd3881, %fd3881;
	and.b32  	%r1235, %r1723, 1;
	setp.eq.b32 	%p406, %r1235, 1;
	selp.f64 	%fd2843, 0dBDA8FF8320FD8164, 0d3DE5DB65F9785EBA, %p406;
	ld.global.nc.v2.f64 	{%fd2844, %fd2845}, [%rd391];
	fma.rn.f64 	%fd2846, %fd2843, %fd2842, %fd2844;
	fma.rn.f64 	%fd2847, %fd2846, %fd2842, %fd2845;
	ld.global.nc.v2.f64 	{%fd2848, %fd2849}, [%rd391+16];
	fma.rn.f64 	%fd2850, %fd2847, %fd2842, %fd2848;
	fma.rn.f64 	%fd2851, %fd2850, %fd2842, %fd2849;
	ld.global.nc.v2.f64 	{%fd2852, %fd2853}, [%rd391+32];
	fma.rn.f64 	%fd2854, %fd2851, %fd2842, %fd2852;
	fma.rn.f64 	%fd2855, %fd2854, %fd2842, %fd2853;
	fma.rn.f64 	%fd2856, %fd2855, %fd3881, %fd3881;
	fma.rn.f64 	%fd2857, %fd2855, %fd2842, 0d3FF0000000000000;
	selp.f64 	%fd2858, %fd2857, %fd2856, %p406;
	and.b32  	%r1236, %r1723, 2;
	setp.eq.s32 	%p407, %r1236, 0;
	mov.f64 	%fd2859, 0d0000000000000000;
	sub.f64 	%fd2860, %fd2859, %fd2858;
	selp.f64 	%fd2861, %fd2858, %fd2860, %p407;
	mul.f64 	%fd3883, %fd3878, %fd2861;
	mul.f64 	%fd3882, %fd3878, %fd499;
$L__BB1_475:
	mov.f64 	%fd3007, 0d4000000000000000;
	{
	.reg .b32 %temp; 
	mov.b64 	{%r1295, %temp}, %fd3007;
	}
	{
	.reg .b32 %temp; 
	mov.b64 	{%temp, %r405}, %fd3007;
	}
	and.b32  	%r1296, %r405, 2147483647;
	setp.lt.u32 	%p434, %r1296, 1048576;
	mov.b64 	%fd3008, {%r1295, %r1296};
	mul.f64 	%fd3009, %fd3008, 0d4350000000000000;
	{
	.reg .b32 %temp; 
	mov.b64 	{%r1297, %temp}, %fd3009;
	}
	{
	.reg .b32 %temp; 
	mov.b64 	{%temp, %r1298}, %fd3009;
	}
	selp.b32 	%r1299, %r1297, %r1295, %p434;
	selp.b32 	%r1300, %r1298, %r1296, %p434;
	selp.b32 	%r1301, 4078, 1048576, %p434;
	shr.u32 	%r1302, %r1300, 20;
	add.s32 	%r1303, %r1302, -1022;
	cvt.rn.f32.s32 	%f227, %r1303;
	mul.f32 	%f228, %f227, 0f3EAAAAAB;
	cvt.rni.s32.f32 	%r1304, %f228;
	mad.lo.s32 	%r1305, %r1304, -3145728, %r1300;
	mov.b64 	%fd3010, {%r1299, %r1305};
	cvt.rn.f32.f64 	%f229, %fd3010;
	lg2.approx.ftz.f32 	%f230, %f229;
	mul.f32 	%f231, %f230, 0f3EAAAAAB;
	ex2.approx.ftz.f32 	%f232, %f231;
	cvt.f64.f32 	%fd3011, %f232;
	mul.f64 	%fd3012, %fd3011, %fd3011;
	{
	.reg .b32 %temp; 
	mov.b64 	{%r1306, %temp}, %fd3012;
	}
	{
	.reg .b32 %temp; 
	mov.b64 	{%temp, %r1307}, %fd3012;
	}
	add.s32 	%r1308, %r1307, 1048576;
	mov.b64 	%fd3013, {%r1306, %r1308};
	fma.rn.f64 	%fd3014, %fd3013, %fd3011, %fd3010;
	rcp.approx.ftz.f64 	%fd3015, %fd3014;
	neg.f64 	%fd3016, %fd3014;
	fma.rn.f64 	%fd3017, %fd3016, %fd3015, 0d3FF0000000000000;
	fma.rn.f64 	%fd3018, %fd3017, %fd3017, %fd3017;
	fma.rn.f64 	%fd3019, %fd3018, %fd3015, %fd3015;
	neg.f64 	%fd3020, %fd3011;
	fma.rn.f64 	%fd3021, %fd3012, %fd3020, %fd3010;
	mul.f64 	%fd3022, %fd3021, %fd3019;
	fma.rn.f64 	%fd3023, %fd3011, %fd3022, %fd3011;
	{
	.reg .b32 %temp; 
	mov.b64 	{%r1309, %temp}, %fd3023;
	}
	{
	.reg .b32 %temp; 
	mov.b64 	{%temp, %r1310}, %fd3023;
	}
	add.s32 	%r1311, %r1304, %r1301;
	shl.b32 	%r1312, %r1311, 20;
	add.s32 	%r1313, %r1310, %r1312;
	mov.b64 	%fd3024, {%r1309, %r1313};
	abs.f64 	%fd3025, %fd3024;
	mul.f64 	%fd3026, %fd3025, 0d4008000000000000;
	rcp.rn.f64 	%fd3027, %fd3026;
	mul.f64 	%fd3028, %fd67, %fd3025;
	mul.f64 	%fd3029, %fd3025, 0d0000000000000000;
	mul.f64 	%fd3030, %fd3882, 0d4008000000000000;
	mul.f64 	%fd3031, %fd3883, 0d4008000000000000;
	abs.f64 	%fd3032, %fd3030;
	abs.f64 	%fd3033, %fd3031;
	add.f64 	%fd3034, %fd3032, %fd3033;
	rcp.rn.f64 	%fd3035, %fd3034;
	mul.f64 	%fd3036, %fd3035, %fd3028;
	mul.f64 	%fd3037, %fd3035, %fd3029;
	mul.f64 	%fd3038, %fd3030, %fd3035;
	mul.f64 	%fd3039, %fd3031, %fd3035;
	mul.f64 	%fd3040, %fd3039, %fd3039;
	fma.rn.f64 	%fd3041, %fd3038, %fd3038, %fd3040;
	rcp.rn.f64 	%fd3042, %fd3041;
	neg.f64 	%fd3043, %fd3042;
	mul.f64 	%fd3044, %fd3039, %fd3037;
	fma.rn.f64 	%fd3045, %fd3038, %fd3036, %fd3044;
	mul.f64 	%fd3046, %fd3043, %fd3045;
	fma.rn.f64 	%fd3047, %fd3882, %fd3027, %fd3046;
	add.f64 	%fd3050, %fd2167, %fd2169;
	cvt.f64.f32 	%fd3051, %f77;
	add.f64 	%fd3052, %fd3050, %fd3051;
	div.rn.f64 	%fd508, %fd3052, 0d4008000000000000;
	add.f64 	%fd509, %fd508, %fd3047;
	mul.f64 	%fd3053, %fd3025, 0d4018000000000000;
	rcp.rn.f64 	%fd3054, %fd3053;
	neg.f64 	%fd3055, %fd3054;
	mov.f64 	%fd3056, 0d3FFBB67AE8584CAA;
	div.rn.f64 	%fd3057, %fd3056, %fd3053;
	mul.f64 	%fd510, %fd3882, %fd3055;
	mul.f64 	%fd511, %fd3883, %fd3057;
	add.f64 	%fd512, %fd510, %fd511;
	mov.f64 	%fd3058, 0d0000000000000000;
	{
	.reg .b32 %temp; 
	mov.b64 	{%temp, %r1314}, %fd3058;
	}
	mov.f64 	%fd3059, 0d7FF0000000000000;
	{
	.reg .b32 %temp; 
	mov.b64 	{%temp, %r1315}, %fd3059;
	}
	setp.lt.u32 	%p435, %r1314, %r1315;
	selp.f64 	%fd3900, 0d4000000000000000, 0d0000000000000000, %p435;
	{
	.reg .b32 %temp; 
	mov.b64 	{%temp, %r1737}, %fd3900;
	}
	{
	.reg .b32 %temp; 
	mov.b64 	{%r1738, %temp}, %fd3900;
	}
	setp.gt.s32 	%p436, %r1737, 1048575;
	mov.b32 	%r1726, -1023;
	mov.f64 	%fd3884, %fd3900;
	mov.u32 	%r1724, %r1737;
	mov.u32 	%r1725, %r1738;
	@%p436 bra 	$L__BB1_477;
	mul.f64 	%fd3884, %fd3900, 0d4350000000000000;
	{
	.reg .b32 %temp; 
	mov.b64 	{%temp, %r1724}, %fd3884;
	}
	{
	.reg .b32 %temp; 
	mov.b64 	{%r1725, %temp}, %fd3884;
	}
	mov.b32 	%r1726, -1077;
$L__BB1_477:
	add.s32 	%r1317, %r1724, -1;
	setp.gt.u32 	%p437, %r1317, 2146435070;
	@%p437 bra 	$L__BB1_481;
	shr.u32 	%r1320, %r1724, 20;
	add.s32 	%r1727, %r1726, %r1320;
	and.b32  	%r1321, %r1724, 1048575;
	or.b32  	%r1322, %r1321, 1072693248;
	mov.b64 	%fd3885, {%r1725, %r1322};
	setp.lt.u32 	%p439, %r1322, 1073127583;
	@%p439 bra 	$L__BB1_480;
	{
	.reg .b32 %temp; 
	mov.b64 	{%r1323, %temp}, %fd3885;
	}
	{
	.reg .b32 %temp; 
	mov.b64 	{%temp, %r1324}, %fd3885;
	}
	add.s32 	%r1325, %r1324, -1048576;
	mov.b64 	%fd3885, {%r1323, %r1325};
	add.s32 	%r1727, %r1727, 1;
$L__BB1_480:
	add.f64 	%fd3061, %fd3885, 0dBFF0000000000000;
	add.f64 	%fd3062, %fd3885, 0d3FF0000000000000;
	rcp.approx.ftz.f64 	%fd3063, %fd3062;
	neg.f64 	%fd3064, %fd3062;
	fma.rn.f64 	%fd3065, %fd3064, %fd3063, 0d3FF0000000000000;
	fma.rn.f64 	%fd3066, %fd3065, %fd3065, %fd3065;
	fma.rn.f64 	%fd3067, %fd3066, %fd3063, %fd3063;
	mul.f64 	%fd3068, %fd3061, %fd3067;
	fma.rn.f64 	%fd3069, %fd3061, %fd3067, %fd3068;
	mul.f64 	%fd3070, %fd3069, %fd3069;
	fma.rn.f64 	%fd3071, %fd3070, 0d3EB1380B3AE80F1E, 0d3ED0EE258B7A8B04;
	fma.rn.f64 	%fd3072, %fd3071, %fd3070, 0d3EF3B2669F02676F;
	fma.rn.f64 	%fd3073, %fd3072, %fd3070, 0d3F1745CBA9AB0956;
	fma.rn.f64 	%fd3074, %fd3073, %fd3070, 0d3F3C71C72D1B5154;
	fma.rn.f64 	%fd3075, %fd3074, %fd3070, 0d3F624924923BE72D;
	fma.rn.f64 	%fd3076, %fd3075, %fd3070, 0d3F8999999999A3C4;
	fma.rn.f64 	%fd3077, %fd3076, %fd3070, 0d3FB5555555555554;
	sub.f64 	%fd3078, %fd3061, %fd3069;
	add.f64 	%fd3079, %fd3078, %fd3078;
	neg.f64 	%fd3080, %fd3069;
	fma.rn.f64 	%fd3081, %fd3080, %fd3061, %fd3079;
	mul.f64 	%fd3082, %fd3067, %fd3081;
	mul.f64 	%fd3083, %fd3070, %fd3077;
	fma.rn.f64 	%fd3084, %fd3083, %fd3069, %fd3082;
	xor.b32  	%r1326, %r1727, -2147483648;
	mov.b32 	%r1327, 1127219200;
	mov.b64 	%fd3085, {%r1326, %r1327};
	mov.b32 	%r1328, -2147483648;
	mov.b64 	%fd3086, {%r1328, %r1327};
	sub.f64 	%fd3087, %fd3085, %fd3086;
	fma.rn.f64 	%fd3088, %fd3087, 0d3FE62E42FEFA39EF, %fd3069;
	fma.rn.f64 	%fd3089, %fd3087, 0dBFE62E42FEFA39EF, %fd3088;
	sub.f64 	%fd3090, %fd3089, %fd3069;
	sub.f64 	%fd3091, %fd3084, %fd3090;
	fma.rn.f64 	%fd3092, %fd3087, 0d3C7ABC9E3B39803F, %fd3091;
	add.f64 	%fd3886, %fd3088, %fd3092;
	bra.uni 	$L__BB1_482;
$L__BB1_481:
	fma.rn.f64 	%fd3060, %fd3884, 0d7FF0000000000000, 0d7FF0000000000000;
	{
	.reg .b32 %temp; 
	mov.b64 	{%temp, %r1318}, %fd3884;
	}
	and.b32  	%r1319, %r1318, 2147483647;
	setp.eq.s32 	%p438, %r1319, 0;
	selp.f64 	%fd3886, 0dFFF0000000000000, %fd3060, %p438;
$L__BB1_482:
	setp.lt.s32 	%p440, %r405, 0;
	selp.f64 	%fd3093, 0d400921FB54442D18, 0d0000000000000000, %p440;
	mov.f64 	%fd3094, 0d0000000000000000;
	mov.f64 	%fd3095, 0d4000000000000000;
	add.rn.f64 	%fd3096, %fd3095, %fd3094;
	setp.nan.f64 	%p441, %fd3096, %fd3096;
	selp.f64 	%fd3097, %fd3096, %fd3093, %p441;
	mul.f64 	%fd522, %fd3886, 0d3FE5555555555555;
	mul.f64 	%fd3915, %fd3097, 0d3FE5555555555555;
	mov.b64 	%rd412, %fd3915;
	mov.b64 	{%r1329, %r1330}, %rd412;
	and.b32  	%r416, %r1330, 2147483647;
	or.b32  	%r417, %r416, %r1329;
	setp.ne.s32 	%p442, %r417, 0;
	@%p442 bra 	$L__BB1_486;
	fma.rn.f64 	%fd3294, %fd522, 0d3FF71547652B82FE, 0d4338000000000000;
	{
	.reg .b32 %temp; 
	mov.b64 	{%r418, %temp}, %fd3294;
	}
	mov.f64 	%fd3295, 0dC338000000000000;
	add.rn.f64 	%fd3296, %fd3294, %fd3295;
	fma.rn.f64 	%fd3297, %fd3296, 0dBFE62E42FEFA39EF, %fd522;
	fma.rn.f64 	%fd3298, %fd3296, 0dBC7ABC9E3B39803F, %fd3297;
	fma.rn.f64 	%fd3299, %fd3298, 0d3E5ADE1569CE2BDF, 0d3E928AF3FCA213EA;
	fma.rn.f64 	%fd3300, %fd3299, %fd3298, 0d3EC71DEE62401315;
	fma.rn.f64 	%fd3301, %fd3300, %fd3298, 0d3EFA01997C89EB71;
	fma.rn.f64 	%fd3302, %fd3301, %fd3298, 0d3F2A01A014761F65;
	fma.rn.f64 	%fd3303, %fd3302, %fd3298, 0d3F56C16C1852B7AF;
	fma.rn.f64 	%fd3304, %fd3303, %fd3298, 0d3F81111111122322;
	fma.rn.f64 	%fd3305, %fd3304, %fd3298, 0d3FA55555555502A1;
	fma.rn.f64 	%fd3306, %fd3305, %fd3298, 0d3FC5555555555511;
	fma.rn.f64 	%fd3307, %fd3306, %fd3298, 0d3FE000000000000B;
	fma.rn.f64 	%fd3308, %fd3307, %fd3298, 0d3FF0000000000000;
	fma.rn.f64 	%fd3309, %fd3308, %fd3298, 0d3FF0000000000000;
	{
	.reg .b32 %temp; 
	mov.b64 	{%r419, %temp}, %fd3309;
	}
	{
	.reg .b32 %temp; 
	mov.b64 	{%temp, %r420}, %fd3309;
	}
	shl.b32 	%r1400, %r418, 20;
	add.s32 	%r1401, %r1400, %r420;
	mov.b64 	%fd3898, {%r419, %r1401};
	{
	.reg .b32 %temp; 
	mov.b64 	{%temp, %r1402}, %fd522;
	}
	mov.b32 	%f235, %r1402;
	abs.f32 	%f87, %f235;
	setp.lt.f32 	%p480, %f87, 0f4086232B;
	mov.f64 	%fd3899, %fd3915;
	@%p480 bra 	$L__BB1_528;
	setp.lt.f64 	%p481, %fd522, 0d0000000000000000;
	add.f64 	%fd3310, %fd522, 0d7FF0000000000000;
	selp.f64 	%fd3898, 0d0000000000000000, %fd3310, %p481;
	setp.geu.f32 	%p482, %f87, 0f40874800;
	mov.f64 	%fd3899, %fd3915;
	@%p482 bra 	$L__BB1_528;
	shr.u32 	%r1403, %r418, 31;
	add.s32 	%r1404, %r418, %r1403;
	shr.s32 	%r1405, %r1404, 1;
	shl.b32 	%r1406, %r1405, 20;
	add.s32 	%r1407, %r420, %r1406;
	mov.b64 	%fd3311, {%r419, %r1407};
	sub.s32 	%r1408, %r418, %r1405;
	shl.b32 	%r1409, %r1408, 20;
	add.s32 	%r1410, %r1409, 1072693248;
	mov.b32 	%r1411, 0;
	mov.b64 	%fd3312, {%r1411, %r1410};
	mul.f64 	%fd3898, %fd3312, %fd3311;
	mov.f64 	%fd3899, %fd3915;
	bra.uni 	$L__BB1_528;
$L__BB1_486:
	mov.b64 	%rd413, %fd522;
	mov.b64 	{%r422, %r421}, %rd413;
	and.b32  	%r423, %r421, 2147483647;
	or.b32  	%r1331, %r423, %r422;
	setp.ne.s32 	%p443, %r1331, 0;
	@%p443 bra 	$L__BB1_497;
	abs.f64 	%fd527, %fd3915;
	setp.neu.f64 	%p472, %fd527, 0d7FF0000000000000;
	@%p472 bra 	$L__BB1_489;
	mov.f64 	%fd3249, 0d0000000000000000;
	mul.rn.f64 	%fd3888, %fd3915, %fd3249;
	mov.b32 	%r1729, 1;
	bra.uni 	$L__BB1_492;
$L__BB1_489:
	mul.f64 	%fd3244, %fd3915, 0d3FE45F306DC9C883;
	cvt.rni.s32.f64 	%r1728, %fd3244;
	cvt.rn.f64.s32 	%fd3245, %r1728;
	fma.rn.f64 	%fd3246, %fd3245, 0dBFF921FB54442D18, %fd3915;
	fma.rn.f64 	%fd3247, %fd3245, 0dBC91A62633145C00, %fd3246;
	fma.rn.f64 	%fd3888, %fd3245, 0dB97B839A252049C0, %fd3247;
	setp.ltu.f64 	%p473, %fd527, 0d41E0000000000000;
	@%p473 bra 	$L__BB1_491;
	{ // callseq 22, 0
	.param .b64 param0;
	st.param.f64 	[param0], %fd3915;
	.param .align 16 .b8 retval0[16];
	call.uni (retval0), 
	__internal_trig_reduction_slowpathd, 
	(
	param0
	);
	ld.param.f64 	%fd3888, [retval0];
	ld.param.b32 	%r1728, [retval0+8];
	} // callseq 22
$L__BB1_491:
	add.s32 	%r1729, %r1728, 1;
$L__BB1_492:
	setp.neu.f64 	%p474, %fd527, 0d7FF0000000000000;
	shl.b32 	%r1392, %r1729, 6;
	cvt.u64.u32 	%rd434, %r1392;
	and.b64  	%rd435, %rd434, 64;
	mov.u64 	%rd436, __cudart_sin_cos_coeffs;
	add.s64 	%rd437, %rd436, %rd435;
	mul.rn.f64 	%fd3250, %fd3888, %fd3888;
	and.b32  	%r1393, %r1729, 1;
	setp.eq.b32 	%p475, %r1393, 1;
	selp.f64 	%fd3251, 0dBDA8FF8320FD8164, 0d3DE5DB65F9785EBA, %p475;
	ld.global.nc.v2.f64 	{%fd3252, %fd3253}, [%rd437];
	fma.rn.f64 	%fd3254, %fd3251, %fd3250, %fd3252;
	fma.rn.f64 	%fd3255, %fd3254, %fd3250, %fd3253;
	ld.global.nc.v2.f64 	{%fd3256, %fd3257}, [%rd437+16];
	fma.rn.f64 	%fd3258, %fd3255, %fd3250, %fd3256;
	fma.rn.f64 	%fd3259, %fd3258, %fd3250, %fd3257;
	ld.global.nc.v2.f64 	{%fd3260, %fd3261}, [%rd437+32];
	fma.rn.f64 	%fd3262, %fd3259, %fd3250, %fd3260;
	fma.rn.f64 	%fd3263, %fd3262, %fd3250, %fd3261;
	fma.rn.f64 	%fd3264, %fd3263, %fd3888, %fd3888;
	fma.rn.f64 	%fd3265, %fd3263, %fd3250, 0d3FF0000000000000;
	selp.f64 	%fd3266, %fd3265, %fd3264, %p475;
	and.b32  	%r1394, %r1729, 2;
	setp.eq.s32 	%p476, %r1394, 0;
	mov.f64 	%fd3267, 0d0000000000000000;
	sub.f64 	%fd3268, %fd3267, %fd3266;
	selp.f64 	%fd3898, %fd3266, %fd3268, %p476;
	@%p474 bra 	$L__BB1_494;
	mov.f64 	%fd3274, 0d0000000000000000;
	mul.rn.f64 	%fd3889, %fd3915, %fd3274;
	mov.b32 	%r1730, 0;
	bra.uni 	$L__BB1_496;
$L__BB1_494:
	mul.f64 	%fd3269, %fd3915, 0d3FE45F306DC9C883;
	cvt.rni.s32.f64 	%r1730, %fd3269;
	cvt.rn.f64.s32 	%fd3270, %r1730;
	fma.rn.f64 	%fd3271, %fd3270, 0dBFF921FB54442D18, %fd3915;
	fma.rn.f64 	%fd3272, %fd3270, 0dBC91A62633145C00, %fd3271;
	fma.rn.f64 	%fd3889, %fd3270, 0dB97B839A252049C0, %fd3272;
	setp.ltu.f64 	%p477, %fd527, 0d41E0000000000000;
	@%p477 bra 	$L__BB1_496;
	{ // callseq 23, 0
	.param .b64 param0;
	st.param.f64 	[param0], %fd3915;
	.param .align 16 .b8 retval0[16];
	call.uni (retval0), 
	__internal_trig_reduction_slowpathd, 
	(
	param0
	);
	ld.param.f64 	%fd3889, [retval0];
	ld.param.b32 	%r1730, [retval0+8];
	} // callseq 23
$L__BB1_496:
	shl.b32 	%r1397, %r1730, 6;
	cvt.u64.u32 	%rd438, %r1397;
	and.b64  	%rd439, %rd438, 64;
	add.s64 	%rd441, %rd436, %rd439;
	mul.rn.f64 	%fd3275, %fd3889, %fd3889;
	and.b32  	%r1398, %r1730, 1;
	setp.eq.b32 	%p478, %r1398, 1;
	selp.f64 	%fd3276, 0dBDA8FF8320FD8164, 0d3DE5DB65F9785EBA, %p478;
	ld.global.nc.v2.f64 	{%fd3277, %fd3278}, [%rd441];
	fma.rn.f64 	%fd3279, %fd3276, %fd3275, %fd3277;
	fma.rn.f64 	%fd3280, %fd3279, %fd3275, %fd3278;
	ld.global.nc.v2.f64 	{%fd3281, %fd3282}, [%rd441+16];
	fma.rn.f64 	%fd3283, %fd3280, %fd3275, %fd3281;
	fma.rn.f64 	%fd3284, %fd3283, %fd3275, %fd3282;
	ld.global.nc.v2.f64 	{%fd3285, %fd3286}, [%rd441+32];
	fma.rn.f64 	%fd3287, %fd3284, %fd3275, %fd3285;
	fma.rn.f64 	%fd3288, %fd3287, %fd3275, %fd3286;
	fma.rn.f64 	%fd3289, %fd3288, %fd3889, %fd3889;
	fma.rn.f64 	%fd3290, %fd3288, %fd3275, 0d3FF0000000000000;
	selp.f64 	%fd3291, %fd3290, %fd3289, %p478;
	and.b32  	%r1399, %r1730, 2;
	setp.eq.s32 	%p479, %r1399, 0;
	mov.f64 	%fd3292, 0d0000000000000000;
	sub.f64 	%fd3293, %fd3292, %fd3291;
	selp.f64 	%fd3899, %fd3291, %fd3293, %p479;
	bra.uni 	$L__BB1_528;
$L__BB1_497:
	setp.lt.u32 	%p444, %r416, 2146435072;
	@%p444 bra 	$L__BB1_501;
	setp.eq.s32 	%p468, %r422, 0;
	setp.eq.s32 	%p469, %r423, 2146435072;
	and.pred  	%p470, %p468, %p469;
	@%p470 bra 	$L__BB1_500;
	sub.f64 	%fd3898, %fd3915, %fd3915;
	mov.f64 	%fd3899, %fd3898;
	bra.uni 	$L__BB1_528;
$L__BB1_500:
	setp.gt.s32 	%p471, %r421, -1;
	sub.f64 	%fd3243, %fd3915, %fd3915;
	selp.f64 	%fd3898, %fd522, 0d0000000000000000, %p471;
	selp.f64 	%fd3899, %fd3243, 0d0000000000000000, %p471;
	bra.uni 	$L__BB1_528;
$L__BB1_501:
	add.s32 	%r1332, %r421, -1082535490;
	setp.gt.u32 	%p445, %r1332, 1084066;
	@%p445 bra 	$L__BB1_515;
	add.f64 	%fd542, %fd522, 0dC0937BE319BA0DA4;
	fma.rn.f64 	%fd3168, %fd542, 0d3FF71547652B82FE, 0d4338000000000000;
	{
	.reg .b32 %temp; 
	mov.b64 	{%r432, %temp}, %fd3168;
	}
	mov.f64 	%fd3169, 0dC338000000000000;
	add.rn.f64 	%fd3170, %fd3168, %fd3169;
	fma.rn.f64 	%fd3171, %fd3170, 0dBFE62E42FEFA39EF, %fd542;
	fma.rn.f64 	%fd3172, %fd3170, 0dBC7ABC9E3B39803F, %fd3171;
	fma.rn.f64 	%fd3173, %fd3172, 0d3E5ADE1569CE2BDF, 0d3E928AF3FCA213EA;
	fma.rn.f64 	%fd3174, %fd3173, %fd3172, 0d3EC71DEE62401315;
	fma.rn.f64 	%fd3175, %fd3174, %fd3172, 0d3EFA01997C89EB71;
	fma.rn.f64 	%fd3176, %fd3175, %fd3172, 0d3F2A01A014761F65;
	fma.rn.f64 	%fd3177, %fd3176, %fd3172, 0d3F56C16C1852B7AF;
	fma.rn.f64 	%fd3178, %fd3177, %fd3172, 0d3F81111111122322;
	fma.rn.f64 	%fd3179, %fd3178, %fd3172, 0d3FA55555555502A1;
	fma.rn.f64 	%fd3180, %fd3179, %fd3172, 0d3FC5555555555511;
	fma.rn.f64 	%fd3181, %fd3180, %fd3172, 0d3FE000000000000B;
	fma.rn.f64 	%fd3182, %fd3181, %fd3172, 0d3FF0000000000000;
	fma.rn.f64 	%fd3183, %fd3182, %fd3172, 0d3FF0000000000000;
	{
	.reg .b32 %temp; 
	mov.b64 	{%r433, %temp}, %fd3183;
	}
	{
	.reg .b32 %temp; 
	mov.b64 	{%temp, %r434}, %fd3183;
	}
	shl.b32 	%r1355, %r432, 20;
	add.s32 	%r1356, %r1355, %r434;
	mov.b64 	%fd3890, {%r433, %r1356};
	{
	.reg .b32 %temp; 
	mov.b64 	{%temp, %r1357}, %fd542;
	}
	mov.b32 	%f234, %r1357;
	abs.f32 	%f88, %f234;
	setp.lt.f32 	%p457, %f88, 0f4086232B;
	@%p457 bra 	$L__BB1_505;
	setp.lt.f64 	%p458, %fd542, 0d0000000000000000;
	add.f64 	%fd3184, %fd542, 0d7FF0000000000000;
	selp.f64 	%fd3890, 0d0000000000000000, %fd3184, %p458;
	setp.geu.f32 	%p459, %f88, 0f40874800;
	@%p459 bra 	$L__BB1_505;
	shr.u32 	%r1358, %r432, 31;
	add.s32 	%r1359, %r432, %r1358;
	shr.s32 	%r1360, %r1359, 1;
	shl.b32 	%r1361, %r1360, 20;
	add.s32 	%r1362, %r434, %r1361;
	mov.b64 	%fd3185, {%r433, %r1362};
	sub.s32 	%r1363, %r432, %r1360;
	shl.b32 	%r1364, %r1363, 20;
	add.s32 	%r1365, %r1364, 1072693248;
	mov.b32 	%r1366, 0;
	mov.b64 	%fd3186, {%r1366, %r1365};
	mul.f64 	%fd3890, %fd3186, %fd3185;
$L__BB1_505:
	mov.b64 	%rd422, %fd3890;
	mov.b64 	{%r1367, %r1368}, %rd422;
	shr.u32 	%r1369, %r1368, 20;
	add.s32 	%r1370, %r1369, -247;
	and.b32  	%r1371, %r1368, 1048575;
	or.b32  	%r1372, %r1371, 2145386496;
	mov.b64 	%rd423, {%r1367, %r1372};
	mov.b64 	%fd547, %rd423;
	cvt.u16.u32 	%rs13, %r1370;
	shr.u16 	%rs14, %rs13, 15;
	add.s16 	%rs15, %rs13, %rs14;
	shr.s16 	%rs16, %rs15, 1;
	cvt.s32.s16 	%r1373, %rs16;
	shl.b32 	%r1374, %r1373, 20;
	add.s32 	%r1375, %r1374, 1072693248;
	mov.b32 	%r1376, 0;
	mov.b64 	%rd424, {%r1376, %r1375};
	mov.b64 	%fd548, %rd424;
	sub.s32 	%r1377, %r1370, %r1373;
	shl.b32 	%r1378, %r1377, 20;
	add.s32 	%r435, %r1378, 1072693248;
	abs.f64 	%fd549, %fd3915;
	setp.neu.f64 	%p460, %fd549, 0d7FF0000000000000;
	@%p460 bra 	$L__BB1_507;
	mov.f64 	%fd3192, 0d0000000000000000;
	mul.rn.f64 	%fd3892, %fd3915, %fd3192;
	mov.b32 	%r1732, 1;
	bra.uni 	$L__BB1_510;
$L__BB1_507:
	mul.f64 	%fd3187, %fd3915, 0d3FE45F306DC9C883;
	cvt.rni.s32.f64 	%r1731, %fd3187;
	cvt.rn.f64.s32 	%fd3188, %r1731;
	fma.rn.f64 	%fd3189, %fd3188, 0dBFF921FB54442D18, %fd3915;
	fma.rn.f64 	%fd3190, %fd3188, 0dBC91A62633145C00, %fd3189;
	fma.rn.f64 	%fd3892, %fd3188, 0dB97B839A252049C0, %fd3190;
	setp.ltu.f64 	%p461, %fd549, 0d41E0000000000000;
	@%p461 bra 	$L__BB1_509;
	{ // callseq 20, 0
	.param .b64 param0;
	st.param.f64 	[param0], %fd3915;
	.param .align 16 .b8 retval0[16];
	call.uni (retval0), 
	__internal_trig_reduction_slowpathd, 
	(
	param0
	);
	ld.param.f64 	%fd3892, [retval0];
	ld.param.b32 	%r1731, [retval0+8];
	} // callseq 20
$L__BB1_509:
	add.s32 	%r1732, %r1731, 1;
$L__BB1_510:
	setp.neu.f64 	%p462, %fd549, 0d7FF0000000000000;
	shl.b32 	%r1381, %r1732, 6;
	cvt.u64.u32 	%rd425, %r1381;
	and.b64  	%rd426, %rd425, 64;
	mov.u64 	%rd427, __cudart_sin_cos_coeffs;
	add.s64 	%rd428, %rd427, %rd426;
	mul.rn.f64 	%fd3193, %fd3892, %fd3892;
	and.b32  	%r1382, %r1732, 1;
	setp.eq.b32 	%p463, %r1382, 1;
	selp.f64 	%fd3194, 0dBDA8FF8320FD8164, 0d3DE5DB65F9785EBA, %p463;
	ld.global.nc.v2.f64 	{%fd3195, %fd3196}, [%rd428];
	fma.rn.f64 	%fd3197, %fd3194, %fd3193, %fd3195;
	fma.rn.f64 	%fd3198, %fd3197, %fd3193, %fd3196;
	ld.global.nc.v2.f64 	{%fd3199, %fd3200}, [%rd428+16];
	fma.rn.f64 	%fd3201, %fd3198, %fd3193, %fd3199;
	fma.rn.f64 	%fd3202, %fd3201, %fd3193, %fd3200;
	ld.global.nc.v2.f64 	{%fd3203, %fd3204}, [%rd428+32];
	fma.rn.f64 	%fd3205, %fd3202, %fd3193, %fd3203;
	fma.rn.f64 	%fd3206, %fd3205, %fd3193, %fd3204;
	fma.rn.f64 	%fd3207, %fd3206, %fd3892, %fd3892;
	fma.rn.f64 	%fd3208, %fd3206, %fd3193, 0d3FF0000000000000;
	selp.f64 	%fd3209, %fd3208, %fd3207, %p463;
	and.b32  	%r1383, %r1732, 2;
	setp.eq.s32 	%p464, %r1383, 0;
	mov.f64 	%fd3210, 0d0000000000000000;
	sub.f64 	%fd3211, %fd3210, %fd3209;
	selp.f64 	%fd3212, %fd3209, %fd3211, %p464;
	mul.f64 	%fd3213, %fd3212, %fd547;
	mul.f64 	%fd555, %fd3213, %fd548;
	@%p462 bra 	$L__BB1_512;
	mov.f64 	%fd3219, 0d0000000000000000;
	mul.rn.f64 	%fd3893, %fd3915, %fd3219;
	mov.b32 	%r1733, 0;
	bra.uni 	$L__BB1_514;
$L__BB1_512:
	mul.f64 	%fd3214, %fd3915, 0d3FE45F306DC9C883;
	cvt.rni.s32.f64 	%r1733, %fd3214;
	cvt.rn.f64.s32 	%fd3215, %r1733;
	fma.rn.f64 	%fd3216, %fd3215, 0dBFF921FB54442D18, %fd3915;
	fma.rn.f64 	%fd3217, %fd3215, 0dBC91A62633145C00, %fd3216;
	fma.rn.f64 	%fd3893, %fd3215, 0dB97B839A252049C0, %fd3217;
	setp.ltu.f64 	%p465, %fd549, 0d41E0000000000000;
	@%p465 bra 	$L__BB1_514;
	{ // callseq 21, 0
	.param .b64 param0;
	st.param.f64 	[param0], %fd3915;
	.param .align 16 .b8 retval0[16];
	call.uni (retval0), 
	__internal_trig_reduction_slowpathd, 
	(
	param0
	);
	ld.param.f64 	%fd3893, [retval0];
	ld.param.b32 	%r1733, [retval0+8];
	} // callseq 21
$L__BB1_514:
	mov.b32 	%r1386, 0;
	mov.b64 	%rd429, {%r1386, %r435};
	mov.b64 	%fd3220, %rd429;
	shl.b32 	%r1387, %r1733, 6;
	cvt.u64.u32 	%rd430, %r1387;
	and.b64  	%rd431, %rd430, 64;
	mov.u64 	%rd432, __cudart_sin_cos_coeffs;
	add.s64 	%rd433, %rd432, %rd431;
	mul.rn.f64 	%fd3221, %fd3893, %fd3893;
	and.b32  	%r1388, %r1733, 1;
	setp.eq.b32 	%p466, %r1388, 1;
	selp.f64 	%fd3222, 0dBDA8FF8320FD8164, 0d3DE5DB65F9785EBA, %p466;
	ld.global.nc.v2.f64 	{%fd3223, %fd3224}, [%rd433];
	fma.rn.f64 	%fd3225, %fd3222, %fd3221, %fd3223;
	fma.rn.f64 	%fd3226, %fd3225, %fd3221, %fd3224;
	ld.global.nc.v2.f64 	{%fd3227, %fd3228}, [%rd433+16];
	fma.rn.f64 	%fd3229, %fd3226, %fd3221, %fd3227;
	fma.rn.f64 	%fd3230, %fd3229, %fd3221, %fd3228;
	ld.global.nc.v2.f64 	{%fd3231, %fd3232}, [%rd433+32];
	fma.rn.f64 	%fd3233, %fd3230, %fd3221, %fd3231;
	fma.rn.f64 	%fd3234, %fd3233, %fd3221, %fd3232;
	fma.rn.f64 	%fd3235, %fd3234, %fd3893, %fd3893;
	fma.rn.f64 	%fd3236, %fd3234, %fd3221, 0d3FF0000000000000;
	selp.f64 	%fd3237, %fd3236, %fd3235, %p466;
	and.b32  	%r1389, %r1733, 2;
	setp.eq.s32 	%p467, %r1389, 0;
	mov.f64 	%fd3238, 0d0000000000000000;
	sub.f64 	%fd3239, %fd3238, %fd3237;
	selp.f64 	%fd3240, %fd3237, %fd3239, %p467;
	mul.f64 	%fd3241, %fd3240, %fd547;
	mul.f64 	%fd3242, %fd3241, %fd548;
	mul.f64 	%fd3899, %fd3242, %fd3220;
	mul.f64 	%fd3898, %fd555, %fd3220;
	bra.uni 	$L__BB1_528;
$L__BB1_515:
	fma.rn.f64 	%fd3098, %fd522, 0d3FF71547652B82FE, 0d4338000000000000;
	{
	.reg .b32 %temp; 
	mov.b64 	{%r444, %temp}, %fd3098;
	}
	mov.f64 	%fd3099, 0dC338000000000000;
	add.rn.f64 	%fd3100, %fd3098, %fd3099;
	fma.rn.f64 	%fd3101, %fd3100, 0dBFE62E42FEFA39EF, %fd522;
	fma.rn.f64 	%fd3102, %fd3100, 0dBC7ABC9E3B39803F, %fd3101;
	fma.rn.f64 	%fd3103, %fd3102, 0d3E5ADE1569CE2BDF, 0d3E928AF3FCA213EA;
	fma.rn.f64 	%fd3104, %fd3103, %fd3102, 0d3EC71DEE62401315;
	fma.rn.f64 	%fd3105, %fd3104, %fd3102, 0d3EFA01997C89EB71;
	fma.rn.f64 	%fd3106, %fd3105, %fd3102, 0d3F2A01A014761F65;
	fma.rn.f64 	%fd3107, %fd3106, %fd3102, 0d3F56C16C1852B7AF;
	fma.rn.f64 	%fd3108, %fd3107, %fd3102, 0d3F81111111122322;
	fma.rn.f64 	%fd3109, %fd3108, %fd3102, 0d3FA55555555502A1;
	fma.rn.f64 	%fd3110, %fd3109, %fd3102, 0d3FC5555555555511;
	fma.rn.f64 	%fd3111, %fd3110, %fd3102, 0d3FE000000000000B;
	fma.rn.f64 	%fd3112, %fd3111, %fd3102, 0d3FF0000000000000;
	fma.rn.f64 	%fd3113, %fd3112, %fd3102, 0d3FF0000000000000;
	{
	.reg .b32 %temp; 
	mov.b64 	{%r445, %temp}, %fd3113;
	}
	{
	.reg .b32 %temp; 
	mov.b64 	{%temp, %r446}, %fd3113;
	}
	shl.b32 	%r1333, %r444, 20;
	add.s32 	%r1334, %r1333, %r446;
	mov.b64 	%fd3894, {%r445, %r1334};
	{
	.reg .b32 %temp; 
	mov.b64 	{%temp, %r1335}, %fd522;
	}
	mov.b32 	%f233, %r1335;
	abs.f32 	%f89, %f233;
	setp.lt.f32 	%p446, %f89, 0f4086232B;
	@%p446 bra 	$L__BB1_518;
	setp.lt.f64 	%p447, %fd522, 0d0000000000000000;
	add.f64 	%fd3114, %fd522, 0d7FF0000000000000;
	selp.f64 	%fd3894, 0d0000000000000000, %fd3114, %p447;
	setp.geu.f32 	%p448, %f89, 0f40874800;
	@%p448 bra 	$L__BB1_518;
	shr.u32 	%r1336, %r444, 31;
	add.s32 	%r1337, %r444, %r1336;
	shr.s32 	%r1338, %r1337, 1;
	shl.b32 	%r1339, %r1338, 20;
	add.s32 	%r1340, %r446, %r1339;
	mov.b64 	%fd3115, {%r445, %r1340};
	sub.s32 	%r1341, %r444, %r1338;
	shl.b32 	%r1342, %r1341, 20;
	add.s32 	%r1343, %r1342, 1072693248;
	mov.b32 	%r1344, 0;
	mov.b64 	%fd3116, {%r1344, %r1343};
	mul.f64 	%fd3894, %fd3116, %fd3115;
$L__BB1_518:
	abs.f64 	%fd566, %fd3915;
	setp.neu.f64 	%p449, %fd566, 0d7FF0000000000000;
	@%p449 bra 	$L__BB1_520;
	mov.f64 	%fd3122, 0d0000000000000000;
	mul.rn.f64 	%fd3896, %fd3915, %fd3122;
	mov.b32 	%r1735, 1;
	bra.uni 	$L__BB1_523;
$L__BB1_520:
	mul.f64 	%fd3117, %fd3915, 0d3FE45F306DC9C883;
	cvt.rni.s32.f64 	%r1734, %fd3117;
	cvt.rn.f64.s32 	%fd3118, %r1734;
	fma.rn.f64 	%fd3119, %fd3118, 0dBFF921FB54442D18, %fd3915;
	fma.rn.f64 	%fd3120, %fd3118, 0dBC91A62633145C00, %fd3119;
	fma.rn.f64 	%fd3896, %fd3118, 0dB97B839A252049C0, %fd3120;
	setp.ltu.f64 	%p450, %fd566, 0d41E0000000000000;
	@%p450 bra 	$L__BB1_522;
	{ // callseq 18, 0
	.param .b64 param0;
	st.param.f64 	[param0], %fd3915;
	.param .align 16 .b8 retval0[16];
	call.uni (retval0), 
	__internal_trig_reduction_slowpathd, 
	(
	param0
	);
	ld.param.f64 	%fd3896, [retval0];
	ld.param.b32 	%r1734, [retval0+8];
	} // callseq 18
$L__BB1_522:
	add.s32 	%r1735, %r1734, 1;
$L__BB1_523:
	setp.neu.f64 	%p451, %fd566, 0d7FF0000000000000;
	shl.b32 	%r1347, %r1735, 6;
	cvt.u64.u32 	%rd414, %r1347;
	and.b64  	%rd415, %rd414, 64;
	mov.u64 	%rd416, __cudart_sin_cos_coeffs;
	add.s64 	%rd417, %rd416, %rd415;
	mul.rn.f64 	%fd3123, %fd3896, %fd3896;
	and.b32  	%r1348, %r1735, 1;
	setp.eq.b32 	%p452, %r1348, 1;
	selp.f64 	%fd3124, 0dBDA8FF8320FD8164, 0d3DE5DB65F9785EBA, %p452;
	ld.global.nc.v2.f64 	{%fd3125, %fd3126}, [%rd417];
	fma.rn.f64 	%fd3127, %fd3124, %fd3123, %fd3125;
	fma.rn.f64 	%fd3128, %fd3127, %fd3123, %fd3126;
	ld.global.nc.v2.f64 	{%fd3129, %fd3130}, [%rd417+16];
	fma.rn.f64 	%fd3131, %fd3128, %fd3123, %fd3129;
	fma.rn.f64 	%fd3132, %fd3131, %fd3123, %fd3130;
	ld.global.nc.v2.f64 	{%fd3133, %fd3134}, [%rd417+32];
	fma.rn.f64 	%fd3135, %fd3132, %fd3123, %fd3133;
	fma.rn.f64 	%fd3136, %fd3135, %fd3123, %fd3134;
	fma.rn.f64 	%fd3137, %fd3136, %fd3896, %fd3896;
	fma.rn.f64 	%fd3138, %fd3136, %fd3123, 0d3FF0000000000000;
	selp.f64 	%fd3139, %fd3138, %fd3137, %p452;
	and.b32  	%r1349, %r1735, 2;
	setp.eq.s32 	%p453, %r1349, 0;
	mov.f64 	%fd3140, 0d0000000000000000;
	sub.f64 	%fd3141, %fd3140, %fd3139;
	selp.f64 	%fd572, %fd3139, %fd3141, %p453;
	@%p451 bra 	$L__BB1_525;
	mov.f64 	%fd3147, 0d0000000000000000;
	mul.rn.f64 	%fd3897, %fd3915, %fd3147;
	mov.b32 	%r1736, 0;
	bra.uni 	$L__BB1_527;
$L__BB1_525:
	mul.f64 	%fd3142, %fd3915, 0d3FE45F306DC9C883;
	cvt.rni.s32.f64 	%r1736, %fd3142;
	cvt.rn.f64.s32 	%fd3143, %r1736;
	fma.rn.f64 	%fd3144, %fd3143, 0dBFF921FB54442D18, %fd3915;
	fma.rn.f64 	%fd3145, %fd3143, 0dBC91A62633145C00, %fd3144;
	fma.rn.f64 	%fd3897, %fd3143, 0dB97B839A252049C0, %fd3145;
	setp.ltu.f64 	%p454, %fd566, 0d41E0000000000000;
	@%p454 bra 	$L__BB1_527;
	{ // callseq 19, 0
	.param .b64 param0;
	st.param.f64 	[param0], %fd3915;
	.param .align 16 .b8 retval0[16];
	call.uni (retval0), 
	__internal_trig_reduction_slowpathd, 
	(
	param0
	);
	ld.param.f64 	%fd3897, [retval0];
	ld.param.b32 	%r1736, [retval0+8];
	} // callseq 19
$L__BB1_527:
	shl.b32 	%r1352, %r1736, 6;
	cvt.u64.u32 	%rd418, %r1352;
	and.b64  	%rd419, %rd418, 64;
	add.s64 	%rd421, %rd416, %rd419;
	mul.rn.f64 	%fd3148, %fd3897, %fd3897;
	and.b32  	%r1353, %r1736, 1;
	setp.eq.b32 	%p455, %r1353, 1;
	selp.f64 	%fd3149, 0dBDA8FF8320FD8164, 0d3DE5DB65F9785EBA, %p455;
	ld.global.nc.v2.f64 	{%fd3150, %fd3151}, [%rd421];
	fma.rn.f64 	%fd3152, %fd3149, %fd3148, %fd3150;
	fma.rn.f64 	%fd3153, %fd3152, %fd3148, %fd3151;
	ld.global.nc.v2.f64 	{%fd3154, %fd3155}, [%rd421+16];
	fma.rn.f64 	%fd3156, %fd3153, %fd3148, %fd3154;
	fma.rn.f64 	%fd3157, %fd3156, %fd3148, %fd3155;
	ld.global.nc.v2.f64 	{%fd3158, %fd3159}, [%rd421+32];
	fma.rn.f64 	%fd3160, %fd3157, %fd3148, %fd3158;
	fma.rn.f64 	%fd3161, %fd3160, %fd3148, %fd3159;
	fma.rn.f64 	%fd3162, %fd3161, %fd3897, %fd3897;
	fma.rn.f64 	%fd3163, %fd3161, %fd3148, 0d3FF0000000000000;
	selp.f64 	%fd3164, %fd3163, %fd3162, %p455;
	and.b32  	%r1354, %r1736, 2;
	setp.eq.s32 	%p456, %r1354, 0;
	mov.f64 	%fd3165, 0d0000000000000000;
	sub.f64 	%fd3166, %fd3165, %fd3164;
	selp.f64 	%fd3167, %fd3164, %fd3166, %p456;
	mul.f64 	%fd3899, %fd3894, %fd3167;
	mul.f64 	%fd3898, %fd3894, %fd572;
$L__BB1_528:
	mul.f64 	%fd3313, %fd67, 0d3FFBB67AE8584CAA;
	setp.gt.s32 	%p483, %r1737, 1048575;
	mul.f64 	%fd3314, %fd3898, 0d4008000000000000;
	mul.f64 	%fd3315, %fd3899, 0d4008000000000000;
	mul.f64 	%fd3316, %fd3882, %fd3314;
	mul.f64 	%fd3317, %fd3883, %fd3315;
	sub.f64 	%fd3318, %fd3316, %fd3317;
	mul.f64 	%fd3319, %fd3882, %fd3315;
	fma.rn.f64 	%fd3320, %fd3883, %fd3314, %fd3319;
	abs.f64 	%fd3321, %fd3318;
	abs.f64 	%fd3322, %fd3320;
	add.f64 	%fd3323, %fd3321, %fd3322;
	rcp.rn.f64 	%fd3324, %fd3323;
	add.f64 	%fd3325, %fd67, 0d0000000000000000;
	mul.f64 	%fd3326, %fd3325, %fd3324;
	mov.f64 	%fd3327, 0d0000000000000000;
	sub.f64 	%fd3328, %fd3327, %fd3313;
	mul.f64 	%fd3329, %fd3328, %fd3324;
	mul.f64 	%fd3330, %fd3318, %fd3324;
	mul.f64 	%fd3331, %fd3320, %fd3324;
	mul.f64 	%fd3332, %fd3331, %fd3331;
	fma.rn.f64 	%fd3333, %fd3330, %fd3330, %fd3332;
	rcp.rn.f64 	%fd3334, %fd3333;
	mul.f64 	%fd3335, %fd3329, %fd3331;
	fma.rn.f64 	%fd3336, %fd3326, %fd3330, %fd3335;
	fma.rn.f64 	%fd3337, %fd3336, %fd3334, %fd512;
	add.f64 	%fd581, %fd508, %fd3337;
	sub.f64 	%fd582, %fd510, %fd511;
	add.f64 	%fd583, %fd3313, 0d0000000000000000;
	mov.b32 	%r1739, -1023;
	@%p483 bra 	$L__BB1_530;
	mul.f64 	%fd3900, %fd3900, 0d4350000000000000;
	{
	.reg .b32 %temp; 
	mov.b64 	{%temp, %r1737}, %fd3900;
	}
	{
	.reg .b32 %temp; 
	mov.b64 	{%r1738, %temp}, %fd3900;
	}
	mov.b32 	%r1739, -1077;
$L__BB1_530:
	add.s32 	%r1414, %r1737, -1;
	setp.gt.u32 	%p484, %r1414, 2146435070;
	@%p484 bra 	$L__BB1_534;
	shr.u32 	%r1417, %r1737, 20;
	add.s32 	%r1740, %r1739, %r1417;
	and.b32  	%r1418, %r1737, 1048575;
	or.b32  	%r1419, %r1418, 1072693248;
	mov.b64 	%fd3901, {%r1738, %r1419};
	setp.lt.u32 	%p486, %r1419, 1073127583;
	@%p486 bra 	$L__BB1_533;
	{
	.reg .b32 %temp; 
	mov.b64 	{%r1420, %temp}, %fd3901;
	}
	{
	.reg .b32 %temp; 
	mov.b64 	{%temp, %r1421}, %fd3901;
	}
	add.s32 	%r1422, %r1421, -1048576;
	mov.b64 	%fd3901, {%r1420, %r1422};
	add.s32 	%r1740, %r1740, 1;
$L__BB1_533:
	add.f64 	%fd3339, %fd3901, 0dBFF0000000000000;
	add.f64 	%fd3340, %fd3901, 0d3FF0000000000000;
	rcp.approx.ftz.f64 	%fd3341, %fd3340;
	neg.f64 	%fd3342, %fd3340;
	fma.rn.f64 	%fd3343, %fd3342, %fd3341, 0d3FF0000000000000;
	fma.rn.f64 	%fd3344, %fd3343, %fd3343, %fd3343;
	fma.rn.f64 	%fd3345, %fd3344, %fd3341, %fd3341;
	mul.f64 	%fd3346, %fd3339, %fd3345;
	fma.rn.f64 	%fd3347, %fd3339, %fd3345, %fd3346;
	mul.f64 	%fd3348, %fd3347, %fd3347;
	fma.rn.f64 	%fd3349, %fd3348, 0d3EB1380B3AE80F1E, 0d3ED0EE258B7A8B04;
	fma.rn.f64 	%fd3350, %fd3349, %fd3348, 0d3EF3B2669F02676F;
	fma.rn.f64 	%fd3351, %fd3350, %fd3348, 0d3F1745CBA9AB0956;
	fma.rn.f64 	%fd3352, %fd3351, %fd3348, 0d3F3C71C72D1B5154;
	fma.rn.f64 	%fd3353, %fd3352, %fd3348, 0d3F624924923BE72D;
	fma.rn.f64 	%fd3354, %fd3353, %fd3348, 0d3F8999999999A3C4;
	fma.rn.f64 	%fd3355, %fd3354, %fd3348, 0d3FB5555555555554;
	sub.f64 	%fd3356, %fd3339, %fd3347;
	add.f64 	%fd3357, %fd3356, %fd3356;
	neg.f64 	%fd3358, %fd3347;
	fma.rn.f64 	%fd3359, %fd3358, %fd3339, %fd3357;
	mul.f64 	%fd3360, %fd3345, %fd3359;
	mul.f64 	%fd3361, %fd3348, %fd3355;
	fma.rn.f64 	%fd3362, %fd3361, %fd3347, %fd3360;
	xor.b32  	%r1423, %r1740, -2147483648;
	mov.b32 	%r1424, 1127219200;
	mov.b64 	%fd3363, {%r1423, %r1424};
	mov.b32 	%r1425, -2147483648;
	mov.b64 	%fd3364, {%r1425, %r1424};
	sub.f64 	%fd3365, %fd3363, %fd3364;
	fma.rn.f64 	%fd3366, %fd3365, 0d3FE62E42FEFA39EF, %fd3347;
	fma.rn.f64 	%fd3367, %fd3365, 0dBFE62E42FEFA39EF, %fd3366;
	sub.f64 	%fd3368, %fd3367, %fd3347;
	sub.f64 	%fd3369, %fd3362, %fd3368;
	fma.rn.f64 	%fd3370, %fd3365, 0d3C7ABC9E3B39803F, %fd3369;
	add.f64 	%fd3902, %fd3366, %fd3370;
	bra.uni 	$L__BB1_535;
$L__BB1_534:
	fma.rn.f64 	%fd3338, %fd3900, 0d7FF0000000000000, 0d7FF0000000000000;
	{
	.reg .b32 %temp; 
	mov.b64 	{%temp, %r1415}, %fd3900;
	}
	and.b32  	%r1416, %r1415, 2147483647;
	setp.eq.s32 	%p485, %r1416, 0;
	selp.f64 	%fd3902, 0dFFF0000000000000, %fd3338, %p485;
$L__BB1_535:
	setp.ne.s32 	%p487, %r417, 0;
	mul.f64 	%fd592, %fd3902, 0d3FE5555555555555;
	@%p487 bra 	$L__BB1_539;
	fma.rn.f64 	%fd3567, %fd592, 0d3FF71547652B82FE, 0d4338000000000000;
	{
	.reg .b32 %temp; 
	mov.b64 	{%r463, %temp}, %fd3567;
	}
	mov.f64 	%fd3568, 0dC338000000000000;
	add.rn.f64 	%fd3569, %fd3567, %fd3568;
	fma.rn.f64 	%fd3570, %fd3569, 0dBFE62E42FEFA39EF, %fd592;
	fma.rn.f64 	%fd3571, %fd3569, 0dBC7ABC9E3B39803F, %fd3570;
	fma.rn.f64 	%fd3572, %fd3571, 0d3E5ADE1569CE2BDF, 0d3E928AF3FCA213EA;
	fma.rn.f64 	%fd3573, %fd3572, %fd3571, 0d3EC71DEE62401315;
	fma.rn.f64 	%fd3574, %fd3573, %fd3571, 0d3EFA01997C89EB71;
	fma.rn.f64 	%fd3575, %fd3574, %fd3571, 0d3F2A01A014761F65;
	fma.rn.f64 	%fd3576, %fd3575, %fd3571, 0d3F56C16C1852B7AF;
	fma.rn.f64 	%fd3577, %fd3576, %fd3571, 0d3F81111111122322;
	fma.rn.f64 	%fd3578, %fd3577, %fd3571, 0d3FA55555555502A1;
	fma.rn.f64 	%fd3579, %fd3578, %fd3571, 0d3FC5555555555511;
	fma.rn.f64 	%fd3580, %fd3579, %fd3571, 0d3FE000000000000B;
	fma.rn.f64 	%fd3581, %fd3580, %fd3571, 0d3FF0000000000000;
	fma.rn.f64 	%fd3582, %fd3581, %fd3571, 0d3FF0000000000000;
	{
	.reg .b32 %temp; 
	mov.b64 	{%r464, %temp}, %fd3582;
	}
	{
	.reg .b32 %temp; 
	mov.b64 	{%temp, %r465}, %fd3582;
	}
	shl.b32 	%r1495, %r463, 20;
	add.s32 	%r1496, %r1495, %r465;
	mov.b64 	%fd3914, {%r464, %r1496};
	{
	.reg .b32 %temp; 
	mov.b64 	{%temp, %r1497}, %fd592;
	}
	mov.b32 	%f238, %r1497;
	abs.f32 	%f90, %f238;
	setp.lt.f32 	%p525, %f90, 0f4086232B;
	@%p525 bra 	$L__BB1_581;
	setp.lt.f64 	%p526, %fd592, 0d0000000000000000;
	add.f64 	%fd3583, %fd592, 0d7FF0000000000000;
	selp.f64 	%fd3914, 0d0000000000000000, %fd3583, %p526;
	setp.geu.f32 	%p527, %f90, 0f40874800;
	@%p527 bra 	$L__BB1_581;
	shr.u32 	%r1498, %r463, 31;
	add.s32 	%r1499, %r463, %r1498;
	shr.s32 	%r1500, %r1499, 1;
	shl.b32 	%r1501, %r1500, 20;
	add.s32 	%r1502, %r465, %r1501;
	mov.b64 	%fd3584, {%r464, %r1502};
	sub.s32 	%r1503, %r463, %r1500;
	shl.b32 	%r1504, %r1503, 20;
	add.s32 	%r1505, %r1504, 1072693248;
	mov.b32 	%r1506, 0;
	mov.b64 	%fd3585, {%r1506, %r1505};
	mul.f64 	%fd3914, %fd3585, %fd3584;
	bra.uni 	$L__BB1_581;
$L__BB1_539:
	mov.b64 	%rd442, %fd592;
	mov.b64 	{%r467, %r466}, %rd442;
	and.b32  	%r468, %r466, 2147483647;
	or.b32  	%r1426, %r468, %r467;
	setp.ne.s32 	%p488, %r1426, 0;
	@%p488 bra 	$L__BB1_550;
	abs.f64 	%fd596, %fd3915;
	setp.neu.f64 	%p517, %fd596, 0d7FF0000000000000;
	@%p517 bra 	$L__BB1_542;
	mov.f64 	%fd3522, 0d0000000000000000;
	mul.rn.f64 	%fd3904, %fd3915, %fd3522;
	mov.b32 	%r1742, 1;
	bra.uni 	$L__BB1_545;
$L__BB1_542:
	mul.f64 	%fd3517, %fd3915, 0d3FE45F306DC9C883;
	cvt.rni.s32.f64 	%r1741, %fd3517;
	cvt.rn.f64.s32 	%fd3518, %r1741;
	fma.rn.f64 	%fd3519, %fd3518, 0dBFF921FB54442D18, %fd3915;
	fma.rn.f64 	%fd3520, %fd3518, 0dBC91A62633145C00, %fd3519;
	fma.rn.f64 	%fd3904, %fd3518, 0dB97B839A252049C0, %fd3520;
	setp.ltu.f64 	%p518, %fd596, 0d41E0000000000000;
	@%p518 bra 	$L__BB1_544;
	{ // callseq 28, 0
	.param .b64 param0;
	st.param.f64 	[param0], %fd3915;
	.param .align 16 .b8 retval0[16];
	call.uni (retval0), 
	__internal_trig_reduction_slowpathd, 
	(
	param0
	);
	ld.param.f64 	%fd3904, [retval0];
	ld.param.b32 	%r1741, [retval0+8];
	} // callseq 28
$L__BB1_544:
	add.s32 	%r1742, %r1741, 1;
$L__BB1_545:
	setp.neu.f64 	%p519, %fd596, 0d7FF0000000000000;
	shl.b32 	%r1487, %r1742, 6;
	cvt.u64.u32 	%rd463, %r1487;
	and.b64  	%rd464, %rd463, 64;
	mov.u64 	%rd465, __cudart_sin_cos_coeffs;
	add.s64 	%rd466, %rd465, %rd464;
	mul.rn.f64 	%fd3523, %fd3904, %fd3904;
	and.b32  	%r1488, %r1742, 1;
	setp.eq.b32 	%p520, %r1488, 1;
	selp.f64 	%fd3524, 0dBDA8FF8320FD8164, 0d3DE5DB65F9785EBA, %p520;
	ld.global.nc.v2.f64 	{%fd3525, %fd3526}, [%rd466];
	fma.rn.f64 	%fd3527, %fd3524, %fd3523, %fd3525;
	fma.rn.f64 	%fd3528, %fd3527, %fd3523, %fd3526;
	ld.global.nc.v2.f64 	{%fd3529, %fd3530}, [%rd466+16];
	fma.rn.f64 	%fd3531, %fd3528, %fd3523, %fd3529;
	fma.rn.f64 	%fd3532, %fd3531, %fd3523, %fd3530;
	ld.global.nc.v2.f64 	{%fd3533, %fd3534}, [%rd466+32];
	fma.rn.f64 	%fd3535, %fd3532, %fd3523, %fd3533;
	fma.rn.f64 	%fd3536, %fd3535, %fd3523, %fd3534;
	fma.rn.f64 	%fd3537, %fd3536, %fd3904, %fd3904;
	fma.rn.f64 	%fd3538, %fd3536, %fd3523, 0d3FF0000000000000;
	selp.f64 	%fd3539, %fd3538, %fd3537, %p520;
	and.b32  	%r1489, %r1742, 2;
	setp.eq.s32 	%p521, %r1489, 0;
	mov.f64 	%fd3540, 0d0000000000000000;
	sub.f64 	%fd3541, %fd3540, %fd3539;
	selp.f64 	%fd3914, %fd3539, %fd3541, %p521;
	@%p519 bra 	$L__BB1_547;
	mov.f64 	%fd3547, 0d0000000000000000;
	mul.rn.f64 	%fd3905, %fd3915, %fd3547;
	mov.b32 	%r1743, 0;
	bra.uni 	$L__BB1_549;
$L__BB1_547:
	mul.f64 	%fd3542, %fd3915, 0d3FE45F306DC9C883;
	cvt.rni.s32.f64 	%r1743, %fd3542;
	cvt.rn.f64.s32 	%fd3543, %r1743;
	fma.rn.f64 	%fd3544, %fd3543, 0dBFF921FB54442D18, %fd3915;
	fma.rn.f64 	%fd3545, %fd3543, 0dBC91A62633145C00, %fd3544;
	fma.rn.f64 	%fd3905, %fd3543, 0dB97B839A252049C0, %fd3545;
	setp.ltu.f64 	%p522, %fd596, 0d41E0000000000000;
	@%p522 bra 	$L__BB1_549;
	{ // callseq 29, 0
	.param .b64 param0;
	st.param.f64 	[param0], %fd3915;
	.param .align 16 .b8 retval0[16];
	call.uni (retval0), 
	__internal_trig_reduction_slowpathd, 
	(
	param0
	);
	ld.param.f64 	%fd3905, [retval0];
	ld.param.b32 	%r1743, [retval0+8];
	} // callseq 29
$L__BB1_549:
	shl.b32 	%r1492, %r1743, 6;
	cvt.u64.u32 	%rd467, %r1492;
	and.b64  	%rd468, %rd467, 64;
	add.s64 	%rd470, %rd465, %rd468;
	mul.rn.f64 	%fd3548, %fd3905, %fd3905;
	and.b32  	%r1493, %r1743, 1;
	setp.eq.b32 	%p523, %r1493, 1;
	selp.f64 	%fd3549, 0dBDA8FF8320FD8164, 0d3DE5DB65F9785EBA, %p523;
	ld.global.nc.v2.f64 	{%fd3550, %fd3551}, [%rd470];
	fma.rn.f64 	%fd3552, %fd3549, %fd3548, %fd3550;
	fma.rn.f64 	%fd3553, %fd3552, %fd3548, %fd3551;
	ld.global.nc.v2.f64 	{%fd3554, %fd3555}, [%rd470+16];
	fma.rn.f64 	%fd3556, %fd3553, %fd3548, %fd3554;
	fma.rn.f64 	%fd3557, %fd3556, %fd3548, %fd3555;
	ld.global.nc.v2.f64 	{%fd3558, %fd3559}, [%rd470+32];
	fma.rn.f64 	%fd3560, %fd3557, %fd3548, %fd3558;
	fma.rn.f64 	%fd3561, %fd3560, %fd3548, %fd3559;
	fma.rn.f64 	%fd3562, %fd3561, %fd3905, %fd3905;
	fma.rn.f64 	%fd3563, %fd3561, %fd3548, 0d3FF0000000000000;
	selp.f64 	%fd3564, %fd3563, %fd3562, %p523;
	and.b32  	%r1494, %r1743, 2;
	setp.eq.s32 	%p524, %r1494, 0;
	mov.f64 	%fd3565, 0d0000000000000000;
	sub.f64 	%fd3566, %fd3565, %fd3564;
	selp.f64 	%fd3915, %fd3564, %fd3566, %p524;
	bra.uni 	$L__BB1_581;
$L__BB1_550:
	setp.lt.u32 	%p489, %r416, 2146435072;
	@%p489 bra 	$L__BB1_554;
	setp.eq.s32 	%p513, %r467, 0;
	setp.eq.s32 	%p514, %r468, 2146435072;
	and.pred  	%p515, %p513, %p514;
	@%p515 bra 	$L__BB1_553;
	sub.f64 	%fd3914, %fd3915, %fd3915;
	mov.f64 	%fd3915, %fd3914;
	bra.uni 	$L__BB1_581;
$L__BB1_553:
	setp.gt.s32 	%p516, %r466, -1;
	sub.f64 	%fd3516, %fd3915, %fd3915;
	selp.f64 	%fd3914, %fd592, 0d0000000000000000, %p516;
	selp.f64 	%fd3915, %fd3516, 0d0000000000000000, %p516;
	bra.uni 	$L__BB1_581;
$L__BB1_554:
	add.s32 	%r1427, %r466, -1082535490;
	setp.gt.u32 	%p490, %r1427, 1084066;
	@%p490 bra 	$L__BB1_568;
	add.f64 	%fd611, %fd592, 0dC0937BE319BA0DA4;
	fma.rn.f64 	%fd3441, %fd611, 0d3FF71547652B82FE, 0d4338000000000000;
	{
	.reg .b32 %temp; 
	mov.b64 	{%r477, %temp}, %fd3441;
	}
	mov.f64 	%fd3442, 0dC338000000000000;
	add.rn.f64 	%fd3443, %fd3441, %fd3442;
	fma.rn.f64 	%fd3444, %fd3443, 0dBFE62E42FEFA39EF, %fd611;
	fma.rn.f64 	%fd3445, %fd3443, 0dBC7ABC9E3B39803F, %fd3444;
	fma.rn.f64 	%fd3446, %fd3445, 0d3E5ADE1569CE2BDF, 0d3E928AF3FCA213EA;
	fma.rn.f64 	%fd3447, %fd3446, %fd3445, 0d3EC71DEE62401315;
	fma.rn.f64 	%fd3448, %fd3447, %fd3445, 0d3EFA01997C89EB71;
	fma.rn.f64 	%fd3449, %fd3448, %fd3445, 0d3F2A01A014761F65;
	fma.rn.f64 	%fd3450, %fd3449, %fd3445, 0d3F56C16C1852B7AF;
	fma.rn.f64 	%fd3451, %fd3450, %fd3445, 0d3F81111111122322;
	fma.rn.f64 	%fd3452, %fd3451, %fd3445, 0d3FA55555555502A1;
	fma.rn.f64 	%fd3453, %fd3452, %fd3445, 0d3FC5555555555511;
	fma.rn.f64 	%fd3454, %fd3453, %fd3445, 0d3FE000000000000B;
	fma.rn.f64 	%fd3455, %fd3454, %fd3445, 0d3FF0000000000000;
	fma.rn.f64 	%fd3456, %fd3455, %fd3445, 0d3FF0000000000000;
	{
	.reg .b32 %temp; 
	mov.b64 	{%r478, %temp}, %fd3456;
	}
	{
	.reg .b32 %temp; 
	mov.b64 	{%temp, %r479}, %fd3456;
	}
	shl.b32 	%r1450, %r477, 20;
	add.s32 	%r1451, %r1450, %r479;
	mov.b64 	%fd3906, {%r478, %r1451};
	{
	.reg .b32 %temp; 
	mov.b64 	{%temp, %r1452}, %fd611;
	}
	mov.b32 	%f237, %r1452;
	abs.f32 	%f91, %f237;
	setp.lt.f32 	%p502, %f91, 0f4086232B;
	@%p502 bra 	$L__BB1_558;
	setp.lt.f64 	%p503, %fd611, 0d0000000000000000;
	add.f64 	%fd3457, %fd611, 0d7FF0000000000000;
	selp.f64 	%fd3906, 0d0000000000000000, %fd3457, %p503;
	setp.geu.f32 	%p504, %f91, 0f40874800;
	@%p504 bra 	$L__BB1_558;
	shr.u32 	%r1453, %r477, 31;
	add.s32 	%r1454, %r477, %r1453;
	shr.s32 	%r1455, %r1454, 1;
	shl.b32 	%r1456, %r1455, 20;
	add.s32 	%r1457, %r479, %r1456;
	mov.b64 	%fd3458, {%r478, %r1457};
	sub.s32 	%r1458, %r477, %r1455;
	shl.b32 	%r1459, %r1458, 20;
	add.s32 	%r1460, %r1459, 1072693248;
	mov.b32 	%r1461, 0;
	mov.b64 	%fd3459, {%r1461, %r1460};
	mul.f64 	%fd3906, %fd3459, %fd3458;
$L__BB1_558:
	mov.b64 	%rd451, %fd3906;
	mov.b64 	{%r1462, %r1463}, %rd451;
	shr.u32 	%r1464, %r1463, 20;
	add.s32 	%r1465, %r1464, -247;
	and.b32  	%r1466, %r1463, 1048575;
	or.b32  	%r1467, %r1466, 2145386496;
	mov.b64 	%rd452, {%r1462, %r1467};
	mov.b64 	%fd616, %rd452;
	cvt.u16.u32 	%rs17, %r1465;
	shr.u16 	%rs18, %rs17, 15;
	add.s16 	%rs19, %rs17, %rs18;
	shr.s16 	%rs20, %rs19, 1;
	cvt.s32.s16 	%r1468, %rs20;
	shl.b32 	%r1469, %r1468, 20;
	add.s32 	%r1470, %r1469, 1072693248;
	mov.b32 	%r1471, 0;
	mov.b64 	%rd453, {%r1471, %r1470};
	mov.b64 	%fd617, %rd453;
	sub.s32 	%r1472, %r1465, %r1468;
	shl.b32 	%r1473, %r1472, 20;
	add.s32 	%r480, %r1473, 1072693248;
	abs.f64 	%fd618, %fd3915;
	setp.neu.f64 	%p505, %fd618, 0d7FF0000000000000;
	@%p505 bra 	$L__BB1_560;
	mov.f64 	%fd3465, 0d0000000000000000;
	mul.rn.f64 	%fd3908, %fd3915, %fd3465;
	mov.b32 	%r1745, 1;
	bra.uni 	$L__BB1_563;
$L__BB1_560:
	mul.f64 	%fd3460, %fd3915, 0d3FE45F306DC9C883;
	cvt.rni.s32.f64 	%r1744, %fd3460;
	cvt.rn.f64.s32 	%fd3461, %r1744;
	fma.rn.f64 	%fd3462, %fd3461, 0dBFF921FB54442D18, %fd3915;
	fma.rn.f64 	%fd3463, %fd3461, 0dBC91A62633145C00, %fd3462;
	fma.rn.f64 	%fd3908, %fd3461, 0dB97B839A252049C0, %fd3463;
	setp.ltu.f64 	%p506, %fd618, 0d41E0000000000000;
	@%p506 bra 	$L__BB1_562;
	{ // callseq 26, 0
	.param .b64 param0;
	st.param.f64 	[param0], %fd3915;
	.param .align 16 .b8 retval0[16];
	call.uni (retval0), 
	__internal_trig_reduction_slowpathd, 
	(
	param0
	);
	ld.param.f64 	%fd3908, [retval0];
	ld.param.b32 	%r1744, [retval0+8];
	} // callseq 26
$L__BB1_562:
	add.s32 	%r1745, %r1744, 1;
$L__BB1_563:
	setp.neu.f64 	%p507, %fd618, 0d7FF0000000000000;
	shl.b32 	%r1476, %r1745, 6;
	cvt.u64.u32 	%rd454, %r1476;
	and.b64  	%rd455, %rd454, 64;
	mov.u64 	%rd456, __cudart_sin_cos_coeffs;
	add.s64 	%rd457, %rd456, %rd455;
	mul.rn.f64 	%fd3466, %fd3908, %fd3908;
	and.b32  	%r1477, %r1745, 1;
	setp.eq.b32 	%p508, %r1477, 1;
	selp.f64 	%fd3467, 0dBDA8FF8320FD8164, 0d3DE5DB65F9785EBA, %p508;
	ld.global.nc.v2.f64 	{%fd3468, %fd3469}, [%rd457];
	fma.rn.f64 	%fd3470, %fd3467, %fd3466, %fd3468;
	fma.rn.f64 	%fd3471, %fd3470, %fd3466, %fd3469;
	ld.global.nc.v2.f64 	{%fd3472, %fd3473}, [%rd457+16];
	fma.rn.f64 	%fd3474, %fd3471, %fd3466, %fd3472;
	fma.rn.f64 	%fd3475, %fd3474, %fd3466, %fd3473;
	ld.global.nc.v2.f64 	{%fd3476, %fd3477}, [%rd457+32];
	fma.rn.f64 	%fd3478, %fd3475, %fd3466, %fd3476;
	fma.rn.f64 	%fd3479, %fd3478, %fd3466, %fd3477;
	fma.rn.f64 	%fd3480, %fd3479, %fd3908, %fd3908;
	fma.rn.f64 	%fd3481, %fd3479, %fd3466, 0d3FF0000000000000;
	selp.f64 	%fd3482, %fd3481, %fd3480, %p508;
	and.b32  	%r1478, %r1745, 2;
	setp.eq.s32 	%p509, %r1478, 0;
	mov.f64 	%fd3483, 0d0000000000000000;
	sub.f64 	%fd3484, %fd3483, %fd3482;
	selp.f64 	%fd3485, %fd3482, %fd3484, %p509;
	mul.f64 	%fd3486, %fd3485, %fd616;
	mul.f64 	%fd624, %fd3486, %fd617;
	@%p507 bra 	$L__BB1_565;
	mov.f64 	%fd3492, 0d0000000000000000;
	mul.rn.f64 	%fd3909, %fd3915, %fd3492;
	mov.b32 	%r1746, 0;
	bra.uni 	$L__BB1_567;
$L__BB1_565:
	mul.f64 	%fd3487, %fd3915, 0d3FE45F306DC9C883;
	cvt.rni.s32.f64 	%r1746, %fd3487;
	cvt.rn.f64.s32 	%fd3488, %r1746;
	fma.rn.f64 	%fd3489, %fd3488, 0dBFF921FB54442D18, %fd3915;
	fma.rn.f64 	%fd3490, %fd3488, 0dBC91A62633145C00, %fd3489;
	fma.rn.f64 	%fd3909, %fd3488, 0dB97B839A252049C0, %fd3490;
	setp.ltu.f64 	%p510, %fd618, 0d41E0000000000000;
	@%p510 bra 	$L__BB1_567;
	{ // callseq 27, 0
	.param .b64 param0;
	st.param.f64 	[param0], %fd3915;
	.param .align 16 .b8 retval0[16];
	call.uni (retval0), 
	__internal_trig_reduction_slowpathd, 
	(
	param0
	);
	ld.param.f64 	%fd3909, [retval0];
	ld.param.b32 	%r1746, [retval0+8];
	} // callseq 27
$L__BB1_567:
	mov.b32 	%r1481, 0;
	mov.b64 	%rd458, {%r1481, %r480};
	mov.b64 	%fd3493, %rd458;
	shl.b32 	%r1482, %r1746, 6;
	cvt.u64.u32 	%rd459, %r1482;
	and.b64  	%rd460, %rd459, 64;
	add.s64 	%rd462, %rd456, %rd460;
	mul.rn.f64 	%fd3494, %fd3909, %fd3909;
	and.b32  	%r1483, %r1746, 1;
	setp.eq.b32 	%p511, %r1483, 1;
	selp.f64 	%fd3495, 0dBDA8FF8320FD8164, 0d3DE5DB65F9785EBA, %p511;
	ld.global.nc.v2.f64 	{%fd3496, %fd3497}, [%rd462];
	fma.rn.f64 	%fd3498, %fd3495, %fd3494, %fd3496;
	fma.rn.f64 	%fd3499, %fd3498, %fd3494, %fd3497;
	ld.global.nc.v2.f64 	{%fd3500, %fd3501}, [%rd462+16];
	fma.rn.f64 	%fd3502, %fd3499, %fd3494, %fd3500;
	fma.rn.f64 	%fd3503, %fd3502, %fd3494, %fd3501;
	ld.global.nc.v2.f64 	{%fd3504, %fd3505}, [%rd462+32];
	fma.rn.f64 	%fd3506, %fd3503, %fd3494, %fd3504;
	fma.rn.f64 	%fd3507, %fd3506, %fd3494, %fd3505;
	fma.rn.f64 	%fd3508, %fd3507, %fd3909, %fd3909;
	fma.rn.f64 	%fd3509, %fd3507, %fd3494, 0d3FF0000000000000;
	selp.f64 	%fd3510, %fd3509, %fd3508, %p511;
	and.b32  	%r1484, %r1746, 2;
	setp.eq.s32 	%p512, %r1484, 0;
	mov.f64 	%fd3511, 0d0000000000000000;
	sub.f64 	%fd3512, %fd3511, %fd3510;
	selp.f64 	%fd3513, %fd3510, %fd3512, %p512;
	mul.f64 	%fd3514, %fd3513, %fd616;
	mul.f64 	%fd3515, %fd3514, %fd617;
	mul.f64 	%fd3915, %fd3515, %fd3493;
	mul.f64 	%fd3914, %fd624, %fd3493;
	bra.uni 	$L__BB1_581;
$L__BB1_568:
	fma.rn.f64 	%fd3371, %fd592, 0d3FF71547652B82FE, 0d4338000000000000;
	{
	.reg .b32 %temp; 
	mov.b64 	{%r489, %temp}, %fd3371;
	}
	mov.f64 	%fd3372, 0dC338000000000000;
	add.rn.f64 	%fd3373, %fd3371, %fd3372;
	fma.rn.f64 	%fd3374, %fd3373, 0dBFE62E42FEFA39EF, %fd592;
	fma.rn.f64 	%fd3375, %fd3373, 0dBC7ABC9E3B39803F, %fd3374;
	fma.rn.f64 	%fd3376, %fd3375, 0d3E5ADE1569CE2BDF, 0d3E928AF3FCA213EA;
	fma.rn.f64 	%fd3377, %fd3376, %fd3375, 0d3EC71DEE62401315;
	fma.rn.f64 	%fd3378, %fd3377, %fd3375, 0d3EFA01997C89EB71;
	fma.rn.f64 	%fd3379, %fd3378, %fd3375, 0d3F2A01A014761F65;
	fma.rn.f64 	%fd3380, %fd3379, %fd3375, 0d3F56C16C1852B7AF;
	fma.rn.f64 	%fd3381, %fd3380, %fd3375, 0d3F81111111122322;
	fma.rn.f64 	%fd3382, %fd3381, %fd3375, 0d3FA55555555502A1;
	fma.rn.f64 	%fd3383, %fd3382, %fd3375, 0d3FC5555555555511;
	fma.rn.f64 	%fd3384, %fd3383, %fd3375, 0d3FE000000000000B;
	fma.rn.f64 	%fd3385, %fd3384, %fd3375, 0d3FF0000000000000;
	fma.rn.f64 	%fd3386, %fd3385, %fd3375, 0d3FF0000000000000;
	{
	.reg .b32 %temp; 
	mov.b64 	{%r490, %temp}, %fd3386;
	}
	{
	.reg .b32 %temp; 
	mov.b64 	{%temp, %r491}, %fd3386;
	}
	shl.b32 	%r1428, %r489, 20;
	add.s32 	%r1429, %r1428, %r491;
	mov.b64 	%fd3910, {%r490, %r1429};
	{
	.reg .b32 %temp; 
	mov.b64 	{%temp, %r1430}, %fd592;
	}
	mov.b32 	%f236, %r1430;
	abs.f32 	%f92, %f236;
	setp.lt.f32 	%p491, %f92, 0f4086232B;
	@%p491 bra 	$L__BB1_571;
	setp.lt.f64 	%p492, %fd592, 0d0000000000000000;
	add.f64 	%fd3387, %fd592, 0d7FF0000000000000;
	selp.f64 	%fd3910, 0d0000000000000000, %fd3387, %p492;
	setp.geu.f32 	%p493, %f92, 0f40874800;
	@%p493 bra 	$L__BB1_571;
	shr.u32 	%r1431, %r489, 31;
	add.s32 	%r1432, %r489, %r1431;
	shr.s32 	%r1433, %r1432, 1;
	shl.b32 	%r1434, %r1433, 20;
	add.s32 	%r1435, %r491, %r1434;
	mov.b64 	%fd3388, {%r490, %r1435};
	sub.s32 	%r1436, %r489, %r1433;
	shl.b32 	%r1437, %r1436, 20;
	add.s32 	%r1438, %r1437, 1072693248;
	mov.b32 	%r1439, 0;
	mov.b64 	%fd3389, {%r1439, %r1438};
	mul.f64 	%fd3910, %fd3389, %fd3388;
$L__BB1_571:
	abs.f64 	%fd635, %fd3915;
	setp.neu.f64 	%p494, %fd635, 0d7FF0000000000000;
	@%p494 bra 	$L__BB1_573;
	mov.f64 	%fd3395, 0d0000000000000000;
	mul.rn.f64 	%fd3912, %fd3915, %fd3395;
	mov.b32 	%r1748, 1;
	bra.uni 	$L__BB1_576;
$L__BB1_573:
	mul.f64 	%fd3390, %fd3915, 0d3FE45F306DC9C883;
	cvt.rni.s32.f64 	%r1747, %fd3390;
	cvt.rn.f64.s32 	%fd3391, %r1747;
	fma.rn.f64 	%fd3392, %fd3391, 0dBFF921FB54442D18, %fd3915;
	fma.rn.f64 	%fd3393, %fd3391, 0dBC91A62633145C00, %fd3392;
	fma.rn.f64 	%fd3912, %fd3391, 0dB97B839A252049C0, %fd3393;
	setp.ltu.f64 	%p495, %fd635, 0d41E0000000000000;
	@%p495 bra 	$L__BB1_575;
	{ // callseq 24, 0
	.param .b64 param0;
	st.param.f64 	[param0], %fd3915;
	.param .align 16 .b8 retval0[16];
	call.uni (retval0), 
	__internal_trig_reduction_slowpathd, 
	(
	param0
	);
	ld.param.f64 	%fd3912, [retval0];
	ld.param.b32 	%r1747, [retval0+8];
	} // callseq 24
$L__BB1_575:
	add.s32 	%r1748, %r1747, 1;
$L__BB1_576:
	setp.neu.f64 	%p496, %fd635, 0d7FF0000000000000;
	shl.b32 	%r1442, %r1748, 6;
	cvt.u64.u32 	%rd443, %r1442;
	and.b64  	%rd444, %rd443, 64;
	mov.u64 	%rd445, __cudart_sin_cos_coeffs;
	add.s64 	%rd446, %rd445, %rd444;
	mul.rn.f64 	%fd3396, %fd3912, %fd3912;
	and.b32  	%r1443, %r1748, 1;
	setp.eq.b32 	%p497, %r1443, 1;
	selp.f64 	%fd3397, 0dBDA8FF8320FD8164, 0d3DE5DB65F9785EBA, %p497;
	ld.global.nc.v2.f64 	{%fd3398, %fd3399}, [%rd446];
	fma.rn.f64 	%fd3400, %fd3397, %fd3396, %fd3398;
	fma.rn.f64 	%fd3401, %fd3400, %fd3396, %fd3399;
	ld.global.nc.v2.f64 	{%fd3402, %fd3403}, [%rd446+16];
	fma.rn.f64 	%fd3404, %fd3401, %fd3396, %fd3402;
	fma.rn.f64 	%fd3405, %fd3404, %fd3396, %fd3403;
	ld.global.nc.v2.f64 	{%fd3406, %fd3407}, [%rd446+32];
	fma.rn.f64 	%fd3408, %fd3405, %fd3396, %fd3406;
	fma.rn.f64 	%fd3409, %fd3408, %fd3396, %fd3407;
	fma.rn.f64 	%fd3410, %fd3409, %fd3912, %fd3912;
	fma.rn.f64 	%fd3411, %fd3409, %fd3396, 0d3FF0000000000000;
	selp.f64 	%fd3412, %fd3411, %fd3410, %p497;
	and.b32  	%r1444, %r1748, 2;
	setp.eq.s32 	%p498, %r1444, 0;
	mov.f64 	%fd3413, 0d0000000000000000;
	sub.f64 	%fd3414, %fd3413, %fd3412;
	selp.f64 	%fd641, %fd3412, %fd3414, %p498;
	@%p496 bra 	$L__BB1_578;
	mov.f64 	%fd3420, 0d0000000000000000;
	mul.rn.f64 	%fd3913, %fd3915, %fd3420;
	mov.b32 	%r1749, 0;
	bra.uni 	$L__BB1_580;
$L__BB1_578:
	mul.f64 	%fd3415, %fd3915, 0d3FE45F306DC9C883;
	cvt.rni.s32.f64 	%r1749, %fd3415;
	cvt.rn.f64.s32 	%fd3416, %r1749;
	fma.rn.f64 	%fd3417, %fd3416, 0dBFF921FB54442D18, %fd3915;
	fma.rn.f64 	%fd3418, %fd3416, 0dBC91A62633145C00, %fd3417;
	fma.rn.f64 	%fd3913, %fd3416, 0dB97B839A252049C0, %fd3418;
	setp.ltu.f64 	%p499, %fd635, 0d41E0000000000000;
	@%p499 bra 	$L__BB1_580;
	{ // callseq 25, 0
	.param .b64 param0;
	st.param.f64 	[param0], %fd3915;
	.param .align 16 .b8 retval0[16];
	call.uni (retval0), 
	__internal_trig_reduction_slowpathd, 
	(
	param0
	);
	ld.param.f64 	%fd3913, [retval0];
	ld.param.b32 	%r1749, [retval0+8];
	} // callseq 25
$L__BB1_580:
	shl.b32 	%r1447, %r1749, 6;
	cvt.u64.u32 	%rd447, %r1447;
	and.b64  	%rd448, %rd447, 64;
	add.s64 	%rd450, %rd445, %rd448;
	mul.rn.f64 	%fd3421, %fd3913, %fd3913;
	and.b32  	%r1448, %r1749, 1;
	setp.eq.b32 	%p500, %r1448, 1;
	selp.f64 	%fd3422, 0dBDA8FF8320FD8164, 0d3DE5DB65F9785EBA, %p500;
	ld.global.nc.v2.f64 	{%fd3423, %fd3424}, [%rd450];
	fma.rn.f64 	%fd3425, %fd3422, %fd3421, %fd3423;
	fma.rn.f64 	%fd3426, %fd3425, %fd3421, %fd3424;
	ld.global.nc.v2.f64 	{%fd3427, %fd3428}, [%rd450+16];
	fma.rn.f64 	%fd3429, %fd3426, %fd3421, %fd3427;
	fma.rn.f64 	%fd3430, %fd3429, %fd3421, %fd3428;
	ld.global.nc.v2.f64 	{%fd3431, %fd3432}, [%rd450+32];
	fma.rn.f64 	%fd3433, %fd3430, %fd3421, %fd3431;
	fma.rn.f64 	%fd3434, %fd3433, %fd3421, %fd3432;
	fma.rn.f64 	%fd3435, %fd3434, %fd3913, %fd3913;
	fma.rn.f64 	%fd3436, %fd3434, %fd3421, 0d3FF0000000000000;
	selp.f64 	%fd3437, %fd3436, %fd3435, %p500;
	and.b32  	%r1449, %r1749, 2;
	setp.eq.s32 	%p501, %r1449, 0;
	mov.f64 	%fd3438, 0d0000000000000000;
	sub.f64 	%fd3439, %fd3438, %fd3437;
	selp.f64 	%fd3440, %fd3437, %fd3439, %p501;
	mul.f64 	%fd3915, %fd3910, %fd3440;
	mul.f64 	%fd3914, %fd3910, %fd641;
$L__BB1_581:
	mul.f64 	%fd3586, %fd3914, 0d4008000000000000;
	mul.f64 	%fd3587, %fd3915, 0d4008000000000000;
	mul.f64 	%fd3588, %fd3882, %fd3586;
	mul.f64 	%fd3589, %fd3883, %fd3587;
	sub.f64 	%fd3590, %fd3588, %fd3589;
	mul.f64 	%fd3591, %fd3882, %fd3587;
	fma.rn.f64 	%fd3592, %fd3883, %fd3586, %fd3591;
	abs.f64 	%fd3593, %fd3590;
	abs.f64 	%fd3594, %fd3592;
	add.f64 	%fd3595, %fd3593, %fd3594;
	rcp.rn.f64 	%fd3596, %fd3595;
	mul.f64 	%fd3597, %fd67, %fd3596;
	mul.f64 	%fd3598, %fd583, %fd3596;
	mul.f64 	%fd3599, %fd3590, %fd3596;
	mul.f64 	%fd3600, %fd3592, %fd3596;
	mul.f64 	%fd3601, %fd3600, %fd3600;
	fma.rn.f64 	%fd3602, %fd3599, %fd3599, %fd3601;
	rcp.rn.f64 	%fd3603, %fd3602;
	mul.f64 	%fd3604, %fd3598, %fd3600;
	fma.rn.f64 	%fd3605, %fd3597, %fd3599, %fd3604;
	fma.rn.f64 	%fd3606, %fd3605, %fd3603, %fd582;
	add.f64 	%fd650, %fd508, %fd3606;
	setp.eq.s32 	%p528, %r1, 0;
	@%p528 bra 	$L__BB1_584;
	setp.ne.s32 	%p529, %r1, 32;
	@%p529 bra 	$L__BB1_585;
	add.u64 	%rd473, %SP, 48;
	add.u64 	%rd474, %SPL, 48;
	mov.b32 	%r1509, 32;
	st.local.u32 	[%rd474], %r1509;
	st.local.f64 	[%rd474+8], %fd509;
	mov.u64 	%rd475, $str;
	cvta.global.u64 	%rd476, %rd475;
	{ // callseq 31, 0
	.param .b64 param0;
	st.param.b64 	[param0], %rd476;
	.param .b64 param1;
	st.param.b64 	[param1], %rd473;
	.param .b32 retval0;
	call.uni (retval0), 
	vprintf, 
	(
	param0, 
	param1
	);
	ld.param.b32 	%r1510, [retval0];
	} // callseq 31
	st.local.f64 	[%rd474], %fd581;
	mov.u64 	%rd477, $str$1;
	cvta.global.u64 	%rd478, %rd477;
	{ // callseq 32, 0
	.param .b64 param0;
	st.param.b64 	[param0], %rd478;
	.param .b64 param1;
	st.param.b64 	[param1], %rd473;
	.param .b32 retval0;
	call.uni (retval0), 
	vprintf, 
	(
	param0, 
	param1
	);
	ld.param.b32 	%r1512, [retval0];
	} // callseq 32
	st.local.f64 	[%rd474], %fd650;
	{ // callseq 33, 0
	.param .b64 param0;
	st.param.b64 	[param0], %rd478;
	.param .b64 param1;
	st.param.b64 	[param1], %rd473;
	.param .b32 retval0;
	call.uni (retval0), 
	vprintf, 
	(
	param0, 
	param1
	);
	ld.param.b32 	%r1514, [retval0];
	} // callseq 33
	bra.uni 	$L__BB1_585;
$L__BB1_584:
	mov.u64 	%rd471, $str$2;
	cvta.global.u64 	%rd472, %rd471;
	{ // callseq 30, 0
	.param .b64 param0;
	st.param.b64 	[param0], %rd472;
	.param .b64 param1;
	st.param.b64 	[param1], 0;
	.param .b32 retval0;
	call.uni (retval0), 
	vprintf, 
	(
	param0, 
	param1
	);
	ld.param.b32 	%r1507, [retval0];
	} // callseq 30
$L__BB1_585:
	ld.param.u64 	%rd481, [_Z6kernelPdS_S_S_S_iiidS_S_Pi_param_1];
	sub.f64 	%fd3607, %fd509, %fd581;
	div.rn.f64 	%fd3608, %fd3607, %fd509;
	mul.lo.s32 	%r1517, %r1, 6;
	cvta.to.global.u64 	%rd479, %rd481;
	mul.wide.s32 	%rd480, %r1517, 8;
	add.s64 	%rd20, %rd479, %rd480;
	st.global.f64 	[%rd20], %fd3608;
	sub.f64 	%fd3609, %fd581, %fd650;
	div.rn.f64 	%fd3610, %fd3609, %fd509;
	st.global.f64 	[%rd20+8], %fd3610;
	div.rn.f64 	%fd3611, %fd650, %fd509;
	st.global.f64 	[%rd20+16], %fd3611;
	mul.f64 	%fd3612, %fd509, %fd581;
	mul.f64 	%fd3613, %fd3612, %fd650;
	{
	.reg .b32 %temp; 
	mov.b64 	{%r1518, %temp}, %fd3613;
	}
	{
	.reg .b32 %temp; 
	mov.b64 	{%temp, %r1519}, %fd3613;
	}
	and.b32  	%r1520, %r1519, 2147483647;
	setp.lt.u32 	%p530, %r1520, 1048576;
	mov.b64 	%fd3614, {%r1518, %r1520};
	mul.f64 	%fd3615, %fd3614, 0d4350000000000000;
	{
	.reg .b32 %temp; 
	mov.b64 	{%r1521, %temp}, %fd3615;
	}
	{
	.reg .b32 %temp; 
	mov.b64 	{%temp, %r1522}, %fd3615;
	}
	selp.b32 	%r1523, %r1521, %r1518, %p530;
	selp.b32 	%r1524, %r1522, %r1520, %p530;
	selp.b32 	%r1525, 4078, 1048576, %p530;
	shr.u32 	%r1526, %r1524, 20;
	add.s32 	%r1527, %r1526, -1022;
	cvt.rn.f32.s32 	%f239, %r1527;
	mul.f32 	%f240, %f239, 0f3EAAAAAB;
	cvt.rni.s32.f32 	%r1528, %f240;
	mad.lo.s32 	%r1529, %r1528, -3145728, %r1524;
	mov.b64 	%fd3616, {%r1523, %r1529};
	cvt.rn.f32.f64 	%f241, %fd3616;
	lg2.approx.ftz.f32 	%f242, %f241;
	mul.f32 	%f243, %f242, 0f3EAAAAAB;
	ex2.approx.ftz.f32 	%f244, %f243;
	cvt.f64.f32 	%fd3617, %f244;
	mul.f64 	%fd3618, %fd3617, %fd3617;
	{
	.reg .b32 %temp; 
	mov.b64 	{%r1530, %temp}, %fd3618;
	}
	{
	.reg .b32 %temp; 
	mov.b64 	{%temp, %r1531}, %fd3618;
	}
	add.s32 	%r1532, %r1531, 1048576;
	mov.b64 	%fd3619, {%r1530, %r1532};
	fma.rn.f64 	%fd3620, %fd3619, %fd3617, %fd3616;
	rcp.approx.ftz.f64 	%fd3621, %fd3620;
	neg.f64 	%fd3622, %fd3620;
	fma.rn.f64 	%fd3623, %fd3622, %fd3621, 0d3FF0000000000000;
	fma.rn.f64 	%fd3624, %fd3623, %fd3623, %fd3623;
	fma.rn.f64 	%fd3625, %fd3624, %fd3621, %fd3621;
	neg.f64 	%fd3626, %fd3617;
	fma.rn.f64 	%fd3627, %fd3618, %fd3626, %fd3616;
	mul.f64 	%fd3628, %fd3627, %fd3625;
	fma.rn.f64 	%fd3629, %fd3617, %fd3628, %fd3617;
	{
	.reg .b32 %temp; 
	mov.b64 	{%r1533, %temp}, %fd3629;
	}
	{
	.reg .b32 %temp; 
	mov.b64 	{%temp, %r1534}, %fd3629;
	}
	add.s32 	%r1535, %r1528, %r1525;
	shl.b32 	%r1536, %r1535, 20;
	add.s32 	%r1537, %r1534, %r1536;
	mov.b64 	%fd3630, {%r1533, %r1537};
	copysign.f64 	%fd3631, %fd3613, %fd3630;
	add.f64 	%fd3632, %fd3613, %fd3613;
	setp.equ.f64 	%p531, %fd3632, %fd3613;
	selp.f64 	%fd3633, %fd3632, %fd3631, %p531;
	st.global.f64 	[%rd20+24], %fd3633;
	sub.f64 	%fd3634, %fd509, %fd650;
	div.rn.f64 	%fd3635, %fd3634, %fd509;
	st.global.f64 	[%rd20+32], %fd3635;
	{
	.reg .b32 %temp; 
	mov.b64 	{%temp, %r1750}, %fd509;
	}
	{
	.reg .b32 %temp; 
	mov.b64 	{%r1751, %temp}, %fd509;
	}
	setp.gt.s32 	%p532, %r1750, 1048575;
	mov.b32 	%r1752, -1023;
	mov.f64 	%fd3916, %fd509;
	@%p532 bra 	$L__BB1_587;
	mul.f64 	%fd3916, %fd509, 0d4350000000000000;
	{
	.reg .b32 %temp; 
	mov.b64 	{%temp, %r1750}, %fd3916;
	}
	{
	.reg .b32 %temp; 
	mov.b64 	{%r1751, %temp}, %fd3916;
	}
	mov.b32 	%r1752, -1077;
$L__BB1_587:
	add.s32 	%r1539, %r1750, -1;
	setp.gt.u32 	%p533, %r1539, 2146435070;
	@%p533 bra 	$L__BB1_591;
	shr.u32 	%r1542, %r1750, 20;
	add.s32 	%r1753, %r1752, %r1542;
	and.b32  	%r1543, %r1750, 1048575;
	or.b32  	%r1544, %r1543, 1072693248;
	mov.b64 	%fd3917, {%r1751, %r1544};
	setp.lt.u32 	%p535, %r1544, 1073127583;
	@%p535 bra 	$L__BB1_590;
	{
	.reg .b32 %temp; 
	mov.b64 	{%r1545, %temp}, %fd3917;
	}
	{
	.reg .b32 %temp; 
	mov.b64 	{%temp, %r1546}, %fd3917;
	}
	add.s32 	%r1547, %r1546, -1048576;
	mov.b64 	%fd3917, {%r1545, %r1547};
	add.s32 	%r1753, %r1753, 1;
$L__BB1_590:
	add.f64 	%fd3637, %fd3917, 0dBFF0000000000000;
	add.f64 	%fd3638, %fd3917, 0d3FF0000000000000;
	rcp.approx.ftz.f64 	%fd3639, %fd3638;
	neg.f64 	%fd3640, %fd3638;
	fma.rn.f64 	%fd3641, %fd3640, %fd3639, 0d3FF0000000000000;
	fma.rn.f64 	%fd3642, %fd3641, %fd3641, %fd3641;
	fma.rn.f64 	%fd3643, %fd3642, %fd3639, %fd3639;
	mul.f64 	%fd3644, %fd3637, %fd3643;
	fma.rn.f64 	%fd3645, %fd3637, %fd3643, %fd3644;
	mul.f64 	%fd3646, %fd3645, %fd3645;
	fma.rn.f64 	%fd3647, %fd3646, 0d3EB1380B3AE80F1E, 0d3ED0EE258B7A8B04;
	fma.rn.f64 	%fd3648, %fd3647, %fd3646, 0d3EF3B2669F02676F;
	fma.rn.f64 	%fd3649, %fd3648, %fd3646, 0d3F1745CBA9AB0956;
	fma.rn.f64 	%fd3650, %fd3649, %fd3646, 0d3F3C71C72D1B5154;
	fma.rn.f64 	%fd3651, %fd3650, %fd3646, 0d3F624924923BE72D;
	fma.rn.f64 	%fd3652, %fd3651, %fd3646, 0d3F8999999999A3C4;
	fma.rn.f64 	%fd3653, %fd3652, %fd3646, 0d3FB5555555555554;
	sub.f64 	%fd3654, %fd3637, %fd3645;
	add.f64 	%fd3655, %fd3654, %fd3654;
	neg.f64 	%fd3656, %fd3645;
	fma.rn.f64 	%fd3657, %fd3656, %fd3637, %fd3655;
	mul.f64 	%fd3658, %fd3643, %fd3657;
	mul.f64 	%fd3659, %fd3646, %fd3653;
	fma.rn.f64 	%fd3660, %fd3659, %fd3645, %fd3658;
	xor.b32  	%r1548, %r1753, -2147483648;
	mov.b32 	%r1549, 1127219200;
	mov.b64 	%fd3661, {%r1548, %r1549};
	mov.b32 	%r1550, -2147483648;
	mov.b64 	%fd3662, {%r1550, %r1549};
	sub.f64 	%fd3663, %fd3661, %fd3662;
	fma.rn.f64 	%fd3664, %fd3663, 0d3FE62E42FEFA39EF, %fd3645;
	fma.rn.f64 	%fd3665, %fd3663, 0dBFE62E42FEFA39EF, %fd3664;
	sub.f64 	%fd3666, %fd3665, %fd3645;
	sub.f64 	%fd3667, %fd3660, %fd3666;
	fma.rn.f64 	%fd3668, %fd3663, 0d3C7ABC9E3B39803F, %fd3667;
	add.f64 	%fd3918, %fd3664, %fd3668;
	bra.uni 	$L__BB1_592;
$L__BB1_591:
	fma.rn.f64 	%fd3636, %fd3916, 0d7FF0000000000000, 0d7FF0000000000000;
	{
	.reg .b32 %temp; 
	mov.b64 	{%temp, %r1540}, %fd3916;
	}
	and.b32  	%r1541, %r1540, 2147483647;
	setp.eq.s32 	%p534, %r1541, 0;
	selp.f64 	%fd3918, 0dFFF0000000000000, %fd3636, %p534;
$L__BB1_592:
	mul.f64 	%fd659, %fd509, %fd3918;
	{
	.reg .b32 %temp; 
	mov.b64 	{%temp, %r1754}, %fd581;
	}
	{
	.reg .b32 %temp; 
	mov.b64 	{%r1755, %temp}, %fd581;
	}
	setp.gt.s32 	%p536, %r1754, 1048575;
	mov.b32 	%r1756, -1023;
	mov.f64 	%fd3919, %fd581;
	@%p536 bra 	$L__BB1_594;
	mul.f64 	%fd3919, %fd581, 0d4350000000000000;
	{
	.reg .b32 %temp; 
	mov.b64 	{%temp, %r1754}, %fd3919;
	}
	{
	.reg .b32 %temp; 
	mov.b64 	{%r1755, %temp}, %fd3919;
	}
	mov.b32 	%r1756, -1077;
$L__BB1_594:
	add.s32 	%r1553, %r1754, -1;
	setp.gt.u32 	%p537, %r1553, 2146435070;
	@%p537 bra 	$L__BB1_598;
	shr.u32 	%r1556, %r1754, 20;
	add.s32 	%r1757, %r1756, %r1556;
	and.b32  	%r1557, %r1754, 1048575;
	or.b32  	%r1558, %r1557, 1072693248;
	mov.b64 	%fd3920, {%r1755, %r1558};
	setp.lt.u32 	%p539, %r1558, 1073127583;
	@%p539 bra 	$L__BB1_597;
	{
	.reg .b32 %temp; 
	mov.b64 	{%r1559, %temp}, %fd3920;
	}
	{
	.reg .b32 %temp; 
	mov.b64 	{%temp, %r1560}, %fd3920;
	}
	add.s32 	%r1561, %r1560, -1048576;
	mov.b64 	%fd3920, {%r1559, %r1561};
	add.s32 	%r1757, %r1757, 1;
$L__BB1_597:
	add.f64 	%fd3670, %fd3920, 0dBFF0000000000000;
	add.f64 	%fd3671, %fd3920, 0d3FF0000000000000;
	rcp.approx.ftz.f64 	%fd3672, %fd3671;
	neg.f64 	%fd3673, %fd3671;
	fma.rn.f64 	%fd3674, %fd3673, %fd3672, 0d3FF0000000000000;
	fma.rn.f64 	%fd3675, %fd3674, %fd3674, %fd3674;
	fma.rn.f64 	%fd3676, %fd3675, %fd3672, %fd3672;
	mul.f64 	%fd3677, %fd3670, %fd3676;
	fma.rn.f64 	%fd3678, %fd3670, %fd3676, %fd3677;
	mul.f64 	%fd3679, %fd3678, %fd3678;
	fma.rn.f64 	%fd3680, %fd3679, 0d3EB1380B3AE80F1E, 0d3ED0EE258B7A8B04;
	fma.rn.f64 	%fd3681, %fd3680, %fd3679, 0d3EF3B2669F02676F;
	fma.rn.f64 	%fd3682, %fd3681, %fd3679, 0d3F1745CBA9AB0956;
	fma.rn.f64 	%fd3683, %fd3682, %fd3679, 0d3F3C71C72D1B5154;
	fma.rn.f64 	%fd3684, %fd3683, %fd3679, 0d3F624924923BE72D;
	fma.rn.f64 	%fd3685, %fd3684, %fd3679, 0d3F8999999999A3C4;
	fma.rn.f64 	%fd3686, %fd3685, %fd3679, 0d3FB5555555555554;
	sub.f64 	%fd3687, %fd3670, %fd3678;
	add.f64 	%fd3688, %fd3687, %fd3687;
	neg.f64 	%fd3689, %fd3678;
	fma.rn.f64 	%fd3690, %fd3689, %fd3670, %fd3688;
	mul.f64 	%fd3691, %fd3676, %fd3690;
	mul.f64 	%fd3692, %fd3679, %fd3686;
	fma.rn.f64 	%fd3693, %fd3692, %fd3678, %fd3691;
	xor.b32  	%r1562, %r1757, -2147483648;
	mov.b32 	%r1563, 1127219200;
	mov.b64 	%fd3694, {%r1562, %r1563};
	mov.b32 	%r1564, -2147483648;
	mov.b64 	%fd3695, {%r1564, %r1563};
	sub.f64 	%fd3696, %fd3694, %fd3695;
	fma.rn.f64 	%fd3697, %fd3696, 0d3FE62E42FEFA39EF, %fd3678;
	fma.rn.f64 	%fd3698, %fd3696, 0dBFE62E42FEFA39EF, %fd3697;
	sub.f64 	%fd3699, %fd3698, %fd3678;
	sub.f64 	%fd3700, %fd3693, %fd3699;
	fma.rn.f64 	%fd3701, %fd3696, 0d3C7ABC9E3B39803F, %fd3700;
	add.f64 	%fd3921, %fd3697, %fd3701;
	bra.uni 	$L__BB1_599;
$L__BB1_598:
	fma.rn.f64 	%fd3669, %fd3919, 0d7FF0000000000000, 0d7FF0000000000000;
	{
	.reg .b32 %temp; 
	mov.b64 	{%temp, %r1554}, %fd3919;
	}
	and.b32  	%r1555, %r1554, 2147483647;
	setp.eq.s32 	%p538, %r1555, 0;
	selp.f64 	%fd3921, 0dFFF0000000000000, %fd3669, %p538;
$L__BB1_599:
	fma.rn.f64 	%fd668, %fd581, %fd3921, %fd659;
	{
	.reg .b32 %temp; 
	mov.b64 	{%temp, %r1758}, %fd650;
	}
	{
	.reg .b32 %temp; 
	mov.b64 	{%r1759, %temp}, %fd650;
	}
	setp.gt.s32 	%p540, %r1758, 1048575;
	mov.b32 	%r1760, -1023;
	mov.f64 	%fd3922, %fd650;
	@%p540 bra 	$L__BB1_601;
	mul.f64 	%fd3922, %fd650, 0d4350000000000000;
	{
	.reg .b32 %temp; 
	mov.b64 	{%temp, %r1758}, %fd3922;
	}
	{
	.reg .b32 %temp; 
	mov.b64 	{%r1759, %temp}, %fd3922;
	}
	mov.b32 	%r1760, -1077;
$L__BB1_601:
	add.s32 	%r1567, %r1758, -1;
	setp.gt.u32 	%p541, %r1567, 2146435070;
	@%p541 bra 	$L__BB1_605;
	shr.u32 	%r1570, %r1758, 20;
	add.s32 	%r1761, %r1760, %r1570;
	and.b32  	%r1571, %r1758, 1048575;
	or.b32  	%r1572, %r1571, 1072693248;
	mov.b64 	%fd3923, {%r1759, %r1572};
	setp.lt.u32 	%p543, %r1572, 1073127583;
	@%p543 bra 	$L__BB1_604;
	{
	.reg .b32 %temp; 
	mov.b64 	{%r1573, %temp}, %fd3923;
	}
	{
	.reg .b32 %temp; 
	mov.b64 	{%temp, %r1574}, %fd3923;
	}
	add.s32 	%r1575, %r1574, -1048576;
	mov.b64 	%fd3923, {%r1573, %r1575};
	add.s32 	%r1761, %r1761, 1;
$L__BB1_604:
	add.f64 	%fd3703, %fd3923, 0dBFF0000000000000;
	add.f64 	%fd3704, %fd3923, 0d3FF0000000000000;
	rcp.approx.ftz.f64 	%fd3705, %fd3704;
	neg.f64 	%fd3706, %fd3704;
	fma.rn.f64 	%fd3707, %fd3706, %fd3705, 0d3FF0000000000000;
	fma.rn.f64 	%fd3708, %fd3707, %fd3707, %fd3707;
	fma.rn.f64 	%fd3709, %fd3708, %fd3705, %fd3705;
	mul.f64 	%fd3710, %fd3703, %fd3709;
	fma.rn.f64 	%fd3711, %fd3703, %fd3709, %fd3710;
	mul.f64 	%fd3712, %fd3711, %fd3711;
	fma.rn.f64 	%fd3713, %fd3712, 0d3EB1380B3AE80F1E, 0d3ED0EE258B7A8B04;
	fma.rn.f64 	%fd3714, %fd3713, %fd3712, 0d3EF3B2669F02676F;
	fma.rn.f64 	%fd3715, %fd3714, %fd3712, 0d3F1745CBA9AB0956;
	fma.rn.f64 	%fd3716, %fd3715, %fd3712, 0d3F3C71C72D1B5154;
	fma.rn.f64 	%fd3717, %fd3716, %fd3712, 0d3F624924923BE72D;
	fma.rn.f64 	%fd3718, %fd3717, %fd3712, 0d3F8999999999A3C4;
	fma.rn.f64 	%fd3719, %fd3718, %fd3712, 0d3FB5555555555554;
	sub.f64 	%fd3720, %fd3703, %fd3711;
	add.f64 	%fd3721, %fd3720, %fd3720;
	neg.f64 	%fd3722, %fd3711;
	fma.rn.f64 	%fd3723, %fd3722, %fd3703, %fd3721;
	mul.f64 	%fd3724, %fd3709, %fd3723;
	mul.f64 	%fd3725, %fd3712, %fd3719;
	fma.rn.f64 	%fd3726, %fd3725, %fd3711, %fd3724;
	xor.b32  	%r1576, %r1761, -2147483648;
	mov.b32 	%r1577, 1127219200;
	mov.b64 	%fd3727, {%r1576, %r1577};
	mov.b32 	%r1578, -2147483648;
	mov.b64 	%fd3728, {%r1578, %r1577};
	sub.f64 	%fd3729, %fd3727, %fd3728;
	fma.rn.f64 	%fd3730, %fd3729, 0d3FE62E42FEFA39EF, %fd3711;
	fma.rn.f64 	%fd3731, %fd3729, 0dBFE62E42FEFA39EF, %fd3730;
	sub.f64 	%fd3732, %fd3731, %fd3711;
	sub.f64 	%fd3733, %fd3726, %fd3732;
	fma.rn.f64 	%fd3734, %fd3729, 0d3C7ABC9E3B39803F, %fd3733;
	add.f64 	%fd3924, %fd3730, %fd3734;
	bra.uni 	$L__BB1_606;
$L__BB1_605:
	fma.rn.f64 	%fd3702, %fd3922, 0d7FF0000000000000, 0d7FF0000000000000;
	{
	.reg .b32 %temp; 
	mov.b64 	{%temp, %r1568}, %fd3922;
	}
	and.b32  	%r1569, %r1568, 2147483647;
	setp.eq.s32 	%p542, %r1569, 0;
	selp.f64 	%fd3924, 0dFFF0000000000000, %fd3702, %p542;
$L__BB1_606:
	fma.rn.f64 	%fd3735, %fd650, %fd3924, %fd668;
	neg.f64 	%fd3736, %fd3735;
	st.global.f64 	[%rd20+40], %fd3736;
$L__BB1_607:
	ret;

}
.func  (.param .align 16 .b8 func_retval0[16]) __internal_trig_reduction_slowpathd(
	.param .b64 __internal_trig_reduction_slowpathd_param_0
)
{
	.local .align 8 .b8 	__local_depot2[40];
	.reg .b64 	%SP;
	.reg .b64 	%SPL;
	.reg .pred 	%p<10>;
	.reg .b32 	%r<47>;
	.reg .b64 	%rd<74>;
	.reg .b64 	%fd<5>;

	mov.u64 	%SPL, __local_depot2;
	ld.param.f64 	%fd4, [__internal_trig_reduction_slowpathd_param_0];
	add.u64 	%rd1, %SPL, 0;
	{
	.reg .b32 %temp; 
	mov.b64 	{%temp, %r1}, %fd4;
	}
	shr.u32 	%r2, %r1, 20;
	and.b32  	%r3, %r2, 2047;
	setp.eq.s32 	%p1, %r3, 2047;
	mov.b32 	%r46, 0;
	@%p1 bra 	$L__BB2_9;
	add.s32 	%r20, %r3, -1024;
	mov.b64 	%rd20, %fd4;
	shl.b64 	%rd2, %rd20, 11;
	shr.u32 	%r4, %r20, 6;
	sub.s32 	%r45, 15, %r4;
	sub.s32 	%r21, 19, %r4;
	setp.lt.u32 	%p2, %r20, 128;
	selp.b32 	%r6, 18, %r21, %p2;
	setp.ge.s32 	%p3, %r45, %r6;
	mov.b64 	%rd70, 0;
	@%p3 bra 	$L__BB2_4;
	add.s32 	%r23, %r6, %r4;
	neg.s32 	%r43, %r23;
	or.b64  	%rd3, %rd2, -9223372036854775808;
	mov.b64 	%rd70, 0;
	mov.b32 	%r42, 0;
	mov.u64 	%rd25, __cudart_i2opi_d;
	mov.u32 	%r44, %r45;
$L__BB2_3:
	.pragma "nounroll";
	mul.wide.s32 	%rd22, %r42, 8;
	add.s64 	%rd23, %rd1, %rd22;
	mul.wide.s32 	%rd24, %r44, 8;
	add.s64 	%rd26, %rd25, %rd24;
	ld.global.nc.u64 	%rd27, [%rd26];
	{
	.reg .u32 %r0, %r1, %r2, %r3, %alo, %ahi, %blo, %bhi, %clo, %chi;
	mov.b64 	{%alo,%ahi}, %rd27;
	mov.b64 	{%blo,%bhi}, %rd3;
	mov.b64 	{%clo,%chi}, %rd70;
	mad.lo.cc.u32 	%r0, %alo, %blo, %clo;
	madc.hi.cc.u32 	%r1, %alo, %blo, %chi;
	madc.hi.u32 	%r2, %alo, %bhi, 0;
	mad.lo.cc.u32 	%r1, %alo, %bhi, %r1;
	madc.hi.cc.u32 	%r2, %ahi, %blo, %r2;
	madc.hi.u32 	%r3, %ahi, %bhi, 0;
	mad.lo.cc.u32 	%r1, %ahi, %blo, %r1;
	madc.lo.cc.u32 	%r2, %ahi, %bhi, %r2;
	addc.u32 	%r3, %r3, 0;
	mov.b64 	%rd28, {%r0,%r1};
	mov.b64 	%rd70, {%r2,%r3};
	}
	st.local.u64 	[%rd23], %rd28;
	add.s32 	%r44, %r44, 1;
	add.s32 	%r43, %r43, 1;
	add.s32 	%r42, %r42, 1;
	setp.ne.s32 	%p4, %r43, -15;
	mov.u32 	%r45, %r6;
	@%p4 bra 	$L__BB2_3;
$L__BB2_4:
	cvt.s64.s32 	%rd29, %r45;
	cvt.u64.u32 	%rd30, %r4;
	add.s64 	%rd31, %rd30, %rd29;
	shl.b64 	%rd32, %rd31, 3;
	add.s64 	%rd33, %rd1, %rd32;
	st.local.u64 	[%rd33+-120], %rd70;
	and.b32  	%r15, %r2, 63;
	ld.local.u64 	%rd72, [%rd1+16];
	ld.local.u64 	%rd71, [%rd1+24];
	setp.eq.s32 	%p5, %r15, 0;
	@%p5 bra 	$L__BB2_6;
	shl.b64 	%rd34, %rd71, %r15;
	shr.u64 	%rd35, %rd72, 1;
	xor.b32  	%r24, %r15, 63;
	shr.u64 	%rd36, %rd35, %r24;
	or.b64  	%rd71, %rd34, %rd36;
	ld.local.u64 	%rd37, [%rd1+8];
	shl.b64 	%rd38, %rd72, %r15;
	shr.u64 	%rd39, %rd37, 1;
	shr.u64 	%rd40, %rd39, %r24;
	or.b64  	%rd72, %rd38, %rd40;
$L__BB2_6:
	and.b32  	%r25, %r1, -2147483648;
	shr.u64 	%rd41, %rd71, 62;
	cvt.u32.u64 	%r26, %rd41;
	mov.b64 	{%r27, %r28}, %rd71;
	mov.b64 	{%r29, %r30}, %rd72;
	shf.l.wrap.b32 	%r31, %r30, %r27, 2;
	shf.l.wrap.b32 	%r32, %r27, %r28, 2;
	mov.b64 	%rd42, {%r31, %r32};
	shl.b64 	%rd43, %rd72, 2;
	shr.u64 	%rd44, %rd42, 63;
	cvt.u32.u64 	%r33, %rd44;
	add.s32 	%r34, %r33, %r26;
	setp.eq.s32 	%p6, %r25, 0;
	neg.s32 	%r35, %r34;
	selp.b32 	%r46, %r34, %r35, %p6;
	setp.gt.s64 	%p7, %rd42, -1;
	mov.b64 	%rd45, 0;
	{
	.reg .u32 %r0, %r1, %r2, %r3, %a0, %a1, %a2, %a3, %b0, %b1, %b2, %b3;
	mov.b64 	{%a0,%a1}, %rd45;
	mov.b64 	{%a2,%a3}, %rd45;
	mov.b64 	{%b0,%b1}, %rd43;
	mov.b64 	{%b2,%b3}, %rd42;
	sub.cc.u32 	%r0, %a0, %b0;
	subc.cc.u32 	%r1, %a1, %b1;
	subc.cc.u32 	%r2, %a2, %b2;
	subc.u32 	%r3, %a3, %b3;
	mov.b64 	%rd46, {%r0,%r1};
	mov.b64 	%rd47, {%r2,%r3};
	}
	xor.b32  	%r36, %r25, -2147483648;
	selp.b64 	%rd73, %rd42, %rd47, %p7;
	selp.b64 	%rd14, %rd43, %rd46, %p7;
	selp.b32 	%r17, %r25, %r36, %p7;
	clz.b64 	%r37, %rd73;
	cvt.u64.u32 	%rd15, %r37;
	setp.eq.s32 	%p8, %r37, 0;
	@%p8 bra 	$L__BB2_8;
	cvt.u32.u64 	%r38, %rd15;
	and.b32  	%r39, %r38, 63;
	shl.b64 	%rd48, %rd73, %r39;
	shr.u64 	%rd49, %rd14, 1;
	not.b32 	%r40, %r38;
	and.b32  	%r41, %r40, 63;
	shr.u64 	%rd50, %rd49, %r41;
	or.b64  	%rd73, %rd48, %rd50;
$L__BB2_8:
	mov.b64 	%rd51, -3958705157555305931;
	{
	.reg .u32 %r0, %r1, %r2, %r3, %alo, %ahi, %blo, %bhi;
	mov.b64 	{%alo,%ahi}, %rd73;
	mov.b64 	{%blo,%bhi}, %rd51;
	mul.lo.u32 	%r0, %alo, %blo;
	mul.hi.u32 	%r1, %alo, %blo;
	mad.lo.cc.u32 	%r1, %alo, %bhi, %r1;
	madc.hi.u32 	%r2, %alo, %bhi, 0;
	mad.lo.cc.u32 	%r1, %ahi, %blo, %r1;
	madc.hi.cc.u32 	%r2, %ahi, %blo, %r2;
	madc.hi.u32 	%r3, %ahi, %bhi, 0;
	mad.lo.cc.u32 	%r2, %ahi, %bhi, %r2;
	addc.u32 	%r3, %r3, 0;
	mov.b64 	%rd52, {%r0,%r1};
	mov.b64 	%rd53, {%r2,%r3};
	}
	setp.gt.s64 	%p9, %rd53, 0;
	{
	.reg .u32 %r0, %r1, %r2, %r3, %a0, %a1, %a2, %a3, %b0, %b1, %b2, %b3;
	mov.b64 	{%a0,%a1}, %rd52;
	mov.b64 	{%a2,%a3}, %rd53;
	mov.b64 	{%b0,%b1}, %rd52;
	mov.b64 	{%b2,%b3}, %rd53;
	add.cc.u32 	%r0, %a0, %b0;
	addc.cc.u32 	%r1, %a1, %b1;
	addc.cc.u32 	%r2, %a2, %b2;
	addc.u32 	%r3, %a3, %b3;
	mov.b64 	%rd54, {%r0,%r1};
	mov.b64 	%rd55, {%r2,%r3};
	}
	selp.b64 	%rd56, %rd55, %rd53, %p9;
	selp.s64 	%rd57, -1, 0, %p9;
	sub.s64 	%rd58, %rd57, %rd15;
	cvt.u64.u32 	%rd59, %r17;
	shl.b64 	%rd60, %rd59, 32;
	add.s64 	%rd61, %rd56, 1;
	shr.u64 	%rd62, %rd61, 10;
	add.s64 	%rd63, %rd62, 1;
	shr.u64 	%rd64, %rd63, 1;
	shl.b64 	%rd65, %rd58, 52;
	add.s64 	%rd66, %rd65, %rd64;
	add.s64 	%rd67, %rd66, 4602678819172646912;
	or.b64  	%rd68, %rd67, %rd60;
	mov.b64 	%fd4, %rd68;
$L__BB2_9:
	st.param.f64 	[func_retval0], %fd4;
	st.param.b32 	[func_retval0+8], %r46;
	ret;

}


// ===== COMPILED SASS (sm_100) =====

	.target	sm_100

	.elftype	@"ET_EXEC"


//--------------------- .note.nv.tkinfo           --------------------------
	.section	.note.nv.tkinfo,"",@"SHT_NOTE"
	.sectionflags	@"SHF_NOTE_NV_TKINFO"
	.tkinfo
        /*0018*/ 	.word	0x00000002
        /*0030*/ 	.string	""
        /*0030*/ 	.string	"ptxas"
        /*0030*/ 	.string	"Cuda compilation tools, release 13.0, V13.0.88"
        /*0030*/ 	.string	"Build cuda_13.0.r13.0/compiler.36424714_0"
        /*0030*/ 	.string	"-arch sm_100 -m 64 "



//--------------------- .note.nv.cuinfo           --------------------------
	.section	.note.nv.cuinfo,"",@"SHT_NOTE"
	.sectionflags	@"SHF_NOTE_NV_CUINFO"
        /*0018*/ 	.short	0x0002
        /*001a*/ 	.short	0x0064
        /*001c*/ 	.short	0x0082
	.zero		2


//--------------------- .nv.info                  --------------------------
	.section	.nv.info,"",@"SHT_CUDA_INFO"
	.align	4


	//----- nvinfo : EIATTR_REGCOUNT
	.align		4
        /*0000*/ 	.byte	0x04, 0x2f
        /*0002*/ 	.short	(.L_34 - .L_33)
	.align		4
.L_33:
        /*0004*/ 	.word	index@(_Z12radiusKernelPdidPi)
        /*0008*/ 	.word	0x0000001c


	//----- nvinfo : EIATTR_FRAME_SIZE
	.align		4
.L_34:
        /*000c*/ 	.byte	0x04, 0x11
        /*000e*/ 	.short	(.L_36 - .L_35)
	.align		4
.L_35:
        /*0010*/ 	.word	index@($__internal_5_$__cuda_sm20_sqrt_rn_f32_slowpath)
        /*0014*/ 	.word	0x00000000


	//----- nvinfo : EIATTR_FRAME_SIZE
	.align		4
.L_36:
        /*0018*/ 	.byte	0x04, 0x11
        /*001a*/ 	.short	(.L_38 - .L_37)
	.align		4
.L_37:
        /*001c*/ 	.word	index@(_Z12radiusKernelPdidPi)
        /*0020*/ 	.word	0x00000000


	//----- nvinfo : EIATTR_REGCOUNT
	.align		4
.L_38:
        /*0024*/ 	.byte	0x04, 0x2f
        /*0026*/ 	.short	(.L_40 - .L_39)
	.align		4
.L_39:
        /*0028*/ 	.word	index@(_Z6kernelPdS_S_S_S_iiidS_S_Pi)
        /*002c*/ 	.word	0x0000004e


	//----- nvinfo : EIATTR_FRAME_SIZE
	.align		4
.L_40:
        /*0030*/ 	.byte	0x04, 0x11
        /*0032*/ 	.short	(.L_42 - .L_41)
	.align		4
.L_41:
        /*0034*/ 	.word	index@($_Z6kernelPdS_S_S_S_iiidS_S_Pi$__internal_trig_reduction_slowpathd)
        /*0038*/ 	.word	0x00000070


	//----- nvinfo : EIATTR_FRAME_SIZE
	.align		4
.L_42:
        /*003c*/ 	.byte	0x04, 0x11
        /*003e*/ 	.short	(.L_44 - .L_43)
	.align		4
.L_43:
        /*0040*/ 	.word	index@($__internal_4_$__cuda_sm3x_div_rn_noftz_f32_slowpath)
        /*0044*/ 	.word	0x00000070


	//----- nvinfo : EIATTR_FRAME_SIZE
	.align		4
.L_44:
        /*0048*/ 	.byte	0x04, 0x11
        /*004a*/ 	.short	(.L_46 - .L_45)
	.align		4
.L_45:
        /*004c*/ 	.word	index@($__internal_3_$__cuda_sm20_sqrt_rn_f32_slowpath)
        /*0050*/ 	.word	0x00000070


	//----- nvinfo : EIATTR_FRAME_SIZE
	.align		4
.L_46:
        /*0054*/ 	.byte	0x04, 0x11
        /*0056*/ 	.short	(.L_48 - .L_47)
	.align		4
.L_47:
        /*0058*/ 	.word	index@($__internal_2_$__cuda_sm20_dsqrt_rn_f64_mediumpath_v1)
        /*005c*/ 	.word	0x00000070


	//----- nvinfo : EIATTR_FRAME_SIZE
	.align		4
.L_48:
        /*0060*/ 	.byte	0x04, 0x11
        /*0062*/ 	.short	(.L_50 - .L_49)
	.align		4
.L_49:
        /*0064*/ 	.word	index@($__internal_1_$__cuda_sm20_div_rn_f64_full)
        /*0068*/ 	.word	0x00000070


	//----- nvinfo : EIATTR_FRAME_SIZE
	.align		4
.L_50:
        /*006c*/ 	.byte	0x04, 0x11
        /*006e*/ 	.short	(.L_52 - .L_51)
	.align		4
.L_51:
        /*0070*/ 	.word	index@($__internal_0_$__cuda_sm20_dblrcp_rn_slowpath_v3)
        /*0074*/ 	.word	0x00000070


	//----- nvinfo : EIATTR_FRAME_SIZE
	.align		4
.L_52:
        /*0078*/ 	.byte	0x04, 0x11
        /*007a*/ 	.short	(.L_54 - .L_53)
	.align		4
.L_53:
        /*007c*/ 	.word	index@(_Z6kernelPdS_S_S_S_iiidS_S_Pi)
        /*0080*/ 	.word	0x00000070


	//----- nvinfo : EIATTR_MIN_STACK_SIZE
	.align		4
.L_54:
        /*0084*/ 	.byte	0x04, 0x12
        /*0086*/ 	.short	(.L_56 - .L_55)
	.align		4
.L_55:
        /*0088*/ 	.word	index@(_Z6kernelPdS_S_S_S_iiidS_S_Pi)
        /*008c*/ 	.word	0x00000070


	//----- nvinfo : EIATTR_MIN_STACK_SIZE
	.align		4
.L_56:
        /*0090*/ 	.byte	0x04, 0x12
        /*0092*/ 	.short	(.L_58 - .L_57)
	.align		4
.L_57:
        /*0094*/ 	.word	index@(_Z12radiusKernelPdidPi)
        /*0098*/ 	.word	0x00000000
.L_58:


//--------------------- .nv.compat                --------------------------
	.section	.nv.compat,"",@"SHT_CUDA_COMPAT_INFO"
	.align	4
        /*0000*/ 	.byte	0x02, 0x09, 0x00, 0x00, 0x02, 0x02, 0x01, 0x00, 0x02, 0x05, 0x05, 0x00, 0x03, 0x07, 0x01, 0x01
        /*0010*/ 	.byte	0x02, 0x03, 0x00, 0x00, 0x02, 0x06, 0x01, 0x00, 0x04, 0x0b, 0x08, 0x00, 0x01, 0x00, 0x00, 0x00
        /*0020*/ 	.byte	0x00, 0x00, 0x00, 0x00


//--------------------- .nv.info._Z6kernelPdS_S_S_S_iiidS_S_Pi --------------------------
	.section	.nv.info._Z6kernelPdS_S_S_S_iiidS_S_Pi,"",@"SHT_CUDA_INFO"
	.sectionflags	@""
	.align	4


	//----- nvinfo : EIATTR_CUDA_API_VERSION
	.align		4
        /*0000*/ 	.byte	0x04, 0x37
        /*0002*/ 	.short	(.L_60 - .L_59)
.L_59:
        /*0004*/ 	.word	0x00000082


	//----- nvinfo : EIATTR_KPARAM_INFO
	.align		4
.L_60:
        /*0008*/ 	.byte	0x04, 0x17
        /*000a*/ 	.short	(.L_62 - .L_61)
.L_61:
        /*000c*/ 	.word	0x00000000
        /*0010*/ 	.short	0x000b
        /*0012*/ 	.short	0x0050
        /*0014*/ 	.byte	0x00, 0xf5, 0x21, 0x00


	//----- nvinfo : EIATTR_KPARAM_INFO
	.align		4
.L_62:
        /*0018*/ 	.byte	0x04, 0x17
        /*001a*/ 	.short	(.L_64 - .L_63)
.L_63:
        /*001c*/ 	.word	0x00000000
        /*0020*/ 	.short	0x000a
        /*0022*/ 	.short	0x0048
        /*0024*/ 	.byte	0x00, 0xf5, 0x21, 0x00


	//----- nvinfo : EIATTR_KPARAM_INFO
	.align		4
.L_64:
        /*0028*/ 	.byte	0x04, 0x17
        /*002a*/ 	.short	(.L_66 - .L_65)
.L_65:
        /*002c*/ 	.word	0x00000000
        /*0030*/ 	.short	0x0009
        /*0032*/ 	.short	0x0040
        /*0034*/ 	.byte	0x00, 0xf5, 0x21, 0x00


	//----- nvinfo : EIATTR_KPARAM_INFO
	.align		4
.L_66:
        /*0038*/ 	.byte	0x04, 0x17
        /*003a*/ 	.short	(.L_68 - .L_67)
.L_67:
        /*003c*/ 	.word	0x00000000
        /*0040*/ 	.short	0x0008
        /*0042*/ 	.short	0x0038
        /*0044*/ 	.byte	0x00, 0xf0, 0x21, 0x00


	//----- nvinfo : EIATTR_KPARAM_INFO
	.align		4
.L_68:
        /*0048*/ 	.byte	0x04, 0x17
        /*004a*/ 	.short	(.L_70 - .L_69)
.L_69:
        /*004c*/ 	.word	0x00000000
        /*0050*/ 	.short	0x0007
        /*0052*/ 	.short	0x0030
        /*0054*/ 	.byte	0x00, 0xf0, 0x11, 0x00


	//----- nvinfo : EIATTR_KPARAM_INFO
	.align		4
.L_70:
        /*0058*/ 	.byte	0x04, 0x17
        /*005a*/ 	.short	(.L_72 - .L_71)
.L_71:
        /*005c*/ 	.word	0x00000000
        /*0060*/ 	.short	0x0006
        /*0062*/ 	.short	0x002c
        /*0064*/ 	.byte	0x00, 0xf0, 0x11, 0x00


	//----- nvinfo : EIATTR_KPARAM_INFO
	.align		4
.L_72:
        /*0068*/ 	.byte	0x04, 0x17
        /*006a*/ 	.short	(.L_74 - .L_73)
.L_73:
        /*006c*/ 	.word	0x00000000
        /*0070*/ 	.short	0x0005
        /*0072*/ 	.short	0x0028
        /*0074*/ 	.byte	0x00, 0xf0, 0x11, 0x00


	//----- nvinfo : EIATTR_KPARAM_INFO
	.align		4
.L_74:
        /*0078*/ 	.byte	0x04, 0x17
        /*007a*/ 	.short	(.L_76 - .L_75)
.L_75:
        /*007c*/ 	.word	0x00000000
        /*0080*/ 	.short	0x0004
        /*0082*/ 	.short	0x0020
        /*0084*/ 	.byte	0x00, 0xf5, 0x21, 0x00


	//----- nvinfo : EIATTR_KPARAM_INFO
	.align		4
.L_76:
        /*0088*/ 	.byte	0x04, 0x17
        /*008a*/ 	.short	(.L_78 - .L_77)
.L_77:
        /*008c*/ 	.word	0x00000000
        /*0090*/ 	.short	0x0003
        /*0092*/ 	.short	0x0018
        /*0094*/ 	.byte	0x00, 0xf5, 0x21, 0x00


	//----- nvinfo : EIATTR_KPARAM_INFO
	.align		4
.L_78:
        /*0098*/ 	.byte	0x04, 0x17
        /*009a*/ 	.short	(.L_80 - .L_79)
.L_79:
        /*009c*/ 	.word	0x00000000
        /*00a0*/ 	.short	0x0002
        /*00a2*/ 	.short	0x0010
        /*00a4*/ 	.byte	0x00, 0xf5, 0x21, 0x00


	//----- nvinfo : EIATTR_KPARAM_INFO
	.align		4
.L_80:
        /*00a8*/ 	.byte	0x04, 0x17
        /*00aa*/ 	.short	(.L_82 - .L_81)
.L_81:
        /*00ac*/ 	.word	0x00000000
        /*00b0*/ 	.short	0x0001
        /*00b2*/ 	.short	0x0008
        /*00b4*/ 	.byte	0x00, 0xf5, 0x21, 0x00


	//----- nvinfo : EIATTR_KPARAM_INFO
	.align		4
.L_82:
        /*00b8*/ 	.byte	0x04, 0x17
        /*00ba*/ 	.short	(.L_84 - .L_83)
.L_83:
        /*00bc*/ 	.word	0x00000000
        /*00c0*/ 	.short	0x0000
        /*00c2*/ 	.short	0x0000
        /*00c4*/ 	.byte	0x00, 0xf5, 0x21, 0x00


	//----- nvinfo : EIATTR_SPARSE_MMA_MASK
	.align		4
.L_84:
        /*00c8*/ 	.byte	0x03, 0x50
        /*00ca*/ 	.short	0x0000


	//----- nvinfo : EIATTR_MAXREG_COUNT
	.align		4
        /*00cc*/ 	.byte	0x03, 0x1b
        /*00ce*/ 	.short	0x00ff


	//----- nvinfo : EIATTR_EXTERNS
	.align		4
        /*00d0*/ 	.byte	0x04, 0x0f
        /*00d2*/ 	.short	(.L_86 - .L_85)


	//   ....[0]....
	.align		4
.L_85:
        /*00d4*/ 	.word	index@(vprintf)


	//----- nvinfo : EIATTR_MERCURY_ISA_VERSION
	.align		4
.L_86:
        /*00d8*/ 	.byte	0x03, 0x5f
        /*00da*/ 	.short	0x0101


	//----- nvinfo : EIATTR_VRC_CTA_INIT_COUNT
	.align		4
        /*00dc*/ 	.byte	0x02, 0x4a
	.zero		1
	.zero		1


	//----- nvinfo : EIATTR_SYSCALL_OFFSETS
	.align		4
        /*00e0*/ 	.byte	0x04, 0x46
        /*00e2*/ 	.short	(.L_88 - .L_87)


	//   ....[0]....
.L_87:
        /*00e4*/ 	.word	0x000244d0


	//   ....[1]....
        /*00e8*/ 	.word	0x00024560


	//   ....[2]....
        /*00ec*/ 	.word	0x000245f0


	//   ....[3]....
        /*00f0*/ 	.word	0x00024680


	//----- nvinfo : EIATTR_EXIT_INSTR_OFFSETS
	.align		4
.L_88:
        /*00f4*/ 	.byte	0x04, 0x1c
        /*00f6*/ 	.short	(.L_90 - .L_89)


	//   ....[0]....
.L_89:
        /*00f8*/ 	.word	0x00000090


	//   ....[1]....
        /*00fc*/ 	.word	0x00005de0


	//   ....[2]....
        /*0100*/ 	.word	0x00025ff0


	//----- nvinfo : EIATTR_CRS_STACK_SIZE
	.align		4
.L_90:
        /*0104*/ 	.byte	0x04, 0x1e
        /*0106*/ 	.short	(.L_92 - .L_91)
.L_91:
        /*0108*/ 	.word	0x00000000


	//----- nvinfo : EIATTR_CBANK_PARAM_SIZE
	.align		4
.L_92:
        /*010c*/ 	.byte	0x03, 0x19
        /*010e*/ 	.short	0x0058


	//----- nvinfo : EIATTR_PARAM_CBANK
	.align		4
        /*0110*/ 	.byte	0x04, 0x0a
        /*0112*/ 	.short	(.L_94 - .L_93)
	.align		4
.L_93:
        /*0114*/ 	.word	index@(.nv.constant0._Z6kernelPdS_S_S_S_iiidS_S_Pi)
        /*0118*/ 	.short	0x0380
        /*011a*/ 	.short	0x0058


	//----- nvinfo : EIATTR_SW_WAR
	.align		4
.L_94:
        /*011c*/ 	.byte	0x04, 0x36
        /*011e*/ 	.short	(.L_96 - .L_95)
.L_95:
        /*0120*/ 	.word	0x00000008
.L_96:


//--------------------- .nv.info._Z12radiusKernelPdidPi --------------------------
	.section	.nv.info._Z12radiusKernelPdidPi,"",@"SHT_CUDA_INFO"
	.sectionflags	@""
	.align	4


	//----- nvinfo : EIATTR_CUDA_API_VERSION
	.align		4
        /*0000*/ 	.byte	0x04, 0x37
        /*0002*/ 	.short	(.L_98 - .L_97)
.L_97:
        /*0004*/ 	.word	0x00000082


	//----- nvinfo : EIATTR_KPARAM_INFO
	.align		4
.L_98:
        /*0008*/ 	.byte	0x04, 0x17
        /*000a*/ 	.short	(.L_100 - .L_99)
.L_99:
        /*000c*/ 	.word	0x00000000
        /*0010*/ 	.short	0x0003
        /*0012*/ 	.short	0x0018
        /*0014*/ 	.byte	0x00, 0xf5, 0x21, 0x00


	//----- nvinfo : EIATTR_KPARAM_INFO
	.align		4
.L_100:
        /*0018*/ 	.byte	0x04, 0x17
        /*001a*/ 	.short	(.L_102 - .L_101)
.L_101:
        /*001c*/ 	.word	0x00000000
        /*0020*/ 	.short	0x0002
        /*0022*/ 	.short	0x0010
        /*0024*/ 	.byte	0x00, 0xf0, 0x21, 0x00


	//----- nvinfo : EIATTR_KPARAM_INFO
	.align		4
.L_102:
        /*0028*/ 	.byte	0x04, 0x17
        /*002a*/ 	.short	(.L_104 - .L_103)
.L_103:
        /*002c*/ 	.word	0x00000000
        /*0030*/ 	.short	0x0001
        /*0032*/ 	.short	0x0008
        /*0034*/ 	.byte	0x00, 0xf0, 0x11, 0x00


	//----- nvinfo : EIATTR_KPARAM_INFO
	.align		4
.L_104:
        /*0038*/ 	.byte	0x04, 0x17
        /*003a*/ 	.short	(.L_106 - .L_105)
.L_105:
        /*003c*/ 	.word	0x00000000
        /*0040*/ 	.short	0x0000
        /*0042*/ 	.short	0x0000
        /*0044*/ 	.byte	0x00, 0xf5, 0x21, 0x00


	//----- nvinfo : EIATTR_SPARSE_MMA_MASK
	.align		4
.L_106:
        /*0048*/ 	.byte	0x03, 0x50
        /*004a*/ 	.short	0x0000


	//----- nvinfo : EIATTR_MAXREG_COUNT
	.align		4
        /*004c*/ 	.byte	0x03, 0x1b
        /*004e*/ 	.short	0x00ff


	//----- nvinfo : EIATTR_MERCURY_ISA_VERSION
	.align		4
        /*0050*/ 	.byte	0x03, 0x5f
        /*0052*/ 	.short	0x0101


	//----- nvinfo : EIATTR_VRC_CTA_INIT_COUNT
	.align		4
        /*0054*/ 	.byte	0x02, 0x4a
	.zero		1
	.zero		1


	//----- nvinfo : EIATTR_EXIT_INSTR_OFFSETS
	.align		4
        /*0058*/ 	.byte	0x04, 0x1c
        /*005a*/ 	.short	(.L_108 - .L_107)


	//   ....[0]....
.L_107:
        /*005c*/ 	.word	0x00000070


	//   ....[1]....
        /*0060*/ 	.word	0x00001090


	//   ....[2]....
        /*0064*/ 	.word	0x00001400


	//   ....[3]....
        /*0068*/ 	.word	0x00001cd0


	//----- nvinfo : EIATTR_CRS_STACK_SIZE
	.align		4
.L_108:
        /*006c*/ 	.byte	0x04, 0x1e
        /*006e*/ 	.short	(.L_110 - .L_109)
.L_109:
        /*0070*/ 	.word	0x00000000


	//----- nvinfo : EIATTR_CBANK_PARAM_SIZE
	.align		4
.L_110:
        /*0074*/ 	.byte	0x03, 0x19
        /*0076*/ 	.short	0x0020


	//----- nvinfo : EIATTR_PARAM_CBANK
	.align		4
        /*0078*/ 	.byte	0x04, 0x0a
        /*007a*/ 	.short	(.L_112 - .L_111)
	.align		4
.L_111:
        /*007c*/ 	.word	index@(.nv.constant0._Z12radiusKernelPdidPi)
        /*0080*/ 	.short	0x0380
        /*0082*/ 	.short	0x0020


	//----- nvinfo : EIATTR_SW_WAR
	.align		4
.L_112:
        /*0084*/ 	.byte	0x04, 0x36
        /*0086*/ 	.short	(.L_114 - .L_113)
.L_113:
        /*0088*/ 	.word	0x00000008
.L_114:


//--------------------- .nv.callgraph             --------------------------
	.section	.nv.callgraph,"",@"SHT_CUDA_CALLGRAPH"
	.align	4
	.sectionentsize	8
	.align		4
        /*0000*/ 	.word	0x00000000
	.align		4
        /*0004*/ 	.word	0xffffffff
	.align		4
        /*0008*/ 	.word	index@(_Z6kernelPdS_S_S_S_iiidS_S_Pi)
	.align		4
        /*000c*/ 	.word	index@(vprintf)
	.align		4
        /*0010*/ 	.word	0x00000000
	.align		4
        /*0014*/ 	.word	0xfffffffe
	.align		4
        /*0018*/ 	.word	0x00000000
	.align		4
        /*001c*/ 	.word	0xfffffffd
	.align		4
        /*0020*/ 	.word	0x00000000
	.align		4
        /*0024*/ 	.word	0xfffffffc


//--------------------- .nv.constant4             --------------------------
	.section	.nv.constant4,"a",@progbits
	.align	8
	.align		8
.nv.constant4:
        /*0000*/ 	.dword	vprintf
	.align		8
        /*0008*/ 	.dword	_ZN34_INTERNAL_15825d1f_4_k_cu_0a4c09214cuda3std3__45__cpo5beginE
	.align		8
        /*0010*/ 	.dword	_ZN34_INTERNAL_15825d1f_4_k_cu_0a4c09214cuda3std3__45__cpo3endE
	.align		8
        /*0018*/ 	.dword	_ZN34_INTERNAL_15825d1f_4_k_cu_0a4c09214cuda3std3__45__cpo6cbeginE
	.align		8
        /*0020*/ 	.dword	_ZN34_INTERNAL_15825d1f_4_k_cu_0a4c09214cuda3std3__45__cpo4cendE
	.align		8
        /*0028*/ 	.dword	_ZN34_INTERNAL_15825d1f_4_k_cu_0a4c09214cuda3std3__45__cpo6rbeginE
	.align		8
        /*0030*/ 	.dword	_ZN34_INTERNAL_15825d1f_4_k_cu_0a4c09214cuda3std3__45__cpo4rendE
	.align		8
        /*0038*/ 	.dword	_ZN34_INTERNAL_15825d1f_4_k_cu_0a4c09214cuda3std3__45__cpo7crbeginE
	.align		8
        /*0040*/ 	.dword	_ZN34_INTERNAL_15825d1f_4_k_cu_0a4c09214cuda3std3__45__cpo5crendE
	.align		8
        /*0048*/ 	.dword	_ZN34_INTERNAL_15825d1f_4_k_cu_0a4c09214cuda3std3__436_GLOBAL__N__15825d1f_4_k_cu_0a4c09216ignoreE
	.align		8
        /*0050*/ 	.dword	_ZN34_INTERNAL_15825d1f_4_k_cu_0a4c09214cuda3std3__419piecewise_constructE
	.align		8
        /*0058*/ 	.dword	_ZN34_INTERNAL_15825d1f_4_k_cu_0a4c09214cuda3std3__48in_placeE
	.align		8
        /*0060*/ 	.dword	_ZN34_INTERNAL_15825d1f_4_k_cu_0a4c09214cuda3std3__420unreachable_sentinelE
	.align		8
        /*0068*/ 	.dword	_ZN34_INTERNAL_15825d1f_4_k_cu_0a4c09214cuda3std6ranges3__45__cpo4swapE
	.align		8
        /*0070*/ 	.dword	_ZN34_INTERNAL_15825d1f_4_k_cu_0a4c09214cuda3std6ranges3__45__cpo9iter_moveE
	.align		8
        /*0078*/ 	.dword	_ZN34_INTERNAL_15825d1f_4_k_cu_0a4c09214cuda3std6ranges3__45__cpo5beginE
	.align		8
        /*0080*/ 	.dword	_ZN34_INTERNAL_15825d1f_4_k_cu_0a4c09214cuda3std6ranges3__45__cpo3endE
	.align		8
        /*0088*/ 	.dword	_ZN34_INTERNAL_15825d1f_4_k_cu_0a4c09214cuda3std6ranges3__45__cpo6cbeginE
	.align		8
        /*0090*/ 	.dword	_ZN34_INTERNAL_15825d1f_4_k_cu_0a4c09214cuda3std6ranges3__45__cpo4cendE
	.align		8
        /*0098*/ 	.dword	_ZN34_INTERNAL_15825d1f_4_k_cu_0a4c09214cuda3std6ranges3__45__cpo7advanceE
	.align		8
        /*00a0*/ 	.dword	_ZN34_INTERNAL_15825d1f_4_k_cu_0a4c09214cuda3std6ranges3__45__cpo9iter_swapE
	.align		8
        /*00a8*/ 	.dword	_ZN34_INTERNAL_15825d1f_4_k_cu_0a4c09214cuda3std6ranges3__45__cpo4nextE
	.align		8
        /*00b0*/ 	.dword	_ZN34_INTERNAL_15825d1f_4_k_cu_0a4c09214cuda3std6ranges3__45__cpo4prevE
	.align		8
        /*00b8*/ 	.dword	_ZN34_INTERNAL_15825d1f_4_k_cu_0a4c09214cuda3std6ranges3__45__cpo4dataE
	.align		8
        /*00c0*/ 	.dword	_ZN34_INTERNAL_15825d1f_4_k_cu_0a4c09214cuda3std6ranges3__45__cpo5cdataE
	.align		8
        /*00c8*/ 	.dword	_ZN34_INTERNAL_15825d1f_4_k_cu_0a4c09214cuda3std6ranges3__45__cpo4sizeE
	.align		8
        /*00d0*/ 	.dword	_ZN34_INTERNAL_15825d1f_4_k_cu_0a4c09214cuda3std6ranges3__45__cpo5ssizeE
	.align		8
        /*00d8*/ 	.dword	_ZN34_INTERNAL_15825d1f_4_k_cu_0a4c09214cuda3std6ranges3__45__cpo8distanceE
	.align		8
        /*00e0*/ 	.dword	_ZN34_INTERNAL_15825d1f_4_k_cu_0a4c09216thrust24THRUST_300001_SM_1000_NS6system6detail10sequential3seqE
	.align		8
        /*00e8*/ 	.dword	$str
	.align		8
        /*00f0*/ 	.dword	$str$1
	.align		8
        /*00f8*/ 	.dword	$str$2
	.align		8
        /*0100*/ 	.dword	__cudart_i2opi_d
	.align		8
        /*0108*/ 	.dword	__cudart_sin_cos_coeffs


//--------------------- .text._Z6kernelPdS_S_S_S_iiidS_S_Pi --------------------------
	.section	.text._Z6kernelPdS_S_S_S_iiidS_S_Pi,"ax",@progbits
	.align	128
        .global         _Z6kernelPdS_S_S_S_iiidS_S_Pi
        .type           _Z6kernelPdS_S_S_S_iiidS_S_Pi,@function
        .size           _Z6kernelPdS_S_S_S_iiidS_S_Pi,(.L_x_588 - _Z6kernelPdS_S_S_S_iiidS_S_Pi)
        .other          _Z6kernelPdS_S_S_S_iiidS_S_Pi,@"STO_CUDA_ENTRY STV_DEFAULT"
_Z6kernelPdS_S_S_S_iiidS_S_Pi:
.text._Z6kernelPdS_S_S_S_iiidS_S_Pi:
[----:B------:R-:W0:Y:S01]  /*0000*/  LDC R1, c[0x0][0x37c] ;  /* 0x0000df00ff017b82 */ /* 0x000e220000000800 */
[----:B------:R-:W1:Y:S01]  /*0010*/  S2R R0, SR_TID.X ;  /* 0x0000000000007919 */ /* 0x000e620000002100 */
[----:B------:R-:W2:Y:S06]  /*0020*/  LDCU UR38, c[0x0][0x2fc] ;  /* 0x00005f80ff2677ac */ /* 0x000eac0008000800 */
[----:B------:R-:W1:Y:S01]  /*0030*/  S2UR UR5, SR_CTAID.X ;  /* 0x00000000000579c3 */ /* 0x000e620000002500 */
[----:B0-----:R-:W-:Y:S01]  /*0040*/  VIADD R1, R1, 0xffffff90 ;  /* 0xffffff9001017836 */ /* 0x001fe20000000000 */
[----:B------:R-:W0:Y:S06]  /*0050*/  LDCU UR4, c[0x0][0x3a8] ;  /* 0x00007500ff0477ac */ /* 0x000e2c0008000800 */
[----:B------:R-:W1:Y:S02]  /*0060*/  LDC R27, c[0x0][0x360] ;  /* 0x0000d800ff1b7b82 */ /* 0x000e640000000800 */
[----:B-1----:R-:W-:-:S05]  /*0070*/  IMAD R27, R27, UR5, R0 ;  /* 0x000000051b1b7c24 */ /* 0x002fca000f8e0200 */
[----:B0-----:R-:W-:-:S13]  /*0080*/  ISETP.GE.AND P0, PT, R27, UR4, PT ;  /* 0x000000041b007c0c */ /* 0x001fda000bf06270 */
[----:B--2---:R-:W-:Y:S05]  /*0090*/  @P0 EXIT ;  /* 0x000000000000094d */ /* 0x004fea0003800000 */
[----:B------:R-:W0:Y:S01]  /*00a0*/  LDC.64 R2, c[0x0][0x380] ;  /* 0x0000e000ff027b82 */ /* 0x000e220000000a00 */
[----:B------:R-:W1:Y:S01]  /*00b0*/  LDCU.64 UR36, c[0x0][0x358] ;  /* 0x00006b00ff2477ac */ /* 0x000e620008000a00 */
[----:B------:R-:W-:Y:S01]  /*00c0*/  IMAD R6, R27, 0x3, RZ ;  /* 0x000000031b067824 */ /* 0x000fe200078e02ff */
[----:B------:R-:W2:Y:S03]  /*00d0*/  LDCU UR5, c[0x0][0x3ac] ;  /* 0x00007580ff0577ac */ /* 0x000ea60008000800 */
[----:B0-----:R-:W-:-:S05]  /*00e0*/  IMAD.WIDE R2, R6, 0x8, R2 ;  /* 0x0000000806027825 */ /* 0x001fca00078e0202 */
[----:B-1----:R0:W5:Y:S04]  /*00f0*/  LDG.E.64 R14, desc[UR36][R2.64] ;  /* 0x00000024020e7981 */ /* 0x002168000c1e1b00 */
[----:B------:R0:W5:Y:S04]  /*0100*/  LDG.E.64 R4, desc[UR36][R2.64+0x8] ;  /* 0x0000082402047981 */ /* 0x000168000c1e1b00 */
[----:B------:R0:W5:Y:S01]  /*0110*/  LDG.E.64 R16, desc[UR36][R2.64+0x10] ;  /* 0x0000102402107981 */ /* 0x000162000c1e1b00 */
[----:B------:R-:W1:Y:S01]  /*0120*/  LDC R0, c[0x0][0x2f8] ;  /* 0x0000be00ff007b82 */ /* 0x000e620000000800 */
[----:B--2---:R-:W-:-:S09]  /*0130*/  UISETP.NE.AND UP0, UPT, UR5, 0x2, UPT ;  /* 0x000000020500788c */ /* 0x004fd2000bf05270 */
[----:B0-----:R-:W-:Y:S05]  /*0140*/  BRA.U !UP0, `(.L_x_0) ;  /* 0x0000005d08147547 */ /* 0x001fea000b800000 */
[----:B------:R-:W-:-:S09]  /*0150*/  UISETP.NE.AND UP0, UPT, UR5, 0x1, UPT ;  /* 0x000000010500788c */ /* 0x000fd2000bf05270 */
[----:B------:R-:W-:Y:S05]  /*0160*/  BRA.U UP0, `(.L_x_1) ;  /* 0x000000b500707547 */ /* 0x000fea000b800000 */
[----:B------:R-:W0:Y:S02]  /*0170*/  LDCU UR5, c[0x0][0x3b0] ;  /* 0x00007600ff0577ac */ /* 0x000e240008000800 */
[----:B0-----:R-:W-:Y:S02]  /*0180*/  UISETP.GE.AND UP0, UPT, UR5, 0x1, UPT ;  /* 0x000000010500788c */ /* 0x001fe4000bf06270 */
[----:B------:R-:W-:-:S07]  /*0190*/  UIADD3 UR6, UPT, UPT, UR5, -0x1, URZ ;  /* 0xffffffff05067890 */ /* 0x000fce000fffe0ff */
[----:B------:R-:W-:Y:S05]  /*01a0*/  BRA.U !UP0, `(.L_x_2) ;  /* 0x0000000508487547 */ /* 0x000fea000b800000 */
[----:B------:R-:W-:Y:S01]  /*01b0*/  UISETP.GE.U32.AND UP1, UPT, UR6, 0x7, UPT ;  /* 0x000000070600788c */ /* 0x000fe2000bf26070 */
[----:B------:R-:W-:Y:S01]  /*01c0*/  IMAD.MOV.U32 R20, RZ, RZ, RZ ;  /* 0x000000ffff147224 */ /* 0x000fe200078e00ff */
[----:B------:R-:W-:-:S04]  /*01d0*/  ULOP3.LUT UR7, UR5, 0x7, URZ, 0xc0, !UPT ;  /* 0x0000000705077892 */ /* 0x000fc8000f8ec0ff */
[----:B------:R-:W-:-:S03]  /*01e0*/  UISETP.NE.AND UP2, UPT, UR7, URZ, UPT ;  /* 0x000000ff0700728c */ /* 0x000fc6000bf45270 */
[----:B------:R-:W-:Y:S08]  /*01f0*/  BRA.U !UP1, `(.L_x_3) ;  /* 0x0000000109747547 */ /* 0x000ff0000b800000 */
[----:B------:R-:W0:Y:S01]  /*0200*/  LDC.64 R10, c[0x0][0x390] ;  /* 0x0000e400ff0a7b82 */ /* 0x000e220000000a00 */
[----:B------:R-:W-:Y:S01]  /*0210*/  ULOP3.LUT UR8, UR5, 0x7ffffff8, URZ, 0xc0, !UPT ;  /* 0x7ffffff805087892 */ /* 0x000fe2000f8ec0ff */
[----:B------:R-:W-:-:S05]  /*0220*/  IMAD.MOV.U32 R7, RZ, RZ, RZ ;  /* 0x000000ffff077224 */ /* 0x000fca00078e00ff */
[----:B------:R-:W-:Y:S01]  /*0230*/  IMAD.U32 R20, RZ, RZ, UR8 ;  /* 0x00000008ff147e24 */ /* 0x000fe2000f8e00ff */
[----:B------:R-:W2:Y:S06]  /*0240*/  LDC.64 R18, c[0x0][0x398] ;  /* 0x0000e600ff127b82 */ /* 0x000eac0000000a00 */
.L_x_4:
[----:B---3--:R-:W-:Y:S01]  /*0250*/  IMAD R9, R27, UR5, R7 ;  /* 0x000000051b097c24 */ /* 0x008fe2000f8e0207 */
[----:B------:R-:W-:Y:S01]  /*0260*/  IADD3 R7, PT, PT, R7, 0x8, RZ ;  /* 0x0000000807077810 */ /* 0x000fe20007ffe0ff */
[----:B------:R-:W-:Y:S02]  /*0270*/  IMAD.MOV.U32 R12, RZ, RZ, 0x0 ;  /* 0x00000000ff0c7424 */ /* 0x000fe400078e00ff */
[----:B------:R-:W-:Y:S01]  /*0280*/  IMAD.MOV.U32 R13, RZ, RZ, 0x7ff00000 ;  /* 0x7ff00000ff0d7424 */ /* 0x000fe200078e00ff */
[----:B------:R-:W-:Y:S01]  /*0290*/  ISETP.NE.AND P0, PT, R7, R20, PT ;  /* 0x000000140700720c */ /* 0x000fe20003f05270 */
[----:B0-----:R-:W-:-:S04]  /*02a0*/  IMAD.WIDE R2, R9, 0x8, R10 ;  /* 0x0000000809027825 */ /* 0x001fc800078e020a */
[----:B--2---:R-:W-:Y:S01]  /*02b0*/  IMAD.WIDE R8, R9, 0x8, R18 ;  /* 0x0000000809087825 */ /* 0x004fe200078e0212 */
[----:B------:R3:W-:Y:S04]  /*02c0*/  STG.E.64 desc[UR36][R2.64], R12 ;  /* 0x0000000c02007986 */ /* 0x0007e8000c101b24 */
        /* <DEDUP_REMOVED lines=14> */
[----:B------:R3:W-:Y:S01]  /*03b0*/  STG.E.64 desc[UR36][R8.64+0x38], R12 ;  /* 0x0000380c08007986 */ /* 0x0007e2000c101b24 */
[----:B------:R-:W-:Y:S05]  /*03c0*/  @P0 BRA `(.L_x_4) ;  /* 0xfffffffc00a00947 */ /* 0x000fea000383ffff */
.L_x_3:
[----:B------:R-:W-:Y:S05]  /*03d0*/  BRA.U !UP2, `(.L_x_2) ;  /* 0x000000010abc7547 */ /* 0x000fea000b800000 */
[----:B------:R-:W-:Y:S02]  /*03e0*/  UISETP.GE.U32.AND UP1, UPT, UR7, 0x4, UPT ;  /* 0x000000040700788c */ /* 0x000fe4000bf26070 */
[----:B------:R-:W-:-:S04]  /*03f0*/  ULOP3.LUT UR8, UR5, 0x3, URZ, 0xc0, !UPT ;  /* 0x0000000305087892 */ /* 0x000fc8000f8ec0ff */
[----:B------:R-:W-:-:S03]  /*0400*/  UISETP.NE.AND UP2, UPT, UR8, URZ, UPT ;  /* 0x000000ff0800728c */ /* 0x000fc6000bf45270 */
[----:B------:R-:W-:Y:S08]  /*0410*/  BRA.U !UP1, `(.L_x_5) ;  /* 0x0000000109407547 */ /* 0x000ff0000b800000 */
[----:B---3--:R-:W0:Y:S01]  /*0420*/  LDC.64 R2, c[0x0][0x390] ;  /* 0x0000e400ff027b82 */ /* 0x008e220000000a00 */
[----:B------:R-:W-:Y:S02]  /*0430*/  IMAD R7, R27, UR5, R20 ;  /* 0x000000051b077c24 */ /* 0x000fe4000f8e0214 */
[----:B------:R-:W-:Y:S02]  /*0440*/  IMAD.MOV.U32 R10, RZ, RZ, 0x0 ;  /* 0x00000000ff0a7424 */ /* 0x000fe400078e00ff */
[----:B------:R-:W-:Y:S02]  /*0450*/  IMAD.MOV.U32 R11, RZ, RZ, 0x7ff00000 ;  /* 0x7ff00000ff0b7424 */ /* 0x000fe400078e00ff */
[----:B------:R-:W-:Y:S01]  /*0460*/  VIADD R20, R20, 0x4 ;  /* 0x0000000414147836 */ /* 0x000fe20000000000 */
[----:B------:R-:W2:Y:S01]  /*0470*/  LDC.64 R8, c[0x0][0x398] ;  /* 0x0000e600ff087b82 */ /* 0x000ea20000000a00 */
[----:B0-----:R-:W-:-:S05]  /*0480*/  IMAD.WIDE R2, R7, 0x8, R2 ;  /* 0x0000000807027825 */ /* 0x001fca00078e0202 */
[----:B------:R0:W-:Y:S01]  /*0490*/  STG.E.64 desc[UR36][R2.64], R10 ;  /* 0x0000000a02007986 */ /* 0x0001e2000c101b24 */
[----:B--2---:R-:W-:-:S05]  /*04a0*/  IMAD.WIDE R8, R7, 0x8, R8 ;  /* 0x0000000807087825 */ /* 0x004fca00078e0208 */
[----:B------:R0:W-:Y:S04]  /*04b0*/  STG.E.64 desc[UR36][R8.64], R10 ;  /* 0x0000000a08007986 */ /* 0x0001e8000c101b24 */
[----:B------:R0:W-:Y:S04]  /*04c0*/  STG.E.64 desc[UR36][R2.64+0x8], R10 ;  /* 0x0000080a02007986 */ /* 0x0001e8000c101b24 */
[----:B------:R0:W-:Y:S04]  /*04d0*/  STG.E.64 desc[UR36][R8.64+0x8], R10 ;  /* 0x0000080a08007986 */ /* 0x0001e8000c101b24 */
[----:B------:R0:W-:Y:S04]  /*04e0*/  STG.E.64 desc[UR36][R2.64+0x10], R10 ;  /* 0x0000100a02007986 */ /* 0x0001e8000c101b24 */
[----:B------:R0:W-:Y:S04]  /*04f0*/  STG.E.64 desc[UR36][R8.64+0x10], R10 ;  /* 0x0000100a08007986 */ /* 0x0001e8000c101b24 */
[----:B------:R0:W-:Y:S04]  /*0500*/  STG.E.64 desc[UR36][R2.64+0x18], R10 ;  /* 0x0000180a02007986 */ /* 0x0001e8000c101b24 */
[----:B------:R0:W-:Y:S02]  /*0510*/  STG.E.64 desc[UR36][R8.64+0x18], R10 ;  /* 0x0000180a08007986 */ /* 0x0001e4000c101b24 */
.L_x_5:
[----:B------:R-:W-:Y:S05]  /*0520*/  BRA.U !UP2, `(.L_x_2) ;  /* 0x000000010a687547 */ /* 0x000fea000b800000 */
[----:B------:R-:W-:Y:S02]  /*0530*/  UISETP.NE.AND UP1, UPT, UR8, 0x1, UPT ;  /* 0x000000010800788c */ /* 0x000fe4000bf25270 */
[----:B------:R-:W-:-:S04]  /*0540*/  ULOP3.LUT UR7, UR5, 0x1, URZ, 0xc0, !UPT ;  /* 0x0000000105077892 */ /* 0x000fc8000f8ec0ff */
[----:B------:R-:W-:-:S03]  /*0550*/  UISETP.NE.U32.AND UP2, UPT, UR7, 0x1, UPT ;  /* 0x000000010700788c */ /* 0x000fc6000bf45070 */
[----:B------:R-:W-:Y:S08]  /*0560*/  BRA.U !UP1, `(.L_x_6) ;  /* 0x0000000109307547 */ /* 0x000ff0000b800000 */
[----:B0--3--:R-:W0:Y:S01]  /*0570*/  LDC.64 R2, c[0x0][0x390] ;  /* 0x0000e400ff027b82 */ /* 0x009e220000000a00 */
        /* <DEDUP_REMOVED lines=10> */
[----:B------:R4:W-:Y:S02]  /*0620*/  STG.E.64 desc[UR36][R10.64+0x8], R8 ;  /* 0x000008080a007986 */ /* 0x0009e4000c101b24 */
.L_x_6:
[----:B------:R-:W-:Y:S05]  /*0630*/  BRA.U UP2, `(.L_x_2) ;  /* 0x0000000102247547 */ /* 0x000fea000b800000 */
[----:B0--34-:R-:W0:Y:S01]  /*0640*/  LDC.64 R2, c[0x0][0x390] ;  /* 0x0000e400ff027b82 */ /* 0x019e220000000a00 */
[----:B------:R-:W-:Y:S02]  /*0650*/  IMAD R7, R27, UR5, R20 ;  /* 0x000000051b077c24 */ /* 0x000fe4000f8e0214 */
[----:B------:R-:W-:Y:S02]  /*0660*/  HFMA2 R10, -RZ, RZ, 0, 0 ;  /* 0x00000000ff0a7431 */ /* 0x000fe400000001ff */
[----:B------:R-:W-:-:S03]  /*0670*/  IMAD.MOV.U32 R11, RZ, RZ, 0x7ff00000 ;  /* 0x7ff00000ff0b7424 */ /* 0x000fc600078e00ff */
[----:B------:R-:W2:Y:S01]  /*0680*/  LDC.64 R8, c[0x0][0x398] ;  /* 0x0000e600ff087b82 */ /* 0x000ea20000000a00 */
[----:B0-----:R-:W-:-:S05]  /*0690*/  IMAD.WIDE R2, R7, 0x8, R2 ;  /* 0x0000000807027825 */ /* 0x001fca00078e0202 */
[----:B------:R0:W-:Y:S01]  /*06a0*/  STG.E.64 desc[UR36][R2.64], R10 ;  /* 0x0000000a02007986 */ /* 0x0001e2000c101b24 */
[----:B--2---:R-:W-:-:S05]  /*06b0*/  IMAD.WIDE R8, R7, 0x8, R8 ;  /* 0x0000000807087825 */ /* 0x004fca00078e0208 */
[----:B------:R0:W-:Y:S02]  /*06c0*/  STG.E.64 desc[UR36][R8.64], R10 ;  /* 0x0000000a08007986 */ /* 0x0001e4000c101b24 */
.L_x_2:
[----:B------:R-:W-:Y:S01]  /*06d0*/  UISETP.GE.AND UP1, UPT, UR4, 0x1, UPT ;  /* 0x000000010400788c */ /* 0x000fe2000bf26270 */
[----:B0--34-:R-:W-:Y:S02]  /*06e0*/  CS2R R8, SRZ ;  /* 0x0000000000087805 */ /* 0x019fe4000001ff00 */
[----:B------:R-:W-:Y:S02]  /*06f0*/  CS2R R10, SRZ ;  /* 0x00000000000a7805 */ /* 0x000fe4000001ff00 */
[----:B------:R-:W-:-:S04]  /*0700*/  CS2R R12, SRZ ;  /* 0x00000000000c7805 */ /* 0x000fc8000001ff00 */
[----:B------:R-:W-:Y:S05]  /*0710*/  BRA.U !UP1, `(.L_x_7) ;  /* 0x0000000909407547 */ /* 0x000fea000b800000 */
[----:B------:R-:W-:Y:S05]  /*0720*/  BRA.U !UP0, `(.L_x_8) ;  /* 0x0000002d08e07547 */ /* 0x000fea000b800000 */
[----:B------:R-:W0:Y:S01]  /*0730*/  LDC.64 R18, c[0x0][0x390] ;  /* 0x0000e400ff127b82 */ /* 0x000e220000000a00 */
[----:B------:R-:W2:Y:S01]  /*0740*/  LDCU.128 UR12, c[0x0][0x390] ;  /* 0x00007200ff0c77ac */ /* 0x000ea20008000c00 */
[----:B------:R-:W-:Y:S02]  /*0750*/  IMAD R7, R27, UR5, RZ ;  /* 0x000000051b077c24 */ /* 0x000fe4000f8e02ff */
[----:B------:R-:W-:Y:S01]  /*0760*/  IMAD.MOV.U32 R26, RZ, RZ, RZ ;  /* 0x000000ffff1a7224 */ /* 0x000fe200078e00ff */
[----:B------:R-:W-:Y:S02]  /*0770*/  UIADD3 UR7, UPT, UPT, UR5, -0x2, URZ ;  /* 0xfffffffe05077890 */ /* 0x000fe4000fffe0ff */
[C---:B------:R-:W-:Y:S01]  /*0780*/  IADD3 R2, P0, PT, R7.reuse, UR5, RZ ;  /* 0x0000000507027c10 */ /* 0x040fe2000ff1e0ff */
[----:B------:R-:W3:Y:S01]  /*0790*/  LDC.64 R20, c[0x0][0x398] ;  /* 0x0000e600ff147b82 */ /* 0x000ee20000000a00 */
[----:B------:R-:W-:Y:S02]  /*07a0*/  UIADD3 UR8, UPT, UPT, UR5, -0x3, URZ ;  /* 0xfffffffd05087890 */ /* 0x000fe4000fffe0ff */
[----:B------:R-:W-:Y:S01]  /*07b0*/  LEA.HI.X.SX32 R3, R7, RZ, 0x1, P0 ;  /* 0x000000ff07037211 */ /* 0x000fe200000f0eff */
[----:B------:R-:W-:Y:S01]  /*07c0*/  IMAD.SHL.U32 R42, R2, 0x8, RZ ;  /* 0x00000008022a7824 */ /* 0x000fe200078e00ff */
[----:B------:R-:W-:-:S02]  /*07d0*/  UIADD3 UR4, UPT, UPT, UR5, -0x4, URZ ;  /* 0xfffffffc05047890 */ /* 0x000fc4000fffe0ff */
[----:B------:R-:W-:Y:S01]  /*07e0*/  SHF.L.U64.HI R2, R2, 0x3, R3 ;  /* 0x0000000302027819 */ /* 0x000fe20000010203 */
[----:B------:R-:W-:Y:S01]  /*07f0*/  VIADD R3, R7, UR6 ;  /* 0x0000000607037c36 */ /* 0x000fe20008000000 */
[C---:B--2---:R-:W-:Y:S02]  /*0800*/  IADD3 R40, P0, PT, R42.reuse, UR12, RZ ;  /* 0x0000000c2a287c10 */ /* 0x044fe4000ff1e0ff */
[----:B------:R-:W-:Y:S02]  /*0810*/  IADD3 R42, P1, PT, R42, UR14, RZ ;  /* 0x0000000e2a2a7c10 */ /* 0x000fe4000ff3e0ff */
[C---:B------:R-:W-:Y:S01]  /*0820*/  IADD3.X R41, PT, PT, R2.reuse, UR13, RZ, P0, !PT ;  /* 0x0000000d02297c10 */ /* 0x040fe200087fe4ff */
[----:B0-----:R-:W-:Y:S01]  /*0830*/  IMAD.WIDE R18, R3, 0x8, R18 ;  /* 0x0000000803127825 */ /* 0x001fe200078e0212 */
[----:B------:R-:W-:-:S03]  /*0840*/  IADD3.X R43, PT, PT, R2, UR15, RZ, P1, !PT ;  /* 0x0000000f022b7c10 */ /* 0x000fc60008ffe4ff */
[----:B---3--:R-:W-:-:S07]  /*0850*/  IMAD.WIDE R20, R3, 0x8, R20 ;  /* 0x0000000803147825 */ /* 0x008fce00078e0214 */
.L_x_22:
[----:B------:R-:W-:Y:S01]  /*0860*/  ISETP.NE.AND P0, PT, R27, R26, PT ;  /* 0x0000001a1b00720c */ /* 0x000fe20003f05270 */
[----:B------:R-:W0:Y:S01]  /*0870*/  LDCU UR5, c[0x0][0x3b0] ;  /* 0x00007600ff0577ac */ /* 0x000e220008000800 */
[----:B------:R-:W-:Y:S01]  /*0880*/  BSSY.RECONVERGENT B0, `(.L_x_9) ;  /* 0x0000074000007945 */ /* 0x000fe20003800200 */
[----:B------:R-:W2:Y:S10]  /*0890*/  LDCU.64 UR12, c[0x0][0x390] ;  /* 0x00007200ff0c77ac */ /* 0x000eb40008000a00 */
[----:B---3--:R-:W-:Y:S05]  /*08a0*/  @!P0 BRA `(.L_x_10) ;  /* 0x0000000400c48947 */ /* 0x008fea0003800000 */
[----:B------:R-:W3:Y:S01]  /*08b0*/  LDC.64 R2, c[0x0][0x380] ;  /* 0x0000e000ff027b82 */ /* 0x000ee20000000a00 */
[----:B------:R-:W-:-:S04]  /*08c0*/  IMAD R23, R26, 0x3, RZ ;  /* 0x000000031a177824 */ /* 0x000fc800078e02ff */
[----:B---3--:R-:W-:-:S05]  /*08d0*/  IMAD.WIDE.U32 R2, R23, 0x8, R2 ;  /* 0x0000000817027825 */ /* 0x008fca00078e0002 */
[----:B------:R-:W3:Y:S04]  /*08e0*/  LDG.E.64 R24, desc[UR36][R2.64+0x8] ;  /* 0x0000082402187981 */ /* 0x000ee8000c1e1b00 */
[----:B------:R-:W4:Y:S04]  /*08f0*/  LDG.E.64 R22, desc[UR36][R2.64] ;  /* 0x0000002402167981 */ /* 0x000f28000c1e1b00 */
[----:B------:R-:W2:Y:S01]  /*0900*/  LDG.E.64 R28, desc[UR36][R2.64+0x10] ;  /* 0x00001024021c7981 */ /* 0x000ea2000c1e1b00 */
[----:B------:R-:W-:Y:S01]  /*0910*/  BSSY.RECONVERGENT B1, `(.L_x_11) ;  /* 0x0000014000017945 */ /* 0x000fe20003800200 */
[----:B---3-5:R-:W-:-:S02]  /*0920*/  DADD R24, R4, -R24 ;  /* 0x0000000004187229 */ /* 0x028fc40000000818 */
[----:B----4-:R-:W-:-:S06]  /*0930*/  DADD R22, R14, -R22 ;  /* 0x000000000e167229 */ /* 0x010fcc0000000816 */
[----:B------:R-:W-:Y:S02]  /*0940*/  DMUL R24, R24, R24 ;  /* 0x0000001818187228 */ /* 0x000fe40000000000 */
[----:B--2---:R-:W-:-:S06]  /*0950*/  DADD R28, R16, -R28 ;  /* 0x00000000101c7229 */ /* 0x004fcc000000081c */
[----:B------:R-:W-:-:S08]  /*0960*/  DFMA R24, R22, R22, R24 ;  /* 0x000000161618722b */ /* 0x000fd00000000018 */
[----:B------:R-:W-:-:S10]  /*0970*/  DFMA R24, R28, R28, R24 ;  /* 0x0000001c1c18722b */ /* 0x000fd40000000018 */
[----:B------:R-:W2:Y:S02]  /*0980*/  F2F.F32.F64 R25, R24 ;  /* 0x0000001800197310 */ /* 0x000ea40000301000 */
[----:B--2---:R-:W-:-:S06]  /*0990*/  VIADD R22, R25, 0xf3000000 ;  /* 0xf300000019167836 */ /* 0x004fcc0000000000 */
[----:B------:R2:W3:Y:S01]  /*09a0*/  MUFU.RSQ R28, R25 ;  /* 0x00000019001c7308 */ /* 0x0004e20000001400 */
[----:B------:R-:W-:-:S13]  /*09b0*/  ISETP.GT.U32.AND P0, PT, R22, 0x727fffff, PT ;  /* 0x727fffff1600780c */ /* 0x000fda0003f04070 */
[----:B--2---:R-:W-:Y:S05]  /*09c0*/  @!P0 BRA `(.L_x_12) ;  /* 0x0000000000108947 */ /* 0x004fea0003800000 */
[----:B------:R-:W-:Y:S01]  /*09d0*/  IMAD.MOV.U32 R2, RZ, RZ, R25 ;  /* 0x000000ffff027224 */ /* 0x000fe200078e0019 */
[----:B------:R-:W-:-:S07]  /*09e0*/  MOV R30, 0xa00 ;  /* 0x00000a00001e7802 */ /* 0x000fce0000000f00 */
[----:B01-3--:R-:W-:Y:S05]  /*09f0*/  CALL.REL.NOINC `($__internal_3_$__cuda_sm20_sqrt_rn_f32_slowpath) ;  /* 0x00000260006c7944 */ /* 0x00bfea0003c00000 */
[----:B------:R-:W-:Y:S05]  /*0a00*/  BRA `(.L_x_13) ;  /* 0x0000000000107947 */ /* 0x000fea0003800000 */
.L_x_12:
[----:B---3--:R-:W-:Y:S01]  /*0a10*/  FMUL.FTZ R44, R25, R28 ;  /* 0x0000001c192c7220 */ /* 0x008fe20000410000 */
[----:B------:R-:W-:-:S03]  /*0a20*/  FMUL.FTZ R2, R28, 0.5 ;  /* 0x3f0000001c027820 */ /* 0x000fc60000410000 */
[----:B------:R-:W-:-:S04]  /*0a30*/  FFMA R3, -R44, R44, R25 ;  /* 0x0000002c2c037223 */ /* 0x000fc80000000119 */
[----:B------:R-:W-:-:S07]  /*0a40*/  FFMA R44, R3, R2, R44 ;  /* 0x00000002032c7223 */ /* 0x000fce000000002c */
.L_x_13:
[----:B0-----:R-:W-:Y:S05]  /*0a50*/  BSYNC.RECONVERGENT B1 ;  /* 0x0000000000017941 */ /* 0x001fea0003800200 */
.L_x_11:
[----:B------:R-:W0:Y:S02]  /*0a60*/  LDCU.64 UR10, c[0x0][0x390] ;  /* 0x00007200ff0a77ac */ /* 0x000e240008000a00 */
[----:B0-----:R-:W-:Y:S01]  /*0a70*/  MOV R46, UR10 ;  /* 0x0000000a002e7c02 */ /* 0x001fe20008000f00 */
[----:B------:R-:W-:-:S04]  /*0a80*/  IMAD.U32 R47, RZ, RZ, UR11 ;  /* 0x0000000bff2f7e24 */ /* 0x000fc8000f8e00ff */
[----:B------:R-:W-:-:S05]  /*0a90*/  IMAD.WIDE R22, R7, 0x8, R46 ;  /* 0x0000000807167825 */ /* 0x000fca00078e022e */
[----:B------:R-:W2:Y:S01]  /*0aa0*/  LDG.E.64 R2, desc[UR36][R22.64] ;  /* 0x0000002416027981 */ /* 0x000ea2000c1e1b00 */
[----:B------:R-:W2:Y:S01]  /*0ab0*/  F2F.F64.F32 R44, R44 ;  /* 0x0000002c002c7310 */ /* 0x000ea20000201800 */
[----:B------:R-:W-:Y:S01]  /*0ac0*/  BSSY.RELIABLE B1, `(.L_x_14) ;  /* 0x0000013000017945 */ /* 0x000fe20003800100 */
[----:B------:R-:W-:Y:S02]  /*0ad0*/  IMAD.MOV.U32 R48, RZ, RZ, RZ ;  /* 0x000000ffff307224 */ /* 0x000fe400078e00ff */
[----:B------:R-:W-:Y:S01]  /*0ae0*/  IMAD.MOV.U32 R49, RZ, RZ, R7 ;  /* 0x000000ffff317224 */ /* 0x000fe200078e0007 */
[----:B--2---:R-:W-:-:S14]  /*0af0*/  DSETP.GT.AND P0, PT, R2, R44, PT ;  /* 0x0000002c0200722a */ /* 0x004fdc0003f04000 */
[----:B------:R-:W-:Y:S05]  /*0b00*/  @P0 BRA `(.L_x_15) ;  /* 0x0000000000380947 */ /* 0x000fea0003800000 */
[----:B------:R-:W-:Y:S01]  /*0b10*/  BSSY.RELIABLE B2, `(.L_x_15) ;  /* 0x000000d000027945 */ /* 0x000fe20003800100 */
.L_x_16:
[----:B------:R-:W-:-:S05]  /*0b20*/  VIADD R48, R48, 0x1 ;  /* 0x0000000130307836 */ /* 0x000fca0000000000 */
[----:B------:R-:W-:-:S13]  /*0b30*/  ISETP.NE.AND P0, PT, R48, UR5, PT ;  /* 0x0000000530007c0c */ /* 0x000fda000bf05270 */
[----:B------:R-:W-:Y:S05]  /*0b40*/  @!P0 BREAK.RELIABLE B2 ;  /* 0x0000000000028942 */ /* 0x000fea0003800100 */
[----:B------:R-:W-:Y:S05]  /*0b50*/  @!P0 BREAK.RELIABLE B1 ;  /* 0x0000000000018942 */ /* 0x000fea0003800100 */
[----:B------:R-:W-:Y:S05]  /*0b60*/  @!P0 BRA `(.L_x_10) ;  /* 0x0000000400148947 */ /* 0x000fea0003800000 */
[----:B------:R-:W-:Y:S01]  /*0b70*/  IADD3 R49, PT, PT, R7, R48, RZ ;  /* 0x0000003007317210 */ /* 0x000fe20007ffe0ff */
[----:B------:R-:W-:Y:S02]  /*0b80*/  IMAD.U32 R46, RZ, RZ, UR12 ;  /* 0x0000000cff2e7e24 */ /* 0x000fe4000f8e00ff */
[----:B------:R-:W-:Y:S02]  /*0b90*/  IMAD.U32 R47, RZ, RZ, UR13 ;  /* 0x0000000dff2f7e24 */ /* 0x000fe4000f8e00ff */
[----:B------:R-:W-:-:S05]  /*0ba0*/  IMAD.WIDE R22, R49, 0x8, R46 ;  /* 0x0000000831167825 */ /* 0x000fca00078e022e */
[----:B------:R-:W2:Y:S02]  /*0bb0*/  LDG.E.64 R2, desc[UR36][R22.64] ;  /* 0x0000002416027981 */ /* 0x000ea4000c1e1b00 */
[----:B--2---:R-:W-:-:S14]  /*0bc0*/  DSETP.GT.AND P0, PT, R2, R44, PT ;  /* 0x0000002c0200722a */ /* 0x004fdc0003f04000 */
[----:B------:R-:W-:Y:S05]  /*0bd0*/  @!P0 BRA `(.L_x_16) ;  /* 0xfffffffc00d08947 */ /* 0x000fea000383ffff */
[----:B------:R-:W-:Y:S05]  /*0be0*/  BSYNC.RELIABLE B2 ;  /* 0x0000000000027941 */ /* 0x000fea0003800100 */
.L_x_15:
[----:B------:R-:W-:Y:S05]  /*0bf0*/  BSYNC.RELIABLE B1 ;  /* 0x0000000000017941 */ /* 0x000fea0003800100 */
.L_x_14:
[----:B------:R-:W-:Y:S01]  /*0c00*/  ISETP.LT.AND P0, PT, R48, UR6, PT ;  /* 0x0000000630007c0c */ /* 0x000fe2000bf01270 */
[----:B------:R-:W-:-:S12]  /*0c10*/  BSSY.RECONVERGENT B1, `(.L_x_17) ;  /* 0x0000035000017945 */ /* 0x000fd80003800200 */
[----:B------:R-:W-:Y:S05]  /*0c20*/  @!P0 BRA `(.L_x_18) ;  /* 0x0000000000cc8947 */ /* 0x000fea0003800000 */
[----:B------:R-:W-:Y:S01]  /*0c30*/  IADD3 R2, PT, PT, -R48, UR6, RZ ;  /* 0x0000000630027c10 */ /* 0x000fe2000fffe1ff */
[----:B------:R-:W-:Y:S01]  /*0c40*/  BSSY.RECONVERGENT B2, `(.L_x_19) ;  /* 0x0000017000027945 */ /* 0x000fe20003800200 */
[----:B------:R-:W-:Y:S02]  /*0c50*/  IMAD.U32 R50, RZ, RZ, UR6 ;  /* 0x00000006ff327e24 */ /* 0x000fe4000f8e00ff */
[----:B------:R-:W-:-:S13]  /*0c60*/  LOP3.LUT P0, R28, R2, 0x3, RZ, 0xc0, !PT ;  /* 0x00000003021c7812 */ /* 0x000fda000780c0ff */
[----:B------:R-:W-:Y:S05]  /*0c70*/  @!P0 BRA `(.L_x_20) ;  /* 0x00000000004c8947 */ /* 0x000fea0003800000 */
[----:B------:R-:W2:Y:S04]  /*0c80*/  LDG.E.64 R2, desc[UR36][R18.64+-0x8] ;  /* 0xfffff82412027981 */ /* 0x000ea8000c1e1b00 */
[----:B--2---:R0:W-:Y:S04]  /*0c90*/  STG.E.64 desc[UR36][R18.64], R2 ;  /* 0x0000000212007986 */ /* 0x0041e8000c101b24 */
[----:B------:R-:W2:Y:S01]  /*0ca0*/  LDG.E.64 R24, desc[UR36][R20.64+-0x8] ;  /* 0xfffff82414187981 */ /* 0x000ea2000c1e1b00 */
[----:B------:R-:W-:Y:S01]  /*0cb0*/  ISETP.NE.AND P0, PT, R28, 0x1, PT ;  /* 0x000000011c00780c */ /* 0x000fe20003f05270 */
[----:B------:R-:W-:-:S02]  /*0cc0*/  IMAD.U32 R50, RZ, RZ, UR7 ;  /* 0x00000007ff327e24 */ /* 0x000fc4000f8e00ff */
[----:B--2---:R0:W-:Y:S10]  /*0cd0*/  STG.E.64 desc[UR36][R20.64], R24 ;  /* 0x0000001814007986 */ /* 0x0041f4000c101b24 */
[----:B------:R-:W-:Y:S05]  /*0ce0*/  @!P0 BRA `(.L_x_20) ;  /* 0x0000000000308947 */ /* 0x000fea0003800000 */
[----:B0-----:R-:W2:Y:S04]  /*0cf0*/  LDG.E.64 R2, desc[UR36][R40.64+-0x18] ;  /* 0xffffe82428027981 */ /* 0x001ea8000c1e1b00 */
[----:B--2---:R2:W-:Y:S04]  /*0d00*/  STG.E.64 desc[UR36][R40.64+-0x10], R2 ;  /* 0xfffff00228007986 */ /* 0x0045e8000c101b24 */
[----:B------:R-:W3:Y:S01]  /*0d10*/  LDG.E.64 R24, desc[UR36][R42.64+-0x18] ;  /* 0xffffe8242a187981 */ /* 0x000ee2000c1e1b00 */
[----:B------:R-:W-:Y:S01]  /*0d20*/  ISETP.NE.AND P0, PT, R28, 0x2, PT ;  /* 0x000000021c00780c */ /* 0x000fe20003f05270 */
[----:B------:R-:W-:-:S02]  /*0d30*/  IMAD.U32 R50, RZ, RZ, UR8 ;  /* 0x00000008ff327e24 */ /* 0x000fc4000f8e00ff */
[----:B---3--:R2:W-:Y:S10]  /*0d40*/  STG.E.64 desc[UR36][R42.64+-0x10], R24 ;  /* 0xfffff0182a007986 */ /* 0x0085f4000c101b24 */
[----:B------:R-:W-:Y:S05]  /*0d50*/  @!P0 BRA `(.L_x_20) ;  /* 0x0000000000148947 */ /* 0x000fea0003800000 */
[----:B--2---:R-:W2:Y:S04]  /*0d60*/  LDG.E.64 R2, desc[UR36][R40.64+-0x20] ;  /* 0xffffe02428027981 */ /* 0x004ea8000c1e1b00 */
[----:B--2---:R3:W-:Y:S04]  /*0d70*/  STG.E.64 desc[UR36][R40.64+-0x18], R2 ;  /* 0xffffe80228007986 */ /* 0x0047e8000c101b24 */
[----:B------:R-:W2:Y:S01]  /*0d80*/  LDG.E.64 R24, desc[UR36][R42.64+-0x20] ;  /* 0xffffe0242a187981 */ /* 0x000ea2000c1e1b00 */
[----:B------:R-:W-:-:S03]  /*0d90*/  IMAD.U32 R50, RZ, RZ, UR4 ;  /* 0x00000004ff327e24 */ /* 0x000fc6000f8e00ff */
[----:B--2---:R3:W-:Y:S04]  /*0da0*/  STG.E.64 desc[UR36][R42.64+-0x18], R24 ;  /* 0xffffe8182a007986 */ /* 0x0047e8000c101b24 */
.L_x_20:
[----:B------:R-:W-:Y:S05]  /*0db0*/  BSYNC.RECONVERGENT B2 ;  /* 0x0000000000027941 */ /* 0x000fea0003800200 */
.L_x_19:
[----:B0-23--:R-:W-:-:S04]  /*0dc0*/  IADD3 R2, PT, PT, -R48, UR7, RZ ;  /* 0x0000000730027c10 */ /* 0x00dfc8000fffe1ff */
[----:B------:R-:W-:-:S13]  /*0dd0*/  ISETP.GE.U32.AND P0, PT, R2, 0x3, PT ;  /* 0x000000030200780c */ /* 0x000fda0003f06070 */
[----:B------:R-:W-:Y:S05]  /*0de0*/  @!P0 BRA `(.L_x_18) ;  /* 0x00000000005c8947 */ /* 0x000fea0003800000 */
.L_x_21:
[----:B---3--:R-:W-:Y:S01]  /*0df0*/  IMAD.IADD R31, R7, 0x1, R50 ;  /* 0x00000001071f7824 */ /* 0x008fe200078e0232 */
[----:B------:R-:W0:Y:S03]  /*0e00*/  LDC.64 R28, c[0x0][0x398] ;  /* 0x0000e600ff1c7b82 */ /* 0x000e260000000a00 */
[----:B------:R-:W-:-:S05]  /*0e10*/  IMAD.WIDE R2, R31, 0x8, R46 ;  /* 0x000000081f027825 */ /* 0x000fca00078e022e */
[----:B------:R-:W2:Y:S01]  /*0e20*/  LDG.E.64 R24, desc[UR36][R2.64+-0x8] ;  /* 0xfffff82402187981 */ /* 0x000ea2000c1e1b00 */
[----:B0-----:R-:W-:-:S03]  /*0e30*/  IMAD.WIDE R28, R31, 0x8, R28 ;  /* 0x000000081f1c7825 */ /* 0x001fc600078e021c */
[----:B--2---:R0:W-:Y:S04]  /*0e40*/  STG.E.64 desc[UR36][R2.64], R24 ;  /* 0x0000001802007986 */ /* 0x0041e8000c101b24 */
[----:B------:R-:W2:Y:S04]  /*0e50*/  LDG.E.64 R30, desc[UR36][R28.64+-0x8] ;  /* 0xfffff8241c1e7981 */ /* 0x000ea8000c1e1b00 */
[----:B--2---:R2:W-:Y:S04]  /*0e60*/  STG.E.64 desc[UR36][R28.64], R30 ;  /* 0x0000001e1c007986 */ /* 0x0045e8000c101b24 */
[----:B------:R-:W3:Y:S04]  /*0e70*/  LDG.E.64 R32, desc[UR36][R2.64+-0x10] ;  /* 0xfffff02402207981 */ /* 0x000ee8000c1e1b00 */
[----:B---3--:R3:W-:Y:S04]  /*0e80*/  STG.E.64 desc[UR36][R2.64+-0x8], R32 ;  /* 0xfffff82002007986 */ /* 0x0087e8000c101b24 */
[----:B------:R-:W4:Y:S04]  /*0e90*/  LDG.E.64 R34, desc[UR36][R28.64+-0x10] ;  /* 0xfffff0241c227981 */ /* 0x000f28000c1e1b00 */
[----:B----4-:R3:W-:Y:S04]  /*0ea0*/  STG.E.64 desc[UR36][R28.64+-0x8], R34 ;  /* 0xfffff8221c007986 */ /* 0x0107e8000c101b24 */
[----:B------:R-:W4:Y:S04]  /*0eb0*/  LDG.E.64 R36, desc[UR36][R2.64+-0x18] ;  /* 0xffffe82402247981 */ /* 0x000f28000c1e1b00 */
[----:B----4-:R3:W-:Y:S04]  /*0ec0*/  STG.E.64 desc[UR36][R2.64+-0x10], R36 ;  /* 0xfffff02402007986 */ /* 0x0107e8000c101b24 */
[----:B------:R-:W4:Y:S04]  /*0ed0*/  LDG.E.64 R38, desc[UR36][R28.64+-0x18] ;  /* 0xffffe8241c267981 */ /* 0x000f28000c1e1b00 */
[----:B----4-:R3:W-:Y:S04]  /*0ee0*/  STG.E.64 desc[UR36][R28.64+-0x10], R38 ;  /* 0xfffff0261c007986 */ /* 0x0107e8000c101b24 */
[----:B0-----:R-:W4:Y:S04]  /*0ef0*/  LDG.E.64 R24, desc[UR36][R2.64+-0x20] ;  /* 0xffffe02402187981 */ /* 0x001f28000c1e1b00 */
[----:B----4-:R3:W-:Y:S04]  /*0f00*/  STG.E.64 desc[UR36][R2.64+-0x18], R24 ;  /* 0xffffe81802007986 */ /* 0x0107e8000c101b24 */
[----:B--2---:R-:W2:Y:S01]  /*0f10*/  LDG.E.64 R30, desc[UR36][R28.64+-0x20] ;  /* 0xffffe0241c1e7981 */ /* 0x004ea2000c1e1b00 */
[----:B------:R-:W-:-:S05]  /*0f20*/  VIADD R50, R50, 0xfffffffc ;  /* 0xfffffffc32327836 */ /* 0x000fca0000000000 */
[----:B------:R-:W-:Y:S01]  /*0f30*/  ISETP.GT.AND P0, PT, R50, R48, PT ;  /* 0x000000303200720c */ /* 0x000fe20003f04270 */
[----:B--2---:R3:W-:-:S12]  /*0f40*/  STG.E.64 desc[UR36][R28.64+-0x18], R30 ;  /* 0xffffe81e1c007986 */ /* 0x0047d8000c101b24 */
[----:B------:R-:W-:Y:S05]  /*0f50*/  @P0 BRA `(.L_x_21) ;  /* 0xfffffffc00a40947 */ /* 0x000fea000383ffff */
.L_x_18:
[----:B------:R-:W-:Y:S05]  /*0f60*/  BSYNC.RECONVERGENT B1 ;  /* 0x0000000000017941 */ /* 0x000fea0003800200 */
.L_x_17:
[----:B---3--:R-:W0:Y:S01]  /*0f70*/  LDC.64 R24, c[0x0][0x398] ;  /* 0x0000e600ff187b82 */ /* 0x008e220000000a00 */
[----:B------:R-:W2:Y:S01]  /*0f80*/  I2F.F64.U32 R2, R26 ;  /* 0x0000001a00027312 */ /* 0x000ea20000201800 */
[----:B------:R3:W-:Y:S01]  /*0f90*/  STG.E.64 desc[UR36][R22.64], R44 ;  /* 0x0000002c16007986 */ /* 0x0007e2000c101b24 */
[----:B0-----:R-:W-:-:S05]  /*0fa0*/  IMAD.WIDE R24, R49, 0x8, R24 ;  /* 0x0000000831187825 */ /* 0x001fca00078e0218 */
[----:B--2---:R3:W-:Y:S02]  /*0fb0*/  STG.E.64 desc[UR36][R24.64], R2 ;  /* 0x0000000218007986 */ /* 0x0047e4000c101b24 */
.L_x_10:
[----:B0-2---:R-:W-:Y:S05]  /*0fc0*/  BSYNC.RECONVERGENT B0 ;  /* 0x0000000000007941 */ /* 0x005fea0003800200 */
.L_x_9:
[----:B------:R-:W-:Y:S05]  /*0fd0*/  WARPSYNC.ALL ;  /* 0x0000000000007948 */ /* 0x000fea0003800000 */
[----:B------:R-:W0:Y:S01]  /*0fe0*/  LDCU UR5, c[0x0][0x3a8] ;  /* 0x00007500ff0577ac */ /* 0x000e220008000800 */
[----:B------:R-:W-:-:S04]  /*0ff0*/  IADD3 R26, PT, PT, R26, 0x1, RZ ;  /* 0x000000011a1a7810 */ /* 0x000fc80007ffe0ff */
[----:B0-----:R-:W-:-:S13]  /*1000*/  ISETP.NE.AND P0, PT, R26, UR5, PT ;  /* 0x000000051a007c0c */ /* 0x001fda000bf05270 */
[----:B------:R-:W-:Y:S05]  /*1010*/  @P0 BRA `(.L_x_22) ;  /* 0xfffffff800100947 */ /* 0x000fea000383ffff */
.L_x_7:
[----:B------:R-:W0:Y:S02]  /*1020*/  LDCU UR5, c[0x0][0x3b0] ;  /* 0x00007600ff0577ac */ /* 0x000e240008000800 */
[----:B0-----:R-:W-:-:S09]  /*1030*/  UISETP.GE.AND UP0, UPT, UR5, 0x1, UPT ;  /* 0x000000010500788c */ /* 0x001fd2000bf06270 */
[----:B------:R-:W-:Y:S05]  /*1040*/  BRA.U !UP0, `(.L_x_8) ;  /* 0x0000002508987547 */ /* 0x000fea000b800000 */
[----:B------:R-:W-:Y:S02]  /*1050*/  UIADD3 UR4, UPT, UPT, UR5, -0x1, URZ ;  /* 0xffffffff05047890 */ /* 0x000fe4000fffe0ff */
[----:B-----5:R-:W0:Y:S01]  /*1060*/  I2F.F64.U32 R14, UR5 ;  /* 0x00000005000e7d12 */ /* 0x020e220008201800 */
[----:B------:R-:W-:Y:S02]  /*1070*/  CS2R R12, SRZ ;  /* 0x00000000000c7805 */ /* 0x000fe4000001ff00 */
[----:B------:R-:W-:Y:S01]  /*1080*/  CS2R R10, SRZ ;  /* 0x00000000000a7805 */ /* 0x000fe2000001ff00 */
[----:B------:R-:W-:Y:S01]  /*1090*/  UISETP.GE.U32.AND UP0, UPT, UR4, 0x3, UPT ;  /* 0x000000030400788c */ /* 0x000fe2000bf06070 */
[----:B------:R-:W-:Y:S01]  /*10a0*/  CS2R R8, SRZ ;  /* 0x0000000000087805 */ /* 0x000fe2000001ff00 */
[----:B------:R-:W-:Y:S01]  /*10b0*/  ULOP3.LUT UR6, UR5, 0x3, URZ, 0xc0, !UPT ;  /* 0x0000000305067892 */ /* 0x000fe2000f8ec0ff */
[----:B------:R-:W-:-:S06]  /*10c0*/  UMOV UR4, URZ ;  /* 0x000000ff00047c82 */ /* 0x000fcc0008000000 */
[----:B------:R-:W-:Y:S05]  /*10d0*/  BRA.U !UP0, `(.L_x_23) ;  /* 0x0000001508507547 */ /* 0x000fea000b800000 */
[----:B------:R-:W2:Y:S01]  /*10e0*/  LDC.64 R16, c[0x0][0x398] ;  /* 0x0000e600ff107b82 */ /* 0x000ea20000000a00 */
[----:B------:R-:W-:Y:S01]  /*10f0*/  CS2R R12, SRZ ;  /* 0x00000000000c7805 */ /* 0x000fe2000001ff00 */
[----:B------:R-:W-:-:S03]  /*1100*/  ULOP3.LUT UR4, UR5, 0x7ffffffc, URZ, 0xc0, !UPT ;  /* 0x7ffffffc05047892 */ /* 0x000fc6000f8ec0ff */
[----:B------:R-:W-:-:S09]  /*1110*/  UMOV UR5, URZ ;  /* 0x000000ff00057c82 */ /* 0x000fd20008000000 */
.L_x_48:
[----:B---3--:R-:W3:Y:S08]  /*1120*/  LDC R2, c[0x0][0x3b0] ;  /* 0x0000ec00ff027b82 */ /* 0x008ef00000000800 */
[----:B------:R-:W4:Y:S01]  /*1130*/  LDC.64 R22, c[0x0][0x380] ;  /* 0x0000e000ff167b82 */ /* 0x000f220000000a00 */
[----:B---3--:R-:W-:-:S04]  /*1140*/  IMAD R19, R27, R2, UR5 ;  /* 0x000000051b137e24 */ /* 0x008fc8000f8e0202 */
[----:B--2---:R-:W-:-:S05]  /*1150*/  IMAD.WIDE R18, R19, 0x8, R16 ;  /* 0x0000000813127825 */ /* 0x004fca00078e0210 */
[----:B------:R-:W2:Y:S01]  /*1160*/  LDG.E.64 R2, desc[UR36][R18.64] ;  /* 0x0000002412027981 */ /* 0x000ea2000c1e1b00 */
[----:B------:R-:W-:Y:S01]  /*1170*/  IMAD.MOV.U32 R4, RZ, RZ, 0x1 ;  /* 0x00000001ff047424 */ /* 0x000fe200078e00ff */
[----:B--2---:R-:W2:Y:S02]  /*1180*/  F2I.F64.TRUNC R2, R2 ;  /* 0x0000000200027311 */ /* 0x004ea4000030d100 */
[----:B--2---:R-:W-:-:S04]  /*1190*/  IMAD R5, R2, 0x3, RZ ;  /* 0x0000000302057824 */ /* 0x004fc800078e02ff */
[----:B----4-:R-:W-:-:S05]  /*11a0*/  IMAD.WIDE R22, R5, 0x8, R22 ;  /* 0x0000000805167825 */ /* 0x010fca00078e0216 */
[----:B------:R-:W2:Y:S01]  /*11b0*/  LDG.E.64 R24, desc[UR36][R22.64] ;  /* 0x0000002416187981 */ /* 0x000ea2000c1e1b00 */
[----:B0-----:R-:W0:Y:S01]  /*11c0*/  MUFU.RCP64H R5, R15 ;  /* 0x0000000f00057308 */ /* 0x001e220000001800 */
[----:B------:R-:W-:Y:S01]  /*11d0*/  UIADD3 UR5, UPT, UPT, UR5, 0x4, URZ ;  /* 0x0000000405057890 */ /* 0x000fe2000fffe0ff */
[----:B------:R-:W-:Y:S03]  /*11e0*/  BSSY.RECONVERGENT B1, `(.L_x_24) ;  /* 0x0000016000017945 */ /* 0x000fe60003800200 */
[----:B------:R-:W-:Y:S01]  /*11f0*/  UISETP.NE.AND UP0, UPT, UR5, UR4, UPT ;  /* 0x000000040500728c */ /* 0x000fe2000bf05270 */
[----:B0-----:R-:W-:-:S08]  /*1200*/  DFMA R20, -R14, R4, 1 ;  /* 0x3ff000000e14742b */ /* 0x001fd00000000104 */
[----:B------:R-:W-:-:S08]  /*1210*/  DFMA R20, R20, R20, R20 ;  /* 0x000000141414722b */ /* 0x000fd00000000014 */
[----:B------:R-:W-:-:S08]  /*1220*/  DFMA R20, R4, R20, R4 ;  /* 0x000000140414722b */ /* 0x000fd00000000004 */
[----:B------:R-:W-:-:S08]  /*1230*/  DFMA R4, -R14, R20, 1 ;  /* 0x3ff000000e04742b */ /* 0x000fd00000000114 */
[----:B------:R-:W-:-:S08]  /*1240*/  DFMA R4, R20, R4, R20 ;  /* 0x000000041404722b */ /* 0x000fd00000000014 */
[----:B--2---:R-:W-:Y:S01]  /*1250*/  DMUL R2, R24, R4 ;  /* 0x0000000418027228 */ /* 0x004fe20000000000 */
[----:B------:R-:W-:-:S07]  /*1260*/  FSETP.GEU.AND P1, PT, |R25|, 6.5827683646048100446e-37, PT ;  /* 0x036000001900780b */ /* 0x000fce0003f2e200 */
[----:B------:R-:W-:-:S08]  /*1270*/  DFMA R20, -R14, R2, R24 ;  /* 0x000000020e14722b */ /* 0x000fd00000000118 */
[----:B------:R-:W-:-:S10]  /*1280*/  DFMA R2, R4, R20, R2 ;  /* 0x000000140402722b */ /* 0x000fd40000000002 */
[----:B------:R-:W-:-:S05]  /*1290*/  FFMA R4, RZ, R15, R3 ;  /* 0x0000000fff047223 */ /* 0x000fca0000000003 */
[----:B------:R-:W-:-:S13]  /*12a0*/  FSETP.GT.AND P0, PT, |R4|, 1.469367938527859385e-39, PT ;  /* 0x001000000400780b */ /* 0x000fda0003f04200 */
[----:B------:R-:W-:Y:S05]  /*12b0*/  @P0 BRA P1, `(.L_x_25) ;  /* 0x0000000000200947 */ /* 0x000fea0000800000 */
[----:B------:R-:W-:Y:S01]  /*12c0*/  IMAD.MOV.U32 R31, RZ, RZ, R25 ;  /* 0x000000ffff1f7224 */ /* 0x000fe200078e0019 */
[----:B------:R-:W-:Y:S01]  /*12d0*/  MOV R58, 0x1320 ;  /* 0x00001320003a7802 */ /* 0x000fe20000000f00 */
[----:B------:R-:W-:Y:S02]  /*12e0*/  IMAD.MOV.U32 R26, RZ, RZ, R24 ;  /* 0x000000ffff1a7224 */ /* 0x000fe400078e0018 */
[----:B------:R-:W-:Y:S02]  /*12f0*/  IMAD.MOV.U32 R28, RZ, RZ, R14 ;  /* 0x000000ffff1c7224 */ /* 0x000fe400078e000e */
[----:B------:R-:W-:-:S07]  /*1300*/  IMAD.MOV.U32 R25, RZ, RZ, R15 ;  /* 0x000000ffff197224 */ /* 0x000fce00078e000f */
[----:B-1----:R-:W-:Y:S05]  /*1310*/  CALL.REL.NOINC `($__internal_1_$__cuda_sm20_div_rn_f64_full) ;  /* 0x0000024c00ec7944 */ /* 0x002fea0003c00000 */
[----:B------:R-:W-:Y:S01]  /*1320*/  IMAD.MOV.U32 R2, RZ, RZ, R24 ;  /* 0x000000ffff027224 */ /* 0x000fe200078e0018 */
[----:B------:R-:W-:-:S07]  /*1330*/  MOV R3, R25 ;  /* 0x0000001900037202 */ /* 0x000fce0000000f00 */
.L_x_25:
[----:B------:R-:W-:Y:S05]  /*1340*/  BSYNC.RECONVERGENT B1 ;  /* 0x0000000000017941 */ /* 0x000fea0003800200 */
.L_x_24:
[----:B------:R-:W2:Y:S01]  /*1350*/  LDG.E.64 R24, desc[UR36][R22.64+0x8] ;  /* 0x0000082416187981 */ /* 0x000ea2000c1e1b00 */
[----:B------:R-:W0:Y:S01]  /*1360*/  MUFU.RCP64H R5, R15 ;  /* 0x0000000f00057308 */ /* 0x000e220000001800 */
[----:B------:R-:W-:Y:S01]  /*1370*/  IMAD.MOV.U32 R4, RZ, RZ, 0x1 ;  /* 0x00000001ff047424 */ /* 0x000fe200078e00ff */
[----:B------:R-:W-:Y:S05]  /*1380*/  BSSY.RECONVERGENT B1, `(.L_x_26) ;  /* 0x0000016000017945 */ /* 0x000fea0003800200 */
        /* <DEDUP_REMOVED lines=8> */
[----:B------:R-:W-:Y:S02]  /*1410*/  DFMA R4, R28, R20, R4 ;  /* 0x000000141c04722b */ /* 0x000fe40000000004 */
[----:B------:R-:W-:-:S08]  /*1420*/  DADD R20, R2, R12 ;  /* 0x0000000002147229 */ /* 0x000fd0000000000c */
        /* <DEDUP_REMOVED lines=11> */
.L_x_27:
[----:B------:R-:W-:Y:S05]  /*14e0*/  BSYNC.RECONVERGENT B1 ;  /* 0x0000000000017941 */ /* 0x000fea0003800200 */
.L_x_26:
[----:B------:R0:W2:Y:S01]  /*14f0*/  LDG.E.64 R24, desc[UR36][R22.64+0x10] ;  /* 0x0000102416187981 */ /* 0x0000a2000c1e1b00 */
[----:B------:R-:W3:Y:S01]  /*1500*/  MUFU.RCP64H R3, R15 ;  /* 0x0000000f00037308 */ /* 0x000ee20000001800 */
[----:B------:R-:W-:Y:S01]  /*1510*/  IMAD.MOV.U32 R2, RZ, RZ, 0x1 ;  /* 0x00000001ff027424 */ /* 0x000fe200078e00ff */
[----:B------:R-:W-:Y:S01]  /*1520*/  BSSY.RECONVERGENT B1, `(.L_x_28) ;  /* 0x0000016000017945 */ /* 0x000fe20003800200 */
[----:B0-----:R-:W-:-:S04]  /*1530*/  DADD R22, R4, R10 ;  /* 0x0000000004167229 */ /* 0x001fc8000000000a */
[----:B---3--:R-:W-:-:S08]  /*1540*/  DFMA R12, -R14, R2, 1 ;  /* 0x3ff000000e0c742b */ /* 0x008fd00000000102 */
        /* <DEDUP_REMOVED lines=19> */
.L_x_29:
[----:B------:R-:W-:Y:S05]  /*1680*/  BSYNC.RECONVERGENT B1 ;  /* 0x0000000000017941 */ /* 0x000fea0003800200 */
.L_x_28:
[----:B------:R-:W2:Y:S01]  /*1690*/  LDG.E.64 R4, desc[UR36][R18.64+0x8] ;  /* 0x0000082412047981 */ /* 0x000ea2000c1e1b00 */
[----:B------:R-:W0:Y:S01]  /*16a0*/  LDC.64 R10, c[0x0][0x380] ;  /* 0x0000e000ff0a7b82 */ /* 0x000e220000000a00 */
[----:B------:R-:W3:Y:S01]  /*16b0*/  MUFU.RCP64H R13, R15 ;  /* 0x0000000f000d7308 */ /* 0x000ee20000001800 */
[----:B------:R-:W-:-:S07]  /*16c0*/  IMAD.MOV.U32 R12, RZ, RZ, 0x1 ;  /* 0x00000001ff0c7424 */ /* 0x000fce00078e00ff */
[----:B--2---:R-:W2:Y:S02]  /*16d0*/  F2I.F64.TRUNC R4, R4 ;  /* 0x0000000400047311 */ /* 0x004ea4000030d100 */
[----:B--2---:R-:W-:-:S04]  /*16e0*/  IMAD R35, R4, 0x3, RZ ;  /* 0x0000000304237824 */ /* 0x004fc800078e02ff */
[----:B0-----:R-:W-:-:S05]  /*16f0*/  IMAD.WIDE R34, R35, 0x8, R10 ;  /* 0x0000000823227825 */ /* 0x001fca00078e020a */
[----:B------:R-:W2:Y:S01]  /*1700*/  LDG.E.64 R24, desc[UR36][R34.64] ;  /* 0x0000002422187981 */ /* 0x000ea2000c1e1b00 */
[----:B---3--:R-:W-:Y:S01]  /*1710*/  DFMA R28, -R14, R12, 1 ;  /* 0x3ff000000e1c742b */ /* 0x008fe2000000010c */
[----:B------:R-:W-:Y:S07]  /*1720*/  BSSY.RECONVERGENT B1, `(.L_x_30) ;  /* 0x0000015000017945 */ /* 0x000fee0003800200 */
        /* <DEDUP_REMOVED lines=20> */
.L_x_31:
[----:B------:R-:W-:Y:S05]  /*1870*/  BSYNC.RECONVERGENT B1 ;  /* 0x0000000000017941 */ /* 0x000fea0003800200 */
.L_x_30:
[----:B------:R-:W2:Y:S01]  /*1880*/  LDG.E.64 R24, desc[UR36][R34.64+0x8] ;  /* 0x0000082422187981 */ /* 0x000ea2000c1e1b00 */
[----:B------:R-:W0:Y:S01]  /*1890*/  MUFU.RCP64H R3, R15 ;  /* 0x0000000f00037308 */ /* 0x000e220000001800 */
[----:B------:R-:W-:Y:S01]  /*18a0*/  IMAD.MOV.U32 R2, RZ, RZ, 0x1 ;  /* 0x00000001ff027424 */ /* 0x000fe200078e00ff */
[----:B------:R-:W-:Y:S01]  /*18b0*/  BSSY.RECONVERGENT B1, `(.L_x_32) ;  /* 0x0000016000017945 */ /* 0x000fe20003800200 */
[----:B------:R-:W-:-:S04]  /*18c0*/  DADD R20, R20, R4 ;  /* 0x0000000014147229 */ /* 0x000fc80000000004 */
        /* <DEDUP_REMOVED lines=20> */
.L_x_33:
[----:B------:R-:W-:Y:S05]  /*1a10*/  BSYNC.RECONVERGENT B1 ;  /* 0x0000000000017941 */ /* 0x000fea0003800200 */
.L_x_32:
        /* <DEDUP_REMOVED lines=25> */
.L_x_35:
[----:B------:R-:W-:Y:S05]  /*1bb0*/  BSYNC.RECONVERGENT B1 ;  /* 0x0000000000017941 */ /* 0x000fea0003800200 */
.L_x_34:
[----:B------:R-:W2:Y:S01]  /*1bc0*/  LDG.E.64 R2, desc[UR36][R18.64+0x10] ;  /* 0x0000102412027981 */ /* 0x000ea2000c1e1b00 */
[----:B------:R-:W0:Y:S01]  /*1bd0*/  MUFU.RCP64H R9, R15 ;  /* 0x0000000f00097308 */ /* 0x000e220000001800 */
[----:B------:R-:W-:-:S07]  /*1be0*/  IMAD.MOV.U32 R8, RZ, RZ, 0x1 ;  /* 0x00000001ff087424 */ /* 0x000fce00078e00ff */
[----:B--2---:R-:W2:Y:S02]  /*1bf0*/  F2I.F64.TRUNC R2, R2 ;  /* 0x0000000200027311 */ /* 0x004ea4000030d100 */
[----:B--2---:R-:W-:-:S04]  /*1c00*/  IMAD R35, R2, 0x3, RZ ;  /* 0x0000000302237824 */ /* 0x004fc800078e02ff */
[----:B------:R-:W-:-:S05]  /*1c10*/  IMAD.WIDE R34, R35, 0x8, R10 ;  /* 0x0000000823227825 */ /* 0x000fca00078e020a */
[----:B------:R-:W2:Y:S01]  /*1c20*/  LDG.E.64 R24, desc[UR36][R34.64] ;  /* 0x0000002422187981 */ /* 0x000ea2000c1e1b00 */
[----:B0-----:R-:W-:Y:S01]  /*1c30*/  DFMA R28, -R14, R8, 1 ;  /* 0x3ff000000e1c742b */ /* 0x001fe20000000108 */
[----:B------:R-:W-:Y:S01]  /*1c40*/  BSSY.RECONVERGENT B1, `(.L_x_36) ;  /* 0x0000015000017945 */ /* 0x000fe20003800200 */
[----:B------:R-:W-:-:S06]  /*1c50*/  DADD R12, R12, R4 ;  /* 0x000000000c0c7229 */ /* 0x000fcc0000000004 */
        /* <DEDUP_REMOVED lines=19> */
.L_x_37:
[----:B------:R-:W-:Y:S05]  /*1d90*/  BSYNC.RECONVERGENT B1 ;  /* 0x0000000000017941 */ /* 0x000fea0003800200 */
.L_x_36:
        /* <DEDUP_REMOVED lines=25> */
.L_x_39:
[----:B------:R-:W-:Y:S05]  /*1f30*/  BSYNC.RECONVERGENT B1 ;  /* 0x0000000000017941 */ /* 0x000fea0003800200 */
.L_x_38:
        /* <DEDUP_REMOVED lines=25> */
.L_x_41:
[----:B------:R-:W-:Y:S05]  /*20d0*/  BSYNC.RECONVERGENT B1 ;  /* 0x0000000000017941 */ /* 0x000fea0003800200 */
.L_x_40:
[----:B------:R-:W2:Y:S02]  /*20e0*/  LDG.E.64 R18, desc[UR36][R18.64+0x18] ;  /* 0x0000182412127981 */ /* 0x000ea4000c1e1b00 */
[----:B--2---:R-:W0:Y:S02]  /*20f0*/  F2I.F64.TRUNC R4, R18 ;  /* 0x0000001200047311 */ /* 0x004e24000030d100 */
[----:B0-----:R-:W-:-:S04]  /*2100*/  IMAD R5, R4, 0x3, RZ ;  /* 0x0000000304057824 */ /* 0x001fc800078e02ff */
[----:B------:R-:W-:-:S05]  /*2110*/  IMAD.WIDE R10, R5, 0x8, R10 ;  /* 0x00000008050a7825 */ /* 0x000fca00078e020a */
        /* <DEDUP_REMOVED lines=25> */
.L_x_43:
[----:B------:R-:W-:Y:S05]  /*22b0*/  BSYNC.RECONVERGENT B1 ;  /* 0x0000000000017941 */ /* 0x000fea0003800200 */
.L_x_42:
        /* <DEDUP_REMOVED lines=25> */
.L_x_45:
[----:B------:R-:W-:Y:S05]  /*2450*/  BSYNC.RECONVERGENT B1 ;  /* 0x0000000000017941 */ /* 0x000fea0003800200 */
.L_x_44:
        /* <DEDUP_REMOVED lines=25> */
.L_x_47:
[----:B------:R-:W-:Y:S05]  /*25f0*/  BSYNC.RECONVERGENT B1 ;  /* 0x0000000000017941 */ /* 0x000fea0003800200 */
.L_x_46:
[----:B------:R-:W-:Y:S01]  /*2600*/  DADD R8, R18, R4 ;  /* 0x0000000012087229 */ /* 0x000fe20000000004 */
[----:B------:R-:W-:Y:S10]  /*2610*/  BRA.U UP0, `(.L_x_48) ;  /* 0xffffffe900c07547 */ /* 0x000ff4000b83ffff */
.L_x_23:
[----:B------:R-:W-:-:S09]  /*2620*/  UISETP.NE.AND UP0, UPT, UR6, URZ, UPT ;  /* 0x000000ff0600728c */ /* 0x000fd2000bf05270 */
[----:B------:R-:W-:Y:S05]  /*2630*/  BRA.U !UP0, `(.L_x_8) ;  /* 0x00000011081c7547 */ /* 0x000fea000b800000 */
[----:B------:R-:W-:-:S09]  /*2640*/  UISETP.NE.AND UP0, UPT, UR6, 0x1, UPT ;  /* 0x000000010600788c */ /* 0x000fd2000bf05270 */
[----:B------:R-:W-:Y:S05]  /*2650*/  BRA.U !UP0, `(.L_x_49) ;  /* 0x0000000908ac7547 */ /* 0x000fea000b800000 */
[----:B---3--:R-:W2:Y:S08]  /*2660*/  LDC R2, c[0x0][0x3b0] ;  /* 0x0000ec00ff027b82 */ /* 0x008eb00000000800 */
[----:B------:R-:W3:Y:S08]  /*2670*/  LDC.64 R18, c[0x0][0x398] ;  /* 0x0000e600ff127b82 */ /* 0x000ef00000000a00 */
[----:B------:R-:W4:Y:S01]  /*2680*/  LDC.64 R20, c[0x0][0x380] ;  /* 0x0000e000ff147b82 */ /* 0x000f220000000a00 */
[----:B--2---:R-:W-:-:S04]  /*2690*/  IMAD R3, R27, R2, UR4 ;  /* 0x000000041b037e24 */ /* 0x004fc8000f8e0202 */
[----:B---3--:R-:W-:-:S05]  /*26a0*/  IMAD.WIDE R18, R3, 0x8, R18 ;  /* 0x0000000803127825 */ /* 0x008fca00078e0212 */
[----:B------:R-:W2:Y:S01]  /*26b0*/  LDG.E.64 R2, desc[UR36][R18.64] ;  /* 0x0000002412027981 */ /* 0x000ea2000c1e1b00 */
[----:B------:R-:W-:Y:S01]  /*26c0*/  IMAD.MOV.U32 R4, RZ, RZ, 0x1 ;  /* 0x00000001ff047424 */ /* 0x000fe200078e00ff */
[----:B--2---:R-:W2:Y:S02]  /*26d0*/  F2I.F64.TRUNC R2, R2 ;  /* 0x0000000200027311 */ /* 0x004ea4000030d100 */
[----:B--2---:R-:W-:-:S04]  /*26e0*/  IMAD R5, R2, 0x3, RZ ;  /* 0x0000000302057824 */ /* 0x004fc800078e02ff */
[----:B----4-:R-:W-:-:S05]  /*26f0*/  IMAD.WIDE R20, R5, 0x8, R20 ;  /* 0x0000000805147825 */ /* 0x010fca00078e0214 */
[----:B------:R-:W2:Y:S01]  /*2700*/  LDG.E.64 R16, desc[UR36][R20.64] ;  /* 0x0000002414107981 */ /* 0x000ea2000c1e1b00 */
[----:B0-----:R-:W0:Y:S01]  /*2710*/  MUFU.RCP64H R5, R15 ;  /* 0x0000000f00057308 */ /* 0x001e220000001800 */
[----:B------:R-:W-:Y:S01]  /*2720*/  BSSY.RECONVERGENT B1, `(.L_x_50) ;  /* 0x0000015000017945 */ /* 0x000fe20003800200 */
        /* <DEDUP_REMOVED lines=20> */
.L_x_51:
[----:B------:R-:W-:Y:S05]  /*2870*/  BSYNC.RECONVERGENT B1 ;  /* 0x0000000000017941 */ /* 0x000fea0003800200 */
.L_x_50:
        /* <DEDUP_REMOVED lines=25> */
.L_x_53:
[----:B------:R-:W-:Y:S05]  /*2a10*/  BSYNC.RECONVERGENT B1 ;  /* 0x0000000000017941 */ /* 0x000fea0003800200 */
.L_x_52:
        /* <DEDUP_REMOVED lines=25> */
.L_x_55:
[----:B------:R-:W-:Y:S05]  /*2bb0*/  BSYNC.RECONVERGENT B1 ;  /* 0x0000000000017941 */ /* 0x000fea0003800200 */
.L_x_54:
        /* <DEDUP_REMOVED lines=30> */
.L_x_57:
[----:B------:R-:W-:Y:S05]  /*2da0*/  BSYNC.RECONVERGENT B1 ;  /* 0x0000000000017941 */ /* 0x000fea0003800200 */
.L_x_56:
        /* <DEDUP_REMOVED lines=25> */
.L_x_59:
[----:B------:R-:W-:Y:S05]  /*2f40*/  BSYNC.RECONVERGENT B1 ;  /* 0x0000000000017941 */ /* 0x000fea0003800200 */
.L_x_58:
        /* <DEDUP_REMOVED lines=25> */
.L_x_61:
[----:B------:R-:W-:Y:S05]  /*30e0*/  BSYNC.RECONVERGENT B1 ;  /* 0x0000000000017941 */ /* 0x000fea0003800200 */
.L_x_60:
[----:B------:R-:W-:Y:S01]  /*30f0*/  DADD R8, R18, R4 ;  /* 0x0000000012087229 */ /* 0x000fe20000000004 */
[----:B------:R-:W-:-:S12]  /*3100*/  UIADD3 UR4, UPT, UPT, UR4, 0x2, URZ ;  /* 0x0000000204047890 */ /* 0x000fd8000fffe0ff */
.L_x_49:
[----:B------:R-:W3:Y:S02]  /*3110*/  LDC R4, c[0x0][0x3b0] ;  /* 0x0000ec00ff047b82 */ /* 0x000ee40000000800 */
[----:B---3--:R-:W-:-:S04]  /*3120*/  LOP3.LUT R2, R4, 0x1, RZ, 0xc0, !PT ;  /* 0x0000000104027812 */ /* 0x008fc800078ec0ff */
[----:B------:R-:W-:-:S13]  /*3130*/  ISETP.NE.U32.AND P0, PT, R2, 0x1, PT ;  /* 0x000000010200780c */ /* 0x000fda0003f05070 */
[----:B------:R-:W-:Y:S05]  /*3140*/  @P0 BRA `(.L_x_8) ;  /* 0x0000000400580947 */ /* 0x000fea0003800000 */
[----:B------:R-:W2:Y:S01]  /*3150*/  LDC.64 R2, c[0x0][0x398] ;  /* 0x0000e600ff027b82 */ /* 0x000ea20000000a00 */
[----:B------:R-:W-:-:S07]  /*3160*/  IMAD R5, R27, R4, UR4 ;  /* 0x000000041b057e24 */ /* 0x000fce000f8e0204 */
[----:B------:R-:W3:Y:S01]  /*3170*/  LDC.64 R18, c[0x0][0x380] ;  /* 0x0000e000ff127b82 */ /* 0x000ee20000000a00 */
[----:B--2---:R-:W-:-:S06]  /*3180*/  IMAD.WIDE R2, R5, 0x8, R2 ;  /* 0x0000000805027825 */ /* 0x004fcc00078e0202 */
[----:B------:R-:W2:Y:S02]  /*3190*/  LDG.E.64 R2, desc[UR36][R2.64] ;  /* 0x0000002402027981 */ /* 0x000ea4000c1e1b00 */
[----:B--2---:R-:W2:Y:S02]  /*31a0*/  F2I.F64.TRUNC R4, R2 ;  /* 0x0000000200047311 */ /* 0x004ea4000030d100 */
[----:B--2---:R-:W-:-:S04]  /*31b0*/  IMAD R5, R4, 0x3, RZ ;  /* 0x0000000304057824 */ /* 0x004fc800078e02ff */
[----:B---3--:R-:W-:-:S05]  /*31c0*/  IMAD.WIDE R18, R5, 0x8, R18 ;  /* 0x0000000805127825 */ /* 0x008fca00078e0212 */
[----:B------:R-:W2:Y:S01]  /*31d0*/  LDG.E.64 R16, desc[UR36][R18.64] ;  /* 0x0000002412107981 */ /* 0x000ea2000c1e1b00 */
[----:B0-----:R-:W0:Y:S01]  /*31e0*/  MUFU.RCP64H R5, R15 ;  /* 0x0000000f00057308 */ /* 0x001e220000001800 */
        /* <DEDUP_REMOVED lines=22> */
.L_x_63:
[----:B------:R-:W-:Y:S05]  /*3350*/  BSYNC.RECONVERGENT B1 ;  /* 0x0000000000017941 */ /* 0x000fea0003800200 */
.L_x_62:
        /* <DEDUP_REMOVED lines=25> */
.L_x_65:
[----:B------:R-:W-:Y:S05]  /*34f0*/  BSYNC.RECONVERGENT B1 ;  /* 0x0000000000017941 */ /* 0x000fea0003800200 */
.L_x_64:
        /* <DEDUP_REMOVED lines=25> */
.L_x_67:
[----:B------:R-:W-:Y:S05]  /*3690*/  BSYNC.RECONVERGENT B1 ;  /* 0x0000000000017941 */ /* 0x000fea0003800200 */
.L_x_66:
[----:B------:R-:W-:-:S11]  /*36a0*/  DADD R8, R8, R2 ;  /* 0x0000000008087229 */ /* 0x000fd60000000002 */
.L_x_8:
[----:B------:R-:W2:Y:S02]  /*36b0*/  LDCU UR4, c[0x0][0x3b0] ;  /* 0x00007600ff0477ac */ /* 0x000ea40008000800 */
[----:B--2---:R-:W-:-:S09]  /*36c0*/  UISETP.GE.AND UP0, UPT, UR4, 0x1, UPT ;  /* 0x000000010400788c */ /* 0x004fd2000bf06270 */
[----:B------:R-:W-:Y:S05]  /*36d0*/  BRA.U !UP0, `(.L_x_68) ;  /* 0x0000000908f47547 */ /* 0x000fea000b800000 */
[----:B------:R-:W-:Y:S02]  /*36e0*/  UIADD3 UR5, UPT, UPT, UR4, -0x1, URZ ;  /* 0xffffffff04057890 */ /* 0x000fe4000fffe0ff */
[----:B------:R-:W-:Y:S01]  /*36f0*/  IMAD R31, R27, UR4, RZ ;  /* 0x000000041b1f7c24 */ /* 0x000fe2000f8e02ff */
[----:B------:R-:W-:Y:S01]  /*3700*/  ULOP3.LUT UR6, UR4, 0x3, URZ, 0xc0, !UPT ;  /* 0x0000000304067892 */ /* 0x000fe2000f8ec0ff */
[----:B------:R-:W-:Y:S01]  /*3710*/  IMAD.MOV.U32 R26, RZ, RZ, RZ ;  /* 0x000000ffff1a7224 */ /* 0x000fe200078e00ff */
[----:B------:R-:W-:Y:S01]  /*3720*/  UISETP.GE.U32.AND UP1, UPT, UR5, 0x3, UPT ;  /* 0x000000030500788c */ /* 0x000fe2000bf26070 */
[----:B------:R-:W-:Y:S01]  /*3730*/  IMAD R7, R31, 0x3, RZ ;  /* 0x000000031f077824 */ /* 0x000fe200078e02ff */
[----:B------:R-:W-:-:S07]  /*3740*/  UISETP.NE.AND UP2, UPT, UR6, URZ, UPT ;  /* 0x000000ff0600728c */ /* 0x000fce000bf45270 */
[----:B------:R-:W-:Y:S05]  /*3750*/  BRA.U !UP1, `(.L_x_69) ;  /* 0x0000000509847547 */ /* 0x000fea000b800000 */
[----:B------:R-:W-:Y:S01]  /*3760*/  ULOP3.LUT UR5, UR4, 0x7ffffffc, URZ, 0xc0, !UPT ;  /* 0x7ffffffc04057892 */ /* 0x000fe2000f8ec0ff */
[----:B------:R-:W-:-:S05]  /*3770*/  IMAD.MOV.U32 R30, RZ, RZ, RZ ;  /* 0x000000ffff1e7224 */ /* 0x000fca00078e00ff */
[----:B------:R-:W-:-:S07]  /*3780*/  IMAD.U32 R26, RZ, RZ, UR5 ;  /* 0x00000005ff1a7e24 */ /* 0x000fce000f8e00ff */
.L_x_70:
[----:B---3--:R-:W2:Y:S01]  /*3790*/  LDC.64 R2, c[0x0][0x398] ;  /* 0x0000e600ff027b82 */ /* 0x008ea20000000a00 */
[----:B-----5:R-:W-:-:S07]  /*37a0*/  IMAD.IADD R5, R31, 0x1, R30 ;  /* 0x000000011f057824 */ /* 0x020fce00078e021e */
[----:B------:R-:W3:Y:S08]  /*37b0*/  LDC.64 R28, c[0x0][0x380] ;  /* 0x0000e000ff1c7b82 */ /* 0x000ef00000000a00 */
[----:B----4-:R-:W4:Y:S01]  /*37c0*/  LDC.64 R18, c[0x0][0x3a0] ;  /* 0x0000e800ff127b82 */ /* 0x010f220000000a00 */
[----:B--2---:R-:W-:-:S05]  /*37d0*/  IMAD.WIDE R2, R5, 0x8, R2 ;  /* 0x0000000805027825 */ /* 0x004fca00078e0202 */
[----:B------:R-:W2:Y:S02]  /*37e0*/  LDG.E.64 R4, desc[UR36][R2.64] ;  /* 0x0000002402047981 */ /* 0x000ea4000c1e1b00 */
[----:B--2---:R-:W0:Y:S02]  /*37f0*/  F2I.F64.TRUNC R4, R4 ;  /* 0x0000000400047311 */ /* 0x004e24000030d100 */
[----:B0-----:R-:W-:-:S04]  /*3800*/  IMAD R15, R4, 0x3, RZ ;  /* 0x00000003040f7824 */ /* 0x001fc800078e02ff */
[----:B---3--:R-:W-:-:S06]  /*3810*/  IMAD.WIDE R14, R15, 0x8, R28 ;  /* 0x000000080f0e7825 */ /* 0x008fcc00078e021c */
[----:B------:R-:W2:Y:S01]  /*3820*/  LDG.E.64 R14, desc[UR36][R14.64] ;  /* 0x000000240e0e7981 */ /* 0x000ea2000c1e1b00 */
[----:B------:R-:W-:-:S04]  /*3830*/  IMAD R21, R30, 0x3, R7 ;  /* 0x000000031e157824 */ /* 0x000fc800078e0207 */
[----:B----4-:R-:W-:Y:S01]  /*3840*/  IMAD.WIDE R18, R21, 0x8, R18 ;  /* 0x0000000815127825 */ /* 0x010fe200078e0212 */
[----:B--2---:R-:W-:-:S07]  /*3850*/  DADD R16, R14, -R12 ;  /* 0x000000000e107229 */ /* 0x004fce000000080c */
[----:B------:R0:W-:Y:S04]  /*3860*/  STG.E.64 desc[UR36][R18.64], R16 ;  /* 0x0000001012007986 */ /* 0x0001e8000c101b24 */
[----:B------:R-:W2:Y:S02]  /*3870*/  LDG.E.64 R20, desc[UR36][R2.64] ;  /* 0x0000002402147981 */ /* 0x000ea4000c1e1b00 */
[----:B--2---:R-:W2:Y:S02]  /*3880*/  F2I.F64.TRUNC R20, R20 ;  /* 0x0000001400147311 */ /* 0x004ea4000030d100 */
[----:B--2---:R-:W-:-:S04]  /*3890*/  IMAD R5, R20, 0x3, RZ ;  /* 0x0000000314057824 */ /* 0x004fc800078e02ff */
[----:B------:R-:W-:-:S06]  /*38a0*/  IMAD.WIDE R4, R5, 0x8, R28 ;  /* 0x0000000805047825 */ /* 0x000fcc00078e021c */
[----:B------:R-:W2:Y:S02]  /*38b0*/  LDG.E.64 R4, desc[UR36][R4.64+0x8] ;  /* 0x0000082404047981 */ /* 0x000ea4000c1e1b00 */
[----:B--2---:R-:W-:-:S07]  /*38c0*/  DADD R14, R4, -R10 ;  /* 0x00000000040e7229 */ /* 0x004fce000000080a */
[----:B------:R2:W-:Y:S04]  /*38d0*/  STG.E.64 desc[UR36][R18.64+0x8], R14 ;  /* 0x0000080e12007986 */ /* 0x0005e8000c101b24 */
[----:B------:R-:W3:Y:S02]  /*38e0*/  LDG.E.64 R22, desc[UR36][R2.64] ;  /* 0x0000002402167981 */ /* 0x000ee4000c1e1b00 */
[----:B---3--:R-:W3:Y:S02]  /*38f0*/  F2I.F64.TRUNC R22, R22 ;  /* 0x0000001600167311 */ /* 0x008ee4000030d100 */
[----:B---3--:R-:W-:-:S04]  /*3900*/  IMAD R25, R22, 0x3, RZ ;  /* 0x0000000316197824 */ /* 0x008fc800078e02ff */
[----:B0-----:R-:W-:-:S06]  /*3910*/  IMAD.WIDE R16, R25, 0x8, R28 ;  /* 0x0000000819107825 */ /* 0x001fcc00078e021c */
[----:B------:R-:W3:Y:S02]  /*3920*/  LDG.E.64 R16, desc[UR36][R16.64+0x10] ;  /* 0x0000102410107981 */ /* 0x000ee4000c1e1b00 */
[----:B---3--:R-:W-:-:S07]  /*3930*/  DADD R20, R16, -R8 ;  /* 0x0000000010147229 */ /* 0x008fce0000000808 */
[----:B------:R0:W-:Y:S04]  /*3940*/  STG.E.64 desc[UR36][R18.64+0x10], R20 ;  /* 0x0000101412007986 */ /* 0x0001e8000c101b24 */
[----:B------:R-:W3:Y:S02]  /*3950*/  LDG.E.64 R24, desc[UR36][R2.64+0x8] ;  /* 0x0000082402187981 */ /* 0x000ee4000c1e1b00 */
[----:B---3--:R-:W3:Y:S02]  /*3960*/  F2I.F64.TRUNC R24, R24 ;  /* 0x0000001800187311 */ /* 0x008ee4000030d100 */
[----:B---3--:R-:W-:-:S04]  /*3970*/  IMAD R5, R24, 0x3, RZ ;  /* 0x0000000318057824 */ /* 0x008fc800078e02ff */
[----:B------:R-:W-:-:S06]  /*3980*/  IMAD.WIDE R4, R5, 0x8, R28 ;  /* 0x0000000805047825 */ /* 0x000fcc00078e021c */
[----:B------:R-:W2:Y:S02]  /*3990*/  LDG.E.64 R4, desc[UR36][R4.64] ;  /* 0x0000002404047981 */ /* 0x000ea4000c1e1b00 */
[----:B--2---:R-:W-:-:S07]  /*39a0*/  DADD R14, R4, -R12 ;  /* 0x00000000040e7229 */ /* 0x004fce000000080c */
[----:B------:R2:W-:Y:S04]  /*39b0*/  STG.E.64 desc[UR36][R18.64+0x18], R14 ;  /* 0x0000180e12007986 */ /* 0x0005e8000c101b24 */
[----:B------:R-:W3:Y:S02]  /*39c0*/  LDG.E.64 R22, desc[UR36][R2.64+0x8] ;  /* 0x0000082402167981 */ /* 0x000ee4000c1e1b00 */
[----:B---3--:R-:W3:Y:S02]  /*39d0*/  F2I.F64.TRUNC R22, R22 ;  /* 0x0000001600167311 */ /* 0x008ee4000030d100 */
[----:B---3--:R-:W-:-:S04]  /*39e0*/  IMAD R17, R22, 0x3, RZ ;  /* 0x0000000316117824 */ /* 0x008fc800078e02ff */
[----:B------:R-:W-:-:S06]  /*39f0*/  IMAD.WIDE R16, R17, 0x8, R28 ;  /* 0x0000000811107825 */ /* 0x000fcc00078e021c */
[----:B------:R-:W0:Y:S02]  /*3a00*/  LDG.E.64 R16, desc[UR36][R16.64+0x8] ;  /* 0x0000082410107981 */ /* 0x000e24000c1e1b00 */
[----:B0-----:R-:W-:-:S07]  /*3a10*/  DADD R20, R16, -R10 ;  /* 0x0000000010147229 */ /* 0x001fce000000080a */
        /* <DEDUP_REMOVED lines=44> */
[----:B---3--:R-:W0:Y:S02]  /*3ce0*/  F2I.F64.TRUNC R24, R24 ;  /* 0x0000001800187311 */ /* 0x008e24000030d100 */
[----:B0-----:R-:W-:-:S04]  /*3cf0*/  IMAD R5, R24, 0x3, RZ ;  /* 0x0000000318057824 */ /* 0x001fc800078e02ff */
[----:B------:R-:W-:-:S06]  /*3d00*/  IMAD.WIDE R4, R5, 0x8, R28 ;  /* 0x0000000805047825 */ /* 0x000fcc00078e021c */
[----:B------:R-:W2:Y:S01]  /*3d10*/  LDG.E.64 R4, desc[UR36][R4.64+0x10] ;  /* 0x0000102404047981 */ /* 0x000ea2000c1e1b00 */
[----:B------:R-:W-:-:S05]  /*3d20*/  VIADD R30, R30, 0x4 ;  /* 0x000000041e1e7836 */ /* 0x000fca0000000000 */
[----:B------:R-:W-:Y:S01]  /*3d30*/  ISETP.NE.AND P0, PT, R30, R26, PT ;  /* 0x0000001a1e00720c */ /* 0x000fe20003f05270 */
[----:B--2---:R-:W-:-:S07]  /*3d40*/  DADD R14, R4, -R8 ;  /* 0x00000000040e7229 */ /* 0x004fce0000000808 */
[----:B------:R4:W-:Y:S05]  /*3d50*/  STG.E.64 desc[UR36][R18.64+0x58], R14 ;  /* 0x0000580e12007986 */ /* 0x0009ea000c101b24 */
[----:B------:R-:W-:Y:S05]  /*3d60*/  @P0 BRA `(.L_x_70) ;  /* 0xfffffff800880947 */ /* 0x000fea000383ffff */
.L_x_69:
[----:B------:R-:W-:Y:S05]  /*3d70*/  BRA.U !UP2, `(.L_x_68) ;  /* 0x000000050a4c7547 */ /* 0x000fea000b800000 */
[----:B------:R-:W-:Y:S02]  /*3d80*/  UISETP.NE.AND UP1, UPT, UR6, 0x1, UPT ;  /* 0x000000010600788c */ /* 0x000fe4000bf25270 */
[----:B------:R-:W-:-:S04]  /*3d90*/  ULOP3.LUT UR5, UR4, 0x1, URZ, 0xc0, !UPT ;  /* 0x0000000104057892 */ /* 0x000fc8000f8ec0ff */
[----:B------:R-:W-:-:S03]  /*3da0*/  UISETP.NE.U32.AND UP2, UPT, UR5, 0x1, UPT ;  /* 0x000000010500788c */ /* 0x000fc6000bf45070 */
[----:B------:R-:W-:Y:S08]  /*3db0*/  BRA.U !UP1, `(.L_x_71) ;  /* 0x0000000109c87547 */ /* 0x000ff0000b800000 */
        /* <DEDUP_REMOVED lines=46> */
[----:B------:R-:W2:Y:S01]  /*40a0*/  LDG.E.64 R4, desc[UR36][R4.64+0x10] ;  /* 0x0000102404047981 */ /* 0x000ea2000c1e1b00 */
[----:B------:R-:W-:Y:S01]  /*40b0*/  IADD3 R26, PT, PT, R26, 0x2, RZ ;  /* 0x000000021a1a7810 */ /* 0x000fe20007ffe0ff */
[----:B--2---:R-:W-:-:S07]  /*40c0*/  DADD R14, R4, -R8 ;  /* 0x00000000040e7229 */ /* 0x004fce0000000808 */
[----:B------:R0:W-:Y:S04]  /*40d0*/  STG.E.64 desc[UR36][R18.64+0x28], R14 ;  /* 0x0000280e12007986 */ /* 0x0001e8000c101b24 */
.L_x_71:
[----:B------:R-:W-:Y:S05]  /*40e0*/  BRA.U UP2, `(.L_x_68) ;  /* 0x0000000102707547 */ /* 0x000fea000b800000 */
[----:B---3--:R-:W2:Y:S01]  /*40f0*/  LDC.64 R2, c[0x0][0x398] ;  /* 0x0000e600ff027b82 */ /* 0x008ea20000000a00 */
[----:B-----5:R-:W-:-:S07]  /*4100*/  IMAD.IADD R5, R31, 0x1, R26 ;  /* 0x000000011f057824 */ /* 0x020fce00078e021a */
[----:B0---4-:R-:W0:Y:S08]  /*4110*/  LDC.64 R20, c[0x0][0x380] ;  /* 0x0000e000ff147b82 */ /* 0x011e300000000a00 */
[----:B------:R-:W3:Y:S01]  /*4120*/  LDC.64 R16, c[0x0][0x3a0] ;  /* 0x0000e800ff107b82 */ /* 0x000ee20000000a00 */
[----:B--2---:R-:W-:-:S05]  /*4130*/  IMAD.WIDE R2, R5, 0x8, R2 ;  /* 0x0000000805027825 */ /* 0x004fca00078e0202 */
[----:B------:R-:W2:Y:S02]  /*4140*/  LDG.E.64 R4, desc[UR36][R2.64] ;  /* 0x0000002402047981 */ /* 0x000ea4000c1e1b00 */
[----:B--2---:R-:W2:Y:S02]  /*4150*/  F2I.F64.TRUNC R4, R4 ;  /* 0x0000000400047311 */ /* 0x004ea4000030d100 */
[----:B--2---:R-:W-:-:S04]  /*4160*/  IMAD R15, R4, 0x3, RZ ;  /* 0x00000003040f7824 */ /* 0x004fc800078e02ff */
[----:B0-----:R-:W-:-:S06]  /*4170*/  IMAD.WIDE R14, R15, 0x8, R20 ;  /* 0x000000080f0e7825 */ /* 0x001fcc00078e0214 */
[----:B------:R-:W2:Y:S01]  /*4180*/  LDG.E.64 R14, desc[UR36][R14.64] ;  /* 0x000000240e0e7981 */ /* 0x000ea2000c1e1b00 */
[----:B------:R-:W-:-:S04]  /*4190*/  IMAD R7, R26, 0x3, R7 ;  /* 0x000000031a077824 */ /* 0x000fc800078e0207 */
[----:B---3--:R-:W-:Y:S01]  /*41a0*/  IMAD.WIDE R16, R7, 0x8, R16 ;  /* 0x0000000807107825 */ /* 0x008fe200078e0210 */
        /* <DEDUP_REMOVED lines=16> */
.L_x_68:
[----:B---3--:R-:W-:Y:S01]  /*42b0*/  I2FP.F32.S32 R2, UR4 ;  /* 0x0000000400027c45 */ /* 0x008fe20008201400 */
[----:B------:R-:W-:Y:S06]  /*42c0*/  BRA.U !UP0, `(.L_x_72) ;  /* 0x0000001908647547 */ /* 0x000fec000b800000 */
[----:B--2---:R-:W2:Y:S01]  /*42d0*/  LDC.64 R8, c[0x0][0x3a0] ;  /* 0x0000e800ff087b82 */ /* 0x004ea20000000a00 */
[----:B------:R-:W-:Y:S01]  /*42e0*/  IMAD R6, R6, UR4, RZ ;  /* 0x0000000406067c24 */ /* 0x000fe2000f8e02ff */
[----:B------:R-:W-:Y:S01]  /*42f0*/  ULOP3.LUT UR9, UR4, 0x7, URZ, 0xc0, !UPT ;  /* 0x0000000704097892 */ /* 0x000fe2000f8ec0ff */
[----:B------:R-:W-:Y:S01]  /*4300*/  IMAD.MOV.U32 R7, RZ, RZ, RZ ;  /* 0x000000ffff077224 */ /* 0x000fe200078e00ff */
[----:B------:R-:W-:Y:S01]  /*4310*/  ULOP3.LUT UR10, UR4, 0x3, URZ, 0xc0, !UPT ;  /* 0x00000003040a7892 */ /* 0x000fe2000f8ec0ff */
[C---:B------:R-:W-:Y:S01]  /*4320*/  VIADD R10, R6.reuse, 0x1 ;  /* 0x00000001060a7836 */ /* 0x040fe20000000000 */
[----:B------:R-:W-:Y:S01]  /*4330*/  ULOP3.LUT UR11, UR4, 0x7ffffff8, URZ, 0xc0, !UPT ;  /* 0x7ffffff8040b7892 */ /* 0x000fe2000f8ec0ff */
[----:B------:R-:W-:Y:S01]  /*4340*/  VIADD R11, R6, 0x2 ;  /* 0x00000002060b7836 */ /* 0x000fe20000000000 */
[----:B------:R-:W-:Y:S02]  /*4350*/  UIADD3 UR8, UPT, UPT, UR4, -0x1, URZ ;  /* 0xffffffff04087890 */ /* 0x000fe4000fffe0ff */
[----:B------:R-:W-:-:S02]  /*4360*/  ULOP3.LUT UR12, UR4, 0x1, URZ, 0xc0, !UPT ;  /* 0x00000001040c7892 */ /* 0x000fc4000f8ec0ff */
[----:B------:R-:W-:Y:S02]  /*4370*/  UIADD3 UR6, UPT, UPT, UR9, -0x1, URZ ;  /* 0xffffffff09067890 */ /* 0x000fe4000fffe0ff */
[----:B------:R-:W-:Y:S02]  /*4380*/  UIADD3 UR7, UPT, UPT, UR10, -0x1, URZ ;  /* 0xffffffff0a077890 */ /* 0x000fe4000fffe0ff */
[----:B------:R-:W-:Y:S01]  /*4390*/  UIADD3 UR5, UPT, UPT, -UR11, URZ, URZ ;  /* 0x000000ff0b057290 */ /* 0x000fe2000fffe1ff */
[C---:B--2--5:R-:W-:Y:S02]  /*43a0*/  IADD3 R4, P0, PT, R8.reuse, 0xa8, RZ ;  /* 0x000000a808047810 */ /* 0x064fe40007f1e0ff */
[----:B------:R-:W-:-:S03]  /*43b0*/  IADD3 R8, P1, PT, R8, 0x60, RZ ;  /* 0x0000006008087810 */ /* 0x000fc60007f3e0ff */
[--C-:B------:R-:W-:Y:S02]  /*43c0*/  IMAD.X R5, RZ, RZ, R9.reuse, P0 ;  /* 0x000000ffff057224 */ /* 0x100fe400000e0609 */
[----:B------:R-:W-:-:S08]  /*43d0*/  IMAD.X R9, RZ, RZ, R9, P1 ;  /* 0x000000ffff097224 */ /* 0x000fd000008e0609 */
.L_x_91:
[----:B------:R-:W-:Y:S01]  /*43e0*/  UISETP.GE.U32.AND UP0, UPT, UR8, 0x7, UPT ;  /* 0x000000070800788c */ /* 0x000fe2000bf06070 */
[----:B------:R-:W-:Y:S01]  /*43f0*/  IADD3 R12, PT, PT, R6, R7, RZ ;  /* 0x00000007060c7210 */ /* 0x000fe20007ffe0ff */
[----:B------:R-:W-:Y:S02]  /*4400*/  IMAD.MOV.U32 R3, RZ, RZ, RZ ;  /* 0x000000ffff037224 */ /* 0x000fe400078e00ff */
[----:B------:R-:W-:-:S05]  /*4410*/  IMAD.MOV.U32 R57, RZ, RZ, RZ ;  /* 0x000000ffff397224 */ /* 0x000fca00078e00ff */
[----:B------:R-:W-:Y:S05]  /*4420*/  BRA.U !UP0, `(.L_x_73) ;  /* 0x0000000108cc7547 */ /* 0x000fea000b800000 */
[----:B------:R-:W-:Y:S01]  /*4430*/  IMAD.MOV.U32 R57, RZ, RZ, RZ ;  /* 0x000000ffff397224 */ /* 0x000fe200078e00ff */
[----:B------:R-:W-:Y:S01]  /*4440*/  UMOV UR4, UR5 ;  /* 0x0000000500047c82 */ /* 0x000fe20008000000 */
[----:B------:R-:W-:Y:S02]  /*4450*/  IMAD.MOV.U32 R3, RZ, RZ, R6 ;  /* 0x000000ffff037224 */ /* 0x000fe400078e0006 */
[----:B------:R-:W-:-:S07]  /*4460*/  IMAD.WIDE.U32 R54, R7, 0x8, R8 ;  /* 0x0000000807367825 */ /* 0x000fce00078e0008 */
.L_x_74:
[----:B------:R-:W-:-:S04]  /*4470*/  IMAD.WIDE R16, R3, 0x8, R54 ;  /* 0x0000000803107825 */ /* 0x000fc800078e0236 */
[C---:B0---4-:R-:W-:Y:S01]  /*4480*/  IMAD.WIDE R14, R3.reuse, 0x8, R4 ;  /* 0x00000008030e7825 */ /* 0x051fe200078e0204 */
[----:B--2---:R-:W2:Y:S04]  /*4490*/  LDG.E.64 R20, desc[UR36][R16.64+-0x60] ;  /* 0xffffa02410147981 */ /* 0x004ea8000c1e1b00 */
[----:B------:R-:W2:Y:S04]  /*44a0*/  LDG.E.64 R18, desc[UR36][R14.64+-0xa8] ;  /* 0xffff58240e127981 */ /* 0x000ea8000c1e1b00 */
[----:B---3--:R-:W3:Y:S04]  /*44b0*/  LDG.E.64 R28, desc[UR36][R16.64+-0x48] ;  /* 0xffffb824101c7981 */ /* 0x008ee8000c1e1b00 */
[----:B------:R-:W3:Y:S04]  /*44c0*/  LDG.E.64 R24, desc[UR36][R14.64+-0x90] ;  /* 0xffff70240e187981 */ /* 0x000ee8000c1e1b00 */
[----:B------:R-:W4:Y:S04]  /*44d0*/  LDG.E.64 R32, desc[UR36][R16.64+-0x30] ;  /* 0xffffd02410207981 */ /* 0x000f28000c1e1b00 */
[----:B------:R-:W4:Y:S04]  /*44e0*/  LDG.E.64 R30, desc[UR36][R14.64+-0x78] ;  /* 0xffff88240e1e7981 */ /* 0x000f28000c1e1b00 */
[----:B------:R-:W5:Y:S04]  /*44f0*/  LDG.E.64 R36, desc[UR36][R16.64+-0x18] ;  /* 0xffffe82410247981 */ /* 0x000f68000c1e1b00 */
[----:B------:R-:W5:Y:S04]  /*4500*/  LDG.E.64 R34, desc[UR36][R14.64+-0x60] ;  /* 0xffffa0240e227981 */ /* 0x000f68000c1e1b00 */
[----:B------:R-:W5:Y:S04]  /*4510*/  LDG.E.64 R40, desc[UR36][R16.64] ;  /* 0x0000002410287981 */ /* 0x000f68000c1e1b00 */
[----:B------:R-:W5:Y:S04]  /*4520*/  LDG.E.64 R38, desc[UR36][R14.64+-0x48] ;  /* 0xffffb8240e267981 */ /* 0x000f68000c1e1b00 */
[----:B------:R-:W5:Y:S04]  /*4530*/  LDG.E.64 R44, desc[UR36][R16.64+0x18] ;  /* 0x00001824102c7981 */ /* 0x000f68000c1e1b00 */
[----:B------:R-:W5:Y:S04]  /*4540*/  LDG.E.64 R42, desc[UR36][R14.64+-0x30] ;  /* 0xffffd0240e2a7981 */ /* 0x000f68000c1e1b00 */
[----:B------:R-:W5:Y:S04]  /*4550*/  LDG.E.64 R48, desc[UR36][R16.64+0x30] ;  /* 0x0000302410307981 */ /* 0x000f68000c1e1b00 */
[----:B------:R-:W5:Y:S04]  /*4560*/  LDG.E.64 R46, desc[UR36][R14.64+-0x18] ;  /* 0xffffe8240e2e7981 */ /* 0x000f68000c1e1b00 */
[----:B------:R0:W5:Y:S04]  /*4570*/  LDG.E.64 R52, desc[UR36][R16.64+0x48] ;  /* 0x0000482410347981 */ /* 0x000168000c1e1b00 */
[----:B------:R1:W5:Y:S01]  /*4580*/  LDG.E.64 R50, desc[UR36][R14.64] ;  /* 0x000000240e327981 */ /* 0x000362000c1e1b00 */
[----:B------:R-:W2:Y:S01]  /*4590*/  F2F.F64.F32 R22, R57 ;  /* 0x0000003900167310 */ /* 0x000ea20000201800 */
[----:B------:R-:W-:Y:S01]  /*45a0*/  UIADD3 UR4, UPT, UPT, UR4, 0x8, URZ ;  /* 0x0000000804047890 */ /* 0x000fe2000fffe0ff */
[----:B------:R-:W-:-:S03]  /*45b0*/  VIADD R3, R3, 0x18 ;  /* 0x0000001803037836 */ /* 0x000fc60000000000 */
[----:B------:R-:W-:Y:S01]  /*45c0*/  UISETP.NE.AND UP1, UPT, UR4, URZ, UPT ;  /* 0x000000ff0400728c */ /* 0x000fe2000bf25270 */
[----:B--2---:R-:W-:-:S10]  /*45d0*/  DFMA R18, R18, R20, R22 ;  /* 0x000000141212722b */ /* 0x004fd40000000016 */
[----:B------:R-:W2:Y:S08]  /*45e0*/  F2F.F32.F64 R18, R18 ;  /* 0x0000001200127310 */ /* 0x000eb00000301000 */
[----:B--2---:R-:W3:Y:S02]  /*45f0*/  F2F.F64.F32 R20, R18 ;  /* 0x0000001200147310 */ /* 0x004ee40000201800 */
[----:B---3--:R-:W-:-:S10]  /*4600*/  DFMA R20, R24, R28, R20 ;  /* 0x0000001c1814722b */ /* 0x008fd40000000014 */
[----:B------:R-:W2:Y:S08]  /*4610*/  F2F.F32.F64 R20, R20 ;  /* 0x0000001400147310 */ /* 0x000eb00000301000 */
[----:B--2---:R-:W4:Y:S02]  /*4620*/  F2F.F64.F32 R22, R20 ;  /* 0x0000001400167310 */ /* 0x004f240000201800 */
[----:B----4-:R-:W-:-:S10]  /*4630*/  DFMA R22, R30, R32, R22 ;  /* 0x000000201e16722b */ /* 0x010fd40000000016 */
[----:B------:R-:W0:Y:S08]  /*4640*/  F2F.F32.F64 R22, R22 ;  /* 0x0000001600167310 */ /* 0x000e300000301000 */
[----:B0-----:R-:W5:Y:S02]  /*4650*/  F2F.F64.F32 R16, R22 ;  /* 0x0000001600107310 */ /* 0x001f640000201800 */
[----:B-----5:R-:W-:-:S10]  /*4660*/  DFMA R16, R34, R36, R16 ;  /* 0x000000242210722b */ /* 0x020fd40000000010 */
[----:B------:R-:W1:Y:S08]  /*4670*/  F2F.F32.F64 R16, R16 ;  /* 0x0000001000107310 */ /* 0x000e700000301000 */
[----:B-1----:R-:W0:Y:S02]  /*4680*/  F2F.F64.F32 R14, R16 ;  /* 0x00000010000e7310 */ /* 0x002e240000201800 */
[----:B0-----:R-:W-:-:S10]  /*4690*/  DFMA R14, R38, R40, R14 ;  /* 0x00000028260e722b */ /* 0x001fd4000000000e */
[----:B------:R-:W0:Y:S08]  /*46a0*/  F2F.F32.F64 R14, R14 ;  /* 0x0000000e000e7310 */ /* 0x000e300000301000 */
[----:B0-----:R-:W0:Y:S02]  /*46b0*/  F2F.F64.F32 R18, R14 ;  /* 0x0000000e00127310 */ /* 0x001e240000201800 */
[----:B0-----:R-:W-:-:S10]  /*46c0*/  DFMA R18, R42, R44, R18 ;  /* 0x0000002c2a12722b */ /* 0x001fd40000000012 */
[----:B------:R-:W0:Y:S08]  /*46d0*/  F2F.F32.F64 R18, R18 ;  /* 0x0000001200127310 */ /* 0x000e300000301000 */
[----:B0-----:R-:W0:Y:S02]  /*46e0*/  F2F.F64.F32 R20, R18 ;  /* 0x0000001200147310 */ /* 0x001e240000201800 */
[----:B0-----:R-:W-:-:S10]  /*46f0*/  DFMA R20, R46, R48, R20 ;  /* 0x000000302e14722b */ /* 0x001fd40000000014 */
[----:B------:R-:W0:Y:S08]  /*4700*/  F2F.F32.F64 R20, R20 ;  /* 0x0000001400147310 */ /* 0x000e300000301000 */
[----:B0-----:R-:W0:Y:S02]  /*4710*/  F2F.F64.F32 R22, R20 ;  /* 0x0000001400167310 */ /* 0x001e240000201800 */
[----:B0-----:R-:W-:-:S06]  /*4720*/  DFMA R22, R50, R52, R22 ;  /* 0x000000343216722b */ /* 0x001fcc0000000016 */
[----:B------:R2:W3:Y:S01]  /*4730*/  F2F.F32.F64 R57, R22 ;  /* 0x0000001600397310 */ /* 0x0004e20000301000 */
[----:B------:R-:W-:Y:S05]  /*4740*/  BRA.U UP1, `(.L_x_74) ;  /* 0xfffffffd01487547 */ /* 0x000fea000b83ffff */
[----:B------:R-:W-:-:S07]  /*4750*/  IMAD.U32 R3, RZ, RZ, UR11 ;  /* 0x0000000bff037e24 */ /* 0x000fce000f8e00ff */
.L_x_73:
[----:B------:R-:W-:-:S09]  /*4760*/  UISETP.NE.AND UP1, UPT, UR9, URZ, UPT ;  /* 0x000000ff0900728c */ /* 0x000fd2000bf25270 */
[----:B------:R-:W-:Y:S05]  /*4770*/  BRA.U !UP1, `(.L_x_75) ;  /* 0x0000000109dc7547 */ /* 0x000fea000b800000 */
[----:B------:R-:W-:Y:S02]  /*4780*/  UISETP.GE.U32.AND UP1, UPT, UR6, 0x3, UPT ;  /* 0x000000030600788c */ /* 0x000fe4000bf26070 */
[----:B------:R-:W-:-:S07]  /*4790*/  UISETP.NE.AND UP2, UPT, UR10, URZ, UPT ;  /* 0x000000ff0a00728c */ /* 0x000fce000bf45270 */
[----:B------:R-:W-:Y:S05]  /*47a0*/  BRA.U !UP1, `(.L_x_76) ;  /* 0x0000000109647547 */ /* 0x000fea000b800000 */
[----:B0---4-:R-:W0:Y:S01]  /*47b0*/  LDC.64 R14, c[0x0][0x3a0] ;  /* 0x0000e800ff0e7b82 */ /* 0x011e220000000a00 */
[----:B------:R-:W-:-:S04]  /*47c0*/  IMAD R13, R3, 0x3, R6 ;  /* 0x00000003030d7824 */ /* 0x000fc800078e0206 */
[----:B0-----:R-:W-:-:S05]  /*47d0*/  IMAD.WIDE R14, R13, 0x8, R14 ;  /* 0x000000080d0e7825 */ /* 0x001fca00078e020e */
[----:B------:R-:W4:Y:S01]  /*47e0*/  LDG.E.64 R16, desc[UR36][R14.64] ;  /* 0x000000240e107981 */ /* 0x000f22000c1e1b00 */
[----:B------:R-:W-:-:S03]  /*47f0*/  IMAD.WIDE.U32 R18, R7, 0x8, R14 ;  /* 0x0000000807127825 */ /* 0x000fc600078e000e */
[----:B------:R-:W5:Y:S04]  /*4800*/  LDG.E.64 R24, desc[UR36][R14.64+0x18] ;  /* 0x000018240e187981 */ /* 0x000f68000c1e1b00 */
[----:B------:R-:W4:Y:S04]  /*4810*/  LDG.E.64 R20, desc[UR36][R18.64] ;  /* 0x0000002412147981 */ /* 0x000f28000c1e1b00 */
[----:B------:R-:W5:Y:S04]  /*4820*/  LDG.E.64 R28, desc[UR36][R18.64+0x18] ;  /* 0x00001824121c7981 */ /* 0x000f68000c1e1b00 */
[----:B------:R-:W5:Y:S04]  /*4830*/  LDG.E.64 R30, desc[UR36][R14.64+0x30] ;  /* 0x000030240e1e7981 */ /* 0x000f68000c1e1b00 */
[----:B------:R-:W5:Y:S04]  /*4840*/  LDG.E.64 R32, desc[UR36][R18.64+0x30] ;  /* 0x0000302412207981 */ /* 0x000f68000c1e1b00 */
[----:B------:R0:W5:Y:S04]  /*4850*/  LDG.E.64 R34, desc[UR36][R14.64+0x48] ;  /* 0x000048240e227981 */ /* 0x000168000c1e1b00 */
[----:B------:R-:W5:Y:S01]  /*4860*/  LDG.E.64 R36, desc[UR36][R18.64+0x48] ;  /* 0x0000482412247981 */ /* 0x000f62000c1e1b00 */
[----:B--23--:R-:W4:Y:S01]  /*4870*/  F2F.F64.F32 R22, R57 ;  /* 0x0000003900167310 */ /* 0x00cf220000201800 */
[----:B------:R-:W-:Y:S01]  /*4880*/  IADD3 R3, PT, PT, R3, 0x4, RZ ;  /* 0x0000000403037810 */ /* 0x000fe20007ffe0ff */
[----:B----4-:R-:W-:-:S10]  /*4890*/  DFMA R16, R16, R20, R22 ;  /* 0x000000141010722b */ /* 0x010fd40000000016 */
[----:B------:R-:W2:Y:S08]  /*48a0*/  F2F.F32.F64 R16, R16 ;  /* 0x0000001000107310 */ /* 0x000eb00000301000 */
[----:B--2---:R-:W5:Y:S02]  /*48b0*/  F2F.F64.F32 R20, R16 ;  /* 0x0000001000147310 */ /* 0x004f640000201800 */
[----:B-----5:R-:W-:-:S10]  /*48c0*/  DFMA R20, R24, R28, R20 ;  /* 0x0000001c1814722b */ /* 0x020fd40000000014 */
[----:B------:R-:W2:Y:S08]  /*48d0*/  F2F.F32.F64 R20, R20 ;  /* 0x0000001400147310 */ /* 0x000eb00000301000 */
[----:B--2---:R-:W2:Y:S02]  /*48e0*/  F2F.F64.F32 R22, R20 ;  /* 0x0000001400167310 */ /* 0x004ea40000201800 */
[----:B--2---:R-:W-:-:S10]  /*48f0*/  DFMA R22, R30, R32, R22 ;  /* 0x000000201e16722b */ /* 0x004fd40000000016 */
[----:B------:R-:W0:Y:S08]  /*4900*/  F2F.F32.F64 R22, R22 ;  /* 0x0000001600167310 */ /* 0x000e300000301000 */
[----:B0-----:R-:W0:Y:S02]  /*4910*/  F2F.F64.F32 R14, R22 ;  /* 0x00000016000e7310 */ /* 0x001e240000201800 */
[----:B0-----:R-:W-:-:S06]  /*4920*/  DFMA R14, R34, R36, R14 ;  /* 0x00000024220e722b */ /* 0x001fcc000000000e */
[----:B------:R0:W2:Y:S05]  /*4930*/  F2F.F32.F64 R57, R14 ;  /* 0x0000000e00397310 */ /* 0x0000aa0000301000 */
.L_x_76:
[----:B------:R-:W-:Y:S05]  /*4940*/  BRA.U !UP2, `(.L_x_75) ;  /* 0x000000010a687547 */ /* 0x000fea000b800000 */
[----:B------:R-:W-:-:S13]  /*4950*/  ISETP.NE.AND P0, PT, RZ, UR7, PT ;  /* 0x00000007ff007c0c */ /* 0x000fda000bf05270 */
[----:B0---4-:R-:W0:Y:S01]  /*4960*/  @P0 LDC.64 R14, c[0x0][0x3a0] ;  /* 0x0000e800ff0e0b82 */ /* 0x011e220000000a00 */
[----:B------:R-:W-:-:S04]  /*4970*/  @P0 IMAD R19, R3, 0x3, R6 ;  /* 0x0000000303130824 */ /* 0x000fc800078e0206 */
[----:B0-----:R-:W-:-:S05]  /*4980*/  @P0 IMAD.WIDE R18, R19, 0x8, R14 ;  /* 0x0000000813120825 */ /* 0x001fca00078e020e */
[----:B------:R-:W4:Y:S01]  /*4990*/  @P0 LDG.E.64 R20, desc[UR36][R18.64] ;  /* 0x0000002412140981 */ /* 0x000f22000c1e1b00 */
[----:B--2---:R-:W-:Y:S01]  /*49a0*/  @P0 IMAD.WIDE.U32 R22, R7, 0x8, R18 ;  /* 0x0000000807160825 */ /* 0x004fe200078e0012 */
[----:B------:R-:W-:Y:S02]  /*49b0*/  ISETP.NE.AND P1, PT, RZ, UR12, PT ;  /* 0x0000000cff007c0c */ /* 0x000fe4000bf25270 */
[----:B------:R0:W2:Y:S04]  /*49c0*/  @P0 LDG.E.64 R30, desc[UR36][R18.64+0x18] ;  /* 0x00001824121e0981 */ /* 0x0000a8000c1e1b00 */
[----:B------:R-:W4:Y:S04]  /*49d0*/  @P0 LDG.E.64 R24, desc[UR36][R22.64] ;  /* 0x0000002416180981 */ /* 0x000f28000c1e1b00 */
[----:B------:R-:W2:Y:S03]  /*49e0*/  @P0 LDG.E.64 R32, desc[UR36][R22.64+0x18] ;  /* 0x0000182416200981 */ /* 0x000ea6000c1e1b00 */
[----:B------:R-:W5:Y:S01]  /*49f0*/  @P1 LDC.64 R14, c[0x0][0x3a0] ;  /* 0x0000e800ff0e1b82 */ /* 0x000f620000000a00 */
[----:B------:R-:W-:-:S04]  /*4a00*/  @P0 VIADD R3, R3, 0x2 ;  /* 0x0000000203030836 */ /* 0x000fc80000000000 */
[----:B------:R-:W-:-:S04]  /*4a10*/  @P1 IMAD R3, R3, 0x3, R6 ;  /* 0x0000000303031824 */ /* 0x000fc800078e0206 */
[----:B-----5:R-:W-:-:S04]  /*4a20*/  @P1 IMAD.WIDE R14, R3, 0x8, R14 ;  /* 0x00000008030e1825 */ /* 0x020fc800078e020e */
[----:B------:R-:W-:Y:S02]  /*4a30*/  @P1 IMAD.WIDE.U32 R16, R7, 0x8, R14 ;  /* 0x0000000807101825 */ /* 0x000fe400078e000e */
[----:B------:R-:W5:Y:S04]  /*4a40*/  @P1 LDG.E.64 R14, desc[UR36][R14.64] ;  /* 0x000000240e0e1981 */ /* 0x000f68000c1e1b00 */
[----:B------:R-:W5:Y:S01]  /*4a50*/  @P1 LDG.E.64 R16, desc[UR36][R16.64] ;  /* 0x0000002410101981 */ /* 0x000f62000c1e1b00 */
[----:B---3--:R-:W4:Y:S02]  /*4a60*/  @P0 F2F.F64.F32 R28, R57 ;  /* 0x00000039001c0310 */ /* 0x008f240000201800 */
[----:B----4-:R-:W-:-:S10]  /*4a70*/  @P0 DFMA R20, R20, R24, R28 ;  /* 0x000000181414022b */ /* 0x010fd4000000001c */
[----:B------:R-:W0:Y:S08]  /*4a80*/  @P0 F2F.F32.F64 R20, R20 ;  /* 0x0000001400140310 */ /* 0x000e300000301000 */
[----:B0-----:R-:W2:Y:S02]  /*4a90*/  @P0 F2F.F64.F32 R18, R20 ;  /* 0x0000001400120310 */ /* 0x001ea40000201800 */
[----:B--2---:R-:W-:-:S06]  /*4aa0*/  @P0 DFMA R30, R30, R32, R18 ;  /* 0x000000201e1e022b */ /* 0x004fcc0000000012 */
[----:B------:R-:W0:Y:S08]  /*4ab0*/  @P0 F2F.F32.F64 R57, R30 ;  /* 0x0000001e00390310 */ /* 0x000e300000301000 */
[----:B0-----:R-:W5:Y:S02]  /*4ac0*/  @P1 F2F.F64.F32 R18, R57 ;  /* 0x0000003900121310 */ /* 0x001f640000201800 */
[----:B-----5:R-:W-:-:S06]  /*4ad0*/  @P1 DFMA R18, R14, R16, R18 ;  /* 0x000000100e12122b */ /* 0x020fcc0000000012 */
[----:B------:R0:W2:Y:S05]  /*4ae0*/  @P1 F2F.F32.F64 R57, R18 ;  /* 0x0000001200391310 */ /* 0x0000aa0000301000 */
.L_x_75:
[----:B------:R-:W0:Y:S01]  /*4af0*/  MUFU.RCP R3, R2 ;  /* 0x0000000200037308 */ /* 0x000e220000001000 */
[----:B------:R-:W-:Y:S01]  /*4b00*/  BSSY.RECONVERGENT B0, `(.L_x_77) ;  /* 0x000000d000007945 */ /* 0x000fe20003800200 */
[----:B------:R-:W-:-:S06]  /*4b10*/  IMAD R13, R7, 0xc, R1 ;  /* 0x0000000c070d7824 */ /* 0x000fcc00078e0201 */
[----:B--23--:R-:W2:Y:S01]  /*4b20*/  FCHK P0, R57, R2 ;  /* 0x0000000239007302 */ /* 0x00cea20000000000 */
[----:B0---4-:R-:W-:-:S04]  /*4b30*/  FFMA R14, -R2, R3, 1 ;  /* 0x3f800000020e7423 */ /* 0x011fc80000000103 */
[----:B------:R-:W-:-:S04]  /*4b40*/  FFMA R3, R3, R14, R3 ;  /* 0x0000000e03037223 */ /* 0x000fc80000000003 */
[----:B------:R-:W-:-:S04]  /*4b50*/  FFMA R14, R3, R57, RZ ;  /* 0x00000039030e7223 */ /* 0x000fc800000000ff */
[----:B------:R-:W-:-:S04]  /*4b60*/  FFMA R15, -R2, R14, R57 ;  /* 0x0000000e020f7223 */ /* 0x000fc80000000139 */
[----:B------:R-:W-:Y:S01]  /*4b70*/  FFMA R14, R3, R15, R14 ;  /* 0x0000000f030e7223 */ /* 0x000fe2000000000e */
[----:B--2---:R-:W-:Y:S06]  /*4b80*/  @!P0 BRA `(.L_x_78) ;  /* 0x0000000000108947 */ /* 0x004fec0003800000 */
[----:B------:R-:W-:Y:S01]  /*4b90*/  IMAD.MOV.U32 R3, RZ, RZ, R57 ;  /* 0x000000ffff037224 */ /* 0x000fe200078e0039 */
[----:B------:R-:W-:-:S07]  /*4ba0*/  MOV R20, 0x4bc0 ;  /* 0x00004bc000147802 */ /* 0x000fce0000000f00 */
[----:B-1----:R-:W-:Y:S05]  /*4bb0*/  CALL.REL.NOINC `($__internal_4_$__cuda_sm3x_div_rn_noftz_f32_slowpath) ;  /* 0x00000220005c7944 */ /* 0x002fea0003c00000 */
[----:B------:R-:W-:-:S07]  /*4bc0*/  IMAD.MOV.U32 R14, RZ, RZ, R16 ;  /* 0x000000ffff0e7224 */ /* 0x000fce00078e0010 */
.L_x_78:
[----:B------:R-:W-:Y:S05]  /*4bd0*/  BSYNC.RECONVERGENT B0 ;  /* 0x0000000000007941 */ /* 0x000fea0003800200 */
.L_x_77:
[----:B------:R0:W-:Y:S01]  /*4be0*/  STL [R13], R14 ;  /* 0x0000000e0d007387 */ /* 0x0001e20000100800 */
[----:B------:R-:W-:Y:S02]  /*4bf0*/  IMAD.MOV.U32 R3, RZ, RZ, RZ ;  /* 0x000000ffff037224 */ /* 0x000fe400078e00ff */
[----:B------:R-:W-:Y:S01]  /*4c00*/  IMAD.MOV.U32 R55, RZ, RZ, RZ ;  /* 0x000000ffff377224 */ /* 0x000fe200078e00ff */
[----:B------:R-:W-:Y:S06]  /*4c10*/  BRA.U !UP0, `(.L_x_79) ;  /* 0x0000000108cc7547 */ /* 0x000fec000b800000 */
[----:B------:R-:W-:Y:S01]  /*4c20*/  IMAD.MOV.U32 R3, RZ, RZ, RZ ;  /* 0x000000ffff037224 */ /* 0x000fe200078e00ff */
[----:B------:R-:W-:-:S07]  /*4c30*/  MOV R55, RZ ;  /* 0x000000ff00377202 */ /* 0x000fce0000000f00 */
.L_x_80:
[----:B------:R-:W0:Y:S01]  /*4c40*/  LDC.64 R18, c[0x0][0x3a0] ;  /* 0x0000e800ff127b82 */ /* 0x000e220000000a00 */
[C---:B------:R-:W-:Y:S02]  /*4c50*/  IMAD R15, R3.reuse, 0x3, R10 ;  /* 0x00000003030f7824 */ /* 0x040fe400078e020a */
[----:B------:R-:W-:Y:S02]  /*4c60*/  IMAD R17, R3, 0x3, R12 ;  /* 0x0000000303117824 */ /* 0x000fe400078e020c */
[----:B0-----:R-:W-:-:S04]  /*4c70*/  IMAD.WIDE R14, R15, 0x8, R18 ;  /* 0x000000080f0e7825 */ /* 0x001fc800078e0212 */
[----:B------:R-:W-:Y:S01]  /*4c80*/  IMAD.WIDE R18, R17, 0x8, R18 ;  /* 0x0000000811127825 */ /* 0x000fe200078e0212 */
[----:B--2---:R-:W2:Y:S04]  /*4c90*/  LDG.E.64 R24, desc[UR36][R14.64+0x18] ;  /* 0x000018240e187981 */ /* 0x004ea8000c1e1b00 */
[----:B---3--:R-:W3:Y:S04]  /*4ca0*/  LDG.E.64 R16, desc[UR36][R14.64] ;  /* 0x000000240e107981 */ /* 0x008ee8000c1e1b00 */
[----:B------:R-:W3:Y:S04]  /*4cb0*/  LDG.E.64 R20, desc[UR36][R18.64] ;  /* 0x0000002412147981 */ /* 0x000ee8000c1e1b00 */
[----:B------:R-:W2:Y:S04]  /*4cc0*/  LDG.E.64 R28, desc[UR36][R18.64+0x18] ;  /* 0x00001824121c7981 */ /* 0x000ea8000c1e1b00 */
        /* <DEDUP_REMOVED lines=12> */
[----:B------:R-:W3:Y:S02]  /*4d90*/  F2F.F64.F32 R22, R55 ;  /* 0x0000003700167310 */ /* 0x000ee40000201800 */
[----:B---3--:R-:W-:-:S10]  /*4da0*/  DFMA R16, R16, R20, R22 ;  /* 0x000000141010722b */ /* 0x008fd40000000016 */
[----:B------:R-:W3:Y:S08]  /*4db0*/  F2F.F32.F64 R16, R16 ;  /* 0x0000001000107310 */ /* 0x000ef00000301000 */
[----:B---3--:R-:W2:Y:S02]  /*4dc0*/  F2F.F64.F32 R20, R16 ;  /* 0x0000001000147310 */ /* 0x008ea40000201800 */
[----:B--2---:R-:W-:-:S10]  /*4dd0*/  DFMA R20, R24, R28, R20 ;  /* 0x0000001c1814722b */ /* 0x004fd40000000014 */
        /* <DEDUP_REMOVED lines=15> */
[----:B------:R-:W0:Y:S01]  /*4ed0*/  F2F.F32.F64 R20, R20 ;  /* 0x0000001400147310 */ /* 0x000e220000301000 */
[----:B------:R-:W-:-:S07]  /*4ee0*/  VIADD R3, R3, 0x8 ;  /* 0x0000000803037836 */ /* 0x000fce0000000000 */
[----:B0-----:R-:W0:Y:S01]  /*4ef0*/  F2F.F64.F32 R22, R20 ;  /* 0x0000001400167310 */ /* 0x001e220000201800 */
[----:B------:R-:W-:Y:S01]  /*4f00*/  ISETP.NE.AND P0, PT, R3, UR11, PT ;  /* 0x0000000b03007c0c */ /* 0x000fe2000bf05270 */
[----:B0-----:R-:W-:-:S06]  /*4f10*/  DFMA R22, R50, R52, R22 ;  /* 0x000000343216722b */ /* 0x001fcc0000000016 */
[----:B------:R2:W3:Y:S06]  /*4f20*/  F2F.F32.F64 R55, R22 ;  /* 0x0000001600377310 */ /* 0x0004ec0000301000 */
[----:B------:R-:W-:Y:S05]  /*4f30*/  @P0 BRA `(.L_x_80) ;  /* 0xfffffffc00400947 */ /* 0x000fea000383ffff */
[----:B------:R-:W-:-:S07]  /*4f40*/  IMAD.U32 R3, RZ, RZ, UR11 ;  /* 0x0000000bff037e24 */ /* 0x000fce000f8e00ff */
.L_x_79:
[----:B------:R-:W-:-:S09]  /*4f50*/  UISETP.NE.AND UP0, UPT, UR9, URZ, UPT ;  /* 0x000000ff0900728c */ /* 0x000fd2000bf05270 */
[----:B------:R-:W-:Y:S05]  /*4f60*/  BRA.U !UP0, `(.L_x_81) ;  /* 0x0000000108e87547 */ /* 0x000fea000b800000 */
[----:B------:R-:W-:Y:S02]  /*4f70*/  UISETP.GE.U32.AND UP0, UPT, UR6, 0x3, UPT ;  /* 0x000000030600788c */ /* 0x000fe4000bf06070 */
[----:B------:R-:W-:-:S07]  /*4f80*/  UISETP.NE.AND UP1, UPT, UR10, URZ, UPT ;  /* 0x000000ff0a00728c */ /* 0x000fce000bf25270 */
[----:B------:R-:W-:Y:S05]  /*4f90*/  BRA.U !UP0, `(.L_x_82) ;  /* 0x0000000108687547 */ /* 0x000fea000b800000 */
[----:B------:R-:W0:Y:S01]  /*4fa0*/  LDC.64 R18, c[0x0][0x3a0] ;  /* 0x0000e800ff127b82 */ /* 0x000e220000000a00 */
[C---:B------:R-:W-:Y:S02]  /*4fb0*/  IMAD R15, R3.reuse, 0x3, R10 ;  /* 0x00000003030f7824 */ /* 0x040fe400078e020a */
[----:B------:R-:W-:Y:S02]  /*4fc0*/  IMAD R17, R3, 0x3, R12 ;  /* 0x0000000303117824 */ /* 0x000fe400078e020c */
[----:B0-----:R-:W-:-:S04]  /*4fd0*/  IMAD.WIDE R14, R15, 0x8, R18 ;  /* 0x000000080f0e7825 */ /* 0x001fc800078e0212 */
[----:B------:R-:W-:Y:S01]  /*4fe0*/  IMAD.WIDE R18, R17, 0x8, R18 ;  /* 0x0000000811127825 */ /* 0x000fe200078e0212 */
[----:B------:R-:W4:Y:S04]  /*4ff0*/  LDG.E.64 R24, desc[UR36][R14.64+0x18] ;  /* 0x000018240e187981 */ /* 0x000f28000c1e1b00 */
[----:B------:R-:W5:Y:S04]  /*5000*/  LDG.E.64 R16, desc[UR36][R14.64] ;  /* 0x000000240e107981 */ /* 0x000f68000c1e1b00 */
[----:B------:R-:W5:Y:S04]  /*5010*/  LDG.E.64 R20, desc[UR36][R18.64] ;  /* 0x0000002412147981 */ /* 0x000f68000c1e1b00 */
[----:B------:R-:W4:Y:S04]  /*5020*/  LDG.E.64 R28, desc[UR36][R18.64+0x18] ;  /* 0x00001824121c7981 */ /* 0x000f28000c1e1b00 */
[----:B------:R-:W4:Y:S04]  /*5030*/  LDG.E.64 R30, desc[UR36][R14.64+0x30] ;  /* 0x000030240e1e7981 */ /* 0x000f28000c1e1b00 */
[----:B------:R-:W4:Y:S04]  /*5040*/  LDG.E.64 R32, desc[UR36][R18.64+0x30] ;  /* 0x0000302412207981 */ /* 0x000f28000c1e1b00 */
[----:B------:R0:W4:Y:S04]  /*5050*/  LDG.E.64 R34, desc[UR36][R14.64+0x48] ;  /* 0x000048240e227981 */ /* 0x000128000c1e1b00 */
[----:B------:R-:W4:Y:S01]  /*5060*/  LDG.E.64 R36, desc[UR36][R18.64+0x48] ;  /* 0x0000482412247981 */ /* 0x000f22000c1e1b00 */
[----:B--23--:R-:W5:Y:S01]  /*5070*/  F2F.F64.F32 R22, R55 ;  /* 0x0000003700167310 */ /* 0x00cf620000201800 */
[----:B------:R-:W-:Y:S01]  /*5080*/  VIADD R3, R3, 0x4 ;  /* 0x0000000403037836 */ /* 0x000fe20000000000 */
[----:B-----5:R-:W-:-:S10]  /*5090*/  DFMA R16, R16, R20, R22 ;  /* 0x000000141010722b */ /* 0x020fd40000000016 */
[----:B------:R-:W2:Y:S08]  /*50a0*/  F2F.F32.F64 R16, R16 ;  /* 0x0000001000107310 */ /* 0x000eb00000301000 */
[----:B--2---:R-:W4:Y:S02]  /*50b0*/  F2F.F64.F32 R20, R16 ;  /* 0x0000001000147310 */ /* 0x004f240000201800 */
[----:B----4-:R-:W-:-:S10]  /*50c0*/  DFMA R20, R24, R28, R20 ;  /* 0x0000001c1814722b */ /* 0x010fd40000000014 */
[----:B------:R-:W2:Y:S08]  /*50d0*/  F2F.F32.F64 R20, R20 ;  /* 0x0000001400147310 */ /* 0x000eb00000301000 */
[----:B--2---:R-:W2:Y:S02]  /*50e0*/  F2F.F64.F32 R22, R20 ;  /* 0x0000001400167310 */ /* 0x004ea40000201800 */
[----:B--2---:R-:W-:-:S10]  /*50f0*/  DFMA R22, R30, R32, R22 ;  /* 0x000000201e16722b */ /* 0x004fd40000000016 */
[----:B------:R-:W0:Y:S08]  /*5100*/  F2F.F32.F64 R22, R22 ;  /* 0x0000001600167310 */ /* 0x000e300000301000 */
[----:B0-----:R-:W0:Y:S02]  /*5110*/  F2F.F64.F32 R14, R22 ;  /* 0x00000016000e7310 */ /* 0x001e240000201800 */
[----:B0-----:R-:W-:-:S06]  /*5120*/  DFMA R14, R34, R36, R14 ;  /* 0x00000024220e722b */ /* 0x001fcc000000000e */
[----:B------:R4:W0:Y:S05]  /*5130*/  F2F.F32.F64 R55, R14 ;  /* 0x0000000e00377310 */ /* 0x00082a0000301000 */
.L_x_82:
[----:B------:R-:W-:Y:S05]  /*5140*/  BRA.U !UP1, `(.L_x_81) ;  /* 0x0000000109707547 */ /* 0x000fea000b800000 */
[----:B------:R-:W-:-:S13]  /*5150*/  ISETP.NE.AND P0, PT, RZ, UR7, PT ;  /* 0x00000007ff007c0c */ /* 0x000fda000bf05270 */
[----:B0---4-:R-:W0:Y:S01]  /*5160*/  @P0 LDC.64 R14, c[0x0][0x3a0] ;  /* 0x0000e800ff0e0b82 */ /* 0x011e220000000a00 */
[C---:B------:R-:W-:Y:S02]  /*5170*/  @P0 IMAD R19, R3.reuse, 0x3, R10 ;  /* 0x0000000303130824 */ /* 0x040fe400078e020a */
[----:B--2---:R-:W-:Y:S02]  /*5180*/  @P0 IMAD R23, R3, 0x3, R12 ;  /* 0x0000000303170824 */ /* 0x004fe400078e020c */
[----:B0-----:R-:W-:-:S04]  /*5190*/  @P0 IMAD.WIDE R18, R19, 0x8, R14 ;  /* 0x0000000813120825 */ /* 0x001fc800078e020e */
[----:B------:R-:W-:Y:S01]  /*51a0*/  @P0 IMAD.WIDE R22, R23, 0x8, R14 ;  /* 0x0000000817160825 */ /* 0x000fe200078e020e */
[----:B------:R-:W2:Y:S04]  /*51b0*/  @P0 LDG.E.64 R20, desc[UR36][R18.64] ;  /* 0x0000002412140981 */ /* 0x000ea8000c1e1b00 */
[----:B------:R-:W2:Y:S01]  /*51c0*/  @P0 LDG.E.64 R24, desc[UR36][R22.64] ;  /* 0x0000002416180981 */ /* 0x000ea2000c1e1b00 */
[----:B------:R-:W-:-:S03]  /*51d0*/  ISETP.NE.AND P1, PT, RZ, UR12, PT ;  /* 0x0000000cff007c0c */ /* 0x000fc6000bf25270 */
[----:B------:R0:W4:Y:S04]  /*51e0*/  @P0 LDG.E.64 R30, desc[UR36][R18.64+0x18] ;  /* 0x00001824121e0981 */ /* 0x000128000c1e1b00 */
[----:B------:R-:W4:Y:S01]  /*51f0*/  @P0 LDG.E.64 R32, desc[UR36][R22.64+0x18] ;  /* 0x0000182416200981 */ /* 0x000f22000c1e1b00 */
[----:B------:R-:W-:-:S05]  /*5200*/  @P0 VIADD R3, R3, 0x2 ;  /* 0x0000000203030836 */ /* 0x000fca0000000000 */
[----:B------:R-:W5:Y:S01]  /*5210*/  @P1 LDC.64 R16, c[0x0][0x3a0] ;  /* 0x0000e800ff101b82 */ /* 0x000f620000000a00 */
[C---:B------:R-:W-:Y:S02]  /*5220*/  @P1 IMAD R15, R3.reuse, 0x3, R10 ;  /* 0x00000003030f1824 */ /* 0x040fe400078e020a */
[----:B------:R-:W-:Y:S02]  /*5230*/  @P1 IMAD R3, R3, 0x3, R12 ;  /* 0x0000000303031824 */ /* 0x000fe400078e020c */
[----:B-----5:R-:W-:-:S04]  /*5240*/  @P1 IMAD.WIDE R14, R15, 0x8, R16 ;  /* 0x000000080f0e1825 */ /* 0x020fc800078e0210 */
[----:B------:R-:W-:Y:S02]  /*5250*/  @P1 IMAD.WIDE R16, R3, 0x8, R16 ;  /* 0x0000000803101825 */ /* 0x000fe400078e0210 */
[----:B------:R-:W5:Y:S04]  /*5260*/  @P1 LDG.E.64 R14, desc[UR36][R14.64] ;  /* 0x000000240e0e1981 */ /* 0x000f68000c1e1b00 */
[----:B------:R-:W5:Y:S01]  /*5270*/  @P1 LDG.E.64 R16, desc[UR36][R16.64] ;  /* 0x0000002410101981 */ /* 0x000f62000c1e1b00 */
[----:B---3--:R-:W2:Y:S02]  /*5280*/  @P0 F2F.F64.F32 R28, R55 ;  /* 0x00000037001c0310 */ /* 0x008ea40000201800 */
[----:B--2---:R-:W-:-:S10]  /*5290*/  @P0 DFMA R20, R20, R24, R28 ;  /* 0x000000181414022b */ /* 0x004fd4000000001c */
[----:B------:R-:W0:Y:S08]  /*52a0*/  @P0 F2F.F32.F64 R20, R20 ;  /* 0x0000001400140310 */ /* 0x000e300000301000 */
[----:B0-----:R-:W4:Y:S02]  /*52b0*/  @P0 F2F.F64.F32 R18, R20 ;  /* 0x0000001400120310 */ /* 0x001f240000201800 */
[----:B----4-:R-:W-:-:S06]  /*52c0*/  @P0 DFMA R30, R30, R32, R18 ;  /* 0x000000201e1e022b */ /* 0x010fcc0000000012 */
[----:B------:R-:W0:Y:S08]  /*52d0*/  @P0 F2F.F32.F64 R55, R30 ;  /* 0x0000001e00370310 */ /* 0x000e300000301000 */
[----:B0-----:R-:W5:Y:S02]  /*52e0*/  @P1 F2F.F64.F32 R18, R55 ;  /* 0x0000003700121310 */ /* 0x001f640000201800 */
[----:B-----5:R-:W-:-:S06]  /*52f0*/  @P1 DFMA R18, R14, R16, R18 ;  /* 0x000000100e12122b */ /* 0x020fcc0000000012 */
[----:B------:R0:W2:Y:S05]  /*5300*/  @P1 F2F.F32.F64 R55, R18 ;  /* 0x0000001200371310 */ /* 0x0000aa0000301000 */
.L_x_81:
[----:B------:R-:W4:Y:S01]  /*5310*/  MUFU.RCP R3, R2 ;  /* 0x0000000200037308 */ /* 0x000f220000001000 */
[----:B------:R-:W-:Y:S01]  /*5320*/  UISETP.GE.U32.AND UP0, UPT, UR8, 0x7, UPT ;  /* 0x000000070800788c */ /* 0x000fe2000bf06070 */
[----:B------:R-:W-:Y:S06]  /*5330*/  BSSY.RECONVERGENT B0, `(.L_x_83) ;  /* 0x000000c000007945 */ /* 0x000fec0003800200 */
[----:B0-23--:R-:W0:Y:S01]  /*5340*/  FCHK P0, R55, R2 ;  /* 0x0000000237007302 */ /* 0x00de220000000000 */
[----:B----4-:R-:W-:-:S04]  /*5350*/  FFMA R14, -R2, R3, 1 ;  /* 0x3f800000020e7423 */ /* 0x010fc80000000103 */
[----:B------:R-:W-:-:S04]  /*5360*/  FFMA R3, R3, R14, R3 ;  /* 0x0000000e03037223 */ /* 0x000fc80000000003 */
[----:B------:R-:W-:-:S04]  /*5370*/  FFMA R14, R3, R55, RZ ;  /* 0x00000037030e7223 */ /* 0x000fc800000000ff */
[----:B------:R-:W-:-:S04]  /*5380*/  FFMA R15, -R2, R14, R55 ;  /* 0x0000000e020f7223 */ /* 0x000fc80000000137 */
[----:B------:R-:W-:Y:S01]  /*5390*/  FFMA R14, R3, R15, R14 ;  /* 0x0000000f030e7223 */ /* 0x000fe2000000000e */
[----:B0-----:R-:W-:Y:S06]  /*53a0*/  @!P0 BRA `(.L_x_84) ;  /* 0x0000000000108947 */ /* 0x001fec0003800000 */
[----:B------:R-:W-:Y:S01]  /*53b0*/  IMAD.MOV.U32 R3, RZ, RZ, R55 ;  /* 0x000000ffff037224 */ /* 0x000fe200078e0037 */
[----:B------:R-:W-:-:S07]  /*53c0*/  MOV R20, 0x53e0 ;  /* 0x000053e000147802 */ /* 0x000fce0000000f00 */
[----:B-1----:R-:W-:Y:S05]  /*53d0*/  CALL.REL.NOINC `($__internal_4_$__cuda_sm3x_div_rn_noftz_f32_slowpath) ;  /* 0x0000021800547944 */ /* 0x002fea0003c00000 */
[----:B------:R-:W-:-:S07]  /*53e0*/  IMAD.MOV.U32 R14, RZ, RZ, R16 ;  /* 0x000000ffff0e7224 */ /* 0x000fce00078e0010 */
.L_x_84:
[----:B------:R-:W-:Y:S05]  /*53f0*/  BSYNC.RECONVERGENT B0 ;  /* 0x0000000000007941 */ /* 0x000fea0003800200 */
.L_x_83:
[----:B------:R0:W-:Y:S01]  /*5400*/  STL [R13+0x4], R14 ;  /* 0x0000040e0d007387 */ /* 0x0001e20000100800 */
[----:B------:R-:W-:Y:S01]  /*5410*/  MOV R3, RZ ;  /* 0x000000ff00037202 */ /* 0x000fe20000000f00 */
[----:B------:R-:W-:Y:S01]  /*5420*/  IMAD.MOV.U32 R55, RZ, RZ, RZ ;  /* 0x000000ffff377224 */ /* 0x000fe200078e00ff */
[----:B------:R-:W-:Y:S06]  /*5430*/  BRA.U !UP0, `(.L_x_85) ;  /* 0x0000000108cc7547 */ /* 0x000fec000b800000 */
[----:B------:R-:W-:Y:S02]  /*5440*/  IMAD.MOV.U32 R3, RZ, RZ, RZ ;  /* 0x000000ffff037224 */ /* 0x000fe400078e00ff */
[----:B------:R-:W-:-:S07]  /*5450*/  IMAD.MOV.U32 R55, RZ, RZ, RZ ;  /* 0x000000ffff377224 */ /* 0x000fce00078e00ff */
.L_x_86:
        /* <DEDUP_REMOVED lines=49> */
.L_x_85:
        /* <DEDUP_REMOVED lines=31> */
.L_x_88:
        /* <DEDUP_REMOVED lines=12> */
[----:B------:R-:W-:-:S05]  /*5a20*/  @P0 IADD3 R3, PT, PT, R3, 0x2, RZ ;  /* 0x0000000203030810 */ /* 0x000fca0007ffe0ff */
        /* <DEDUP_REMOVED lines=16> */
.L_x_87:
[----:B------:R-:W5:Y:S01]  /*5b30*/  MUFU.RCP R3, R2 ;  /* 0x0000000200037308 */ /* 0x000f620000001000 */
[----:B------:R-:W-:Y:S07]  /*5b40*/  BSSY.RECONVERGENT B0, `(.L_x_89) ;  /* 0x000000c000007945 */ /* 0x000fee0003800200 */
[----:B0-23--:R-:W0:Y:S01]  /*5b50*/  FCHK P0, R55, R2 ;  /* 0x0000000237007302 */ /* 0x00de220000000000 */
[----:B-----5:R-:W-:-:S04]  /*5b60*/  FFMA R12, -R2, R3, 1 ;  /* 0x3f800000020c7423 */ /* 0x020fc80000000103 */
[----:B------:R-:W-:-:S04]  /*5b70*/  FFMA R3, R3, R12, R3 ;  /* 0x0000000c03037223 */ /* 0x000fc80000000003 */
[----:B------:R-:W-:-:S04]  /*5b80*/  FFMA R12, R3, R55, RZ ;  /* 0x00000037030c7223 */ /* 0x000fc800000000ff */
[----:B----4-:R-:W-:-:S04]  /*5b90*/  FFMA R15, -R2, R12, R55 ;  /* 0x0000000c020f7223 */ /* 0x010fc80000000137 */
[----:B------:R-:W-:Y:S01]  /*5ba0*/  FFMA R12, R3, R15, R12 ;  /* 0x0000000f030c7223 */ /* 0x000fe2000000000c */
[----:B0-----:R-:W-:Y:S06]  /*5bb0*/  @!P0 BRA `(.L_x_90) ;  /* 0x0000000000108947 */ /* 0x001fec0003800000 */
[----:B------:R-:W-:Y:S01]  /*5bc0*/  IMAD.MOV.U32 R3, RZ, RZ, R55 ;  /* 0x000000ffff037224 */ /* 0x000fe200078e0037 */
[----:B------:R-:W-:-:S07]  /*5bd0*/  MOV R20, 0x5bf0 ;  /* 0x00005bf000147802 */ /* 0x000fce0000000f00 */
[----:B-1----:R-:W-:Y:S05]  /*5be0*/  CALL.REL.NOINC `($__internal_4_$__cuda_sm3x_div_rn_noftz_f32_slowpath) ;  /* 0x0000021000507944 */ /* 0x002fea0003c00000 */
[----:B------:R-:W-:-:S07]  /*5bf0*/  IMAD.MOV.U32 R12, RZ, RZ, R16 ;  /* 0x000000ffff0c7224 */ /* 0x000fce00078e0010 */
.L_x_90:
[----:B------:R-:W-:Y:S05]  /*5c00*/  BSYNC.RECONVERGENT B0 ;  /* 0x0000000000007941 */ /* 0x000fea0003800200 */
.L_x_89:
[----:B------:R0:W-:Y:S01]  /*5c10*/  STL [R13+0x8], R12 ;  /* 0x0000080c0d007387 */ /* 0x0001e20000100800 */
[----:B------:R-:W-:-:S05]  /*5c20*/  VIADD R7, R7, 0x1 ;  /* 0x0000000107077836 */ /* 0x000fca0000000000 */
[----:B------:R-:W-:-:S13]  /*5c30*/  ISETP.NE.AND P0, PT, R7, 0x3, PT ;  /* 0x000000030700780c */ /* 0x000fda0003f05270 */
[----:B0-----:R-:W-:Y:S05]  /*5c40*/  @!P0 BRA `(.L_x_1) ;  /* 0x0000005800b88947 */ /* 0x001fea0003800000 */
[----:B------:R-:W-:Y:S05]  /*5c50*/  BRA `(.L_x_91) ;  /* 0xffffffe400e07947 */ /* 0x000fea000383ffff */
.L_x_72:
[----:B------:R-:W3:Y:S08]  /*5c60*/  MUFU.RCP R3, R2 ;  /* 0x0000000200037308 */ /* 0x000ef00000001000 */
[----:B------:R-:W0:Y:S01]  /*5c70*/  FCHK P0, RZ, R2 ;  /* 0x00000002ff007302 */ /* 0x000e220000000000 */
[----:B---3-5:R-:W-:-:S04]  /*5c80*/  FFMA R4, -R2, R3, 1 ;  /* 0x3f80000002047423 */ /* 0x028fc80000000103 */
[----:B------:R-:W-:-:S04]  /*5c90*/  FFMA R6, R3, R4, R3 ;  /* 0x0000000403067223 */ /* 0x000fc80000000003 */
[----:B------:R-:W-:-:S04]  /*5ca0*/  FFMA R3, RZ, R6, RZ ;  /* 0x00000006ff037223 */ /* 0x000fc800000000ff */
[----:B------:R-:W-:-:S04]  /*5cb0*/  FFMA R4, -R2, R3, RZ ;  /* 0x0000000302047223 */ /* 0x000fc800000001ff */
[----:B------:R-:W-:Y:S01]  /*5cc0*/  FFMA R4, R6, R4, R3 ;  /* 0x0000000406047223 */ /* 0x000fe20000000003 */
[----:B0-----:R-:W-:Y:S06]  /*5cd0*/  @!P0 BRA `(.L_x_92) ;  /* 0x0000000000108947 */ /* 0x001fec0003800000 */
[----:B------:R-:W-:Y:S01]  /*5ce0*/  IMAD.MOV.U32 R3, RZ, RZ, RZ ;  /* 0x000000ffff037224 */ /* 0x000fe200078e00ff */
[----:B----4-:R-:W-:-:S07]  /*5cf0*/  MOV R20, 0x5d10 ;  /* 0x00005d1000147802 */ /* 0x010fce0000000f00 */
[----:B-12---:R-:W-:Y:S05]  /*5d00*/  CALL.REL.NOINC `($__internal_4_$__cuda_sm3x_div_rn_noftz_f32_slowpath) ;  /* 0x0000021000087944 */ /* 0x006fea0003c00000 */
[----:B------:R-:W-:-:S07]  /*5d10*/  IMAD.MOV.U32 R4, RZ, RZ, R16 ;  /* 0x000000ffff047224 */ /* 0x000fce00078e0010 */
.L_x_92:
[--C-:B------:R-:W-:Y:S01]  /*5d20*/  IMAD.MOV.U32 R2, RZ, RZ, R4.reuse ;  /* 0x000000ffff027224 */ /* 0x100fe200078e0004 */
[----:B------:R-:W-:Y:S01]  /*5d30*/  MOV R3, R4 ;  /* 0x0000000400037202 */ /* 0x000fe20000000f00 */
[----:B------:R-:W-:Y:S01]  /*5d40*/  IMAD.MOV.U32 R5, RZ, RZ, R4 ;  /* 0x000000ffff057224 */ /* 0x000fe200078e0004 */
[----:B------:R0:W-:Y:S04]  /*5d50*/  STL [R1+0x8], R4 ;  /* 0x0000080401007387 */ /* 0x0001e80000100800 */
[----:B------:R0:W-:Y:S04]  /*5d60*/  STL.64 [R1+0x10], R2 ;  /* 0x0000100201007387 */ /* 0x0001e80000100a00 */
[----:B------:R0:W-:Y:S04]  /*5d70*/  STL [R1+0x20], R4 ;  /* 0x0000200401007387 */ /* 0x0001e80000100800 */
[----:B------:R0:W-:Y:S01]  /*5d80*/  STL.64 [R1], R4 ;  /* 0x0000000401007387 */ /* 0x0001e20000100a00 */
[----:B------:R-:W-:Y:S05]  /*5d90*/  BRA `(.L_x_1) ;  /* 0x0000005800647947 */ /* 0x000fea0003800000 */
.L_x_0:
[----:B------:R-:W0:Y:S02]  /*5da0*/  LDC.64 R10, c[0x0][0x3d0] ;  /* 0x0000f400ff0a7b82 */ /* 0x000e240000000a00 */
[----:B0-----:R-:W-:-:S05]  /*5db0*/  IMAD.WIDE R6, R27, 0x4, R10 ;  /* 0x000000041b067825 */ /* 0x001fca00078e020a */
[----:B------:R-:W2:Y:S02]  /*5dc0*/  LDG.E R2, desc[UR36][R6.64] ;  /* 0x0000002406027981 */ /* 0x000ea4000c1e1900 */
[----:B--2---:R-:W-:-:S13]  /*5dd0*/  ISETP.NE.AND P0, PT, R2, RZ, PT ;  /* 0x000000ff0200720c */ /* 0x004fda0003f05270 */
[----:B------:R-:W-:Y:S05]  /*5de0*/  @!P0 EXIT ;  /* 0x000000000000894d */ /* 0x000fea0003800000 */
[----:B------:R-:W-:Y:S01]  /*5df0*/  ISETP.GE.AND P0, PT, R27, 0x1, PT ;  /* 0x000000011b00780c */ /* 0x000fe20003f06270 */
[----:B------:R-:W-:Y:S01]  /*5e00*/  BSSY.RECONVERGENT B0, `(.L_x_93) ;  /* 0x0000056000007945 */ /* 0x000fe20003800200 */
[----:B------:R-:W-:-:S11]  /*5e10*/  IMAD.MOV.U32 R8, RZ, RZ, RZ ;  /* 0x000000ffff087224 */ /* 0x000fd600078e00ff */
[----:B------:R-:W-:Y:S05]  /*5e20*/  @!P0 BRA `(.L_x_94) ;  /* 0x00000004004c8947 */ /* 0x000fea0003800000 */
[C---:B------:R-:W-:Y:S01]  /*5e30*/  ISETP.GE.U32.AND P0, PT, R27.reuse, 0x10, PT ;  /* 0x000000101b00780c */ /* 0x040fe20003f06070 */
[----:B------:R-:W-:Y:S01]  /*5e40*/  BSSY.RECONVERGENT B1, `(.L_x_95) ;  /* 0x0000024000017945 */ /* 0x000fe20003800200 */
[----:B------:R-:W-:Y:S02]  /*5e50*/  LOP3.LUT R34, R27, 0xf, RZ, 0xc0, !PT ;  /* 0x0000000f1b227812 */ /* 0x000fe400078ec0ff */
[----:B------:R-:W-:Y:S02]  /*5e60*/  CS2R R8, SRZ ;  /* 0x0000000000087805 */ /* 0x000fe4000001ff00 */
[----:B------:R-:W-:-:S07]  /*5e70*/  ISETP.NE.AND P1, PT, R34, RZ, PT ;  /* 0x000000ff2200720c */ /* 0x000fce0003f25270 */
[----:B------:R-:W-:Y:S06]  /*5e80*/  @!P0 BRA `(.L_x_96) ;  /* 0x00000000007c8947 */ /* 0x000fec0003800000 */
[----:B------:R-:W-:Y:S01]  /*5e90*/  LOP3.LUT R9, R27, 0x7ffffff0, RZ, 0xc0, !PT ;  /* 0x7ffffff01b097812 */ /* 0x000fe200078ec0ff */
[----:B------:R-:W-:Y:S02]  /*5ea0*/  IMAD.MOV.U32 R8, RZ, RZ, RZ ;  /* 0x000000ffff087224 */ /* 0x000fe400078e00ff */
[----:B------:R-:W-:-:S07]  /*5eb0*/  IMAD.MOV.U32 R12, RZ, RZ, RZ ;  /* 0x000000ffff0c7224 */ /* 0x000fce00078e00ff */
.L_x_97:
[----:B------:R-:W-:-:S05]  /*5ec0*/  IMAD.WIDE.U32 R2, R12, 0x4, R10 ;  /* 0x000000040c027825 */ /* 0x000fca00078e000a */
[----:B------:R-:W2:Y:S04]  /*5ed0*/  LDG.E R13, desc[UR36][R2.64] ;  /* 0x00000024020d7981 */ /* 0x000ea8000c1e1900 */
[----:B------:R-:W2:Y:S04]  /*5ee0*/  LDG.E R18, desc[UR36][R2.64+0x4] ;  /* 0x0000042402127981 */ /* 0x000ea8000c1e1900 */
[----:B------:R-:W3:Y:S04]  /*5ef0*/  LDG.E R20, desc[UR36][R2.64+0x8] ;  /* 0x0000082402147981 */ /* 0x000ee8000c1e1900 */
[----:B------:R-:W3:Y:S04]  /*5f00*/  LDG.E R19, desc[UR36][R2.64+0xc] ;  /* 0x00000c2402137981 */ /* 0x000ee8000c1e1900 */
[----:B------:R-:W4:Y:S04]  /*5f10*/  LDG.E R22, desc[UR36][R2.64+0x10] ;  /* 0x0000102402167981 */ /* 0x000f28000c1e1900 */
        /* <DEDUP_REMOVED lines=10> */
[----:B------:R-:W4:Y:S01]  /*5fc0*/  LDG.E R33, desc[UR36][R2.64+0x3c] ;  /* 0x00003c2402217981 */ /* 0x000f22000c1e1900 */
[----:B------:R-:W-:-:S05]  /*5fd0*/  VIADD R12, R12, 0x10 ;  /* 0x000000100c0c7836 */ /* 0x000fca0000000000 */
[----:B------:R-:W-:Y:S02]  /*5fe0*/  ISETP.NE.AND P0, PT, R12, R9, PT ;  /* 0x000000090c00720c */ /* 0x000fe40003f05270 */
[----:B--2---:R-:W-:-:S04]  /*5ff0*/  IADD3 R13, PT, PT, R18, R13, R8 ;  /* 0x0000000d120d7210 */ /* 0x004fc80007ffe008 */
[----:B---3--:R-:W-:-:S04]  /*6000*/  IADD3 R13, PT, PT, R19, R20, R13 ;  /* 0x00000014130d7210 */ /* 0x008fc80007ffe00d */
[----:B----4-:R-:W-:-:S04]  /*6010*/  IADD3 R13, PT, PT, R21, R22, R13 ;  /* 0x00000016150d7210 */ /* 0x010fc80007ffe00d */
[----:B------:R-:W-:-:S04]  /*6020*/  IADD3 R13, PT, PT, R23, R24, R13 ;  /* 0x00000018170d7210 */ /* 0x000fc80007ffe00d */
[----:B------:R-:W-:-:S04]  /*6030*/  IADD3 R13, PT, PT, R25, R26, R13 ;  /* 0x0000001a190d7210 */ /* 0x000fc80007ffe00d */
[----:B------:R-:W-:-:S04]  /*6040*/  IADD3 R13, PT, PT, R29, R28, R13 ;  /* 0x0000001c1d0d7210 */ /* 0x000fc80007ffe00d */
[----:B------:R-:W-:-:S04]  /*6050*/  IADD3 R13, PT, PT, R31, R30, R13 ;  /* 0x0000001e1f0d7210 */ /* 0x000fc80007ffe00d */
[----:B------:R-:W-:Y:S01]  /*6060*/  IADD3 R8, PT, PT, R33, R32, R13 ;  /* 0x0000002021087210 */ /* 0x000fe20007ffe00d */
[----:B------:R-:W-:Y:S06]  /*6070*/  @P0 BRA `(.L_x_97) ;  /* 0xfffffffc00900947 */ /* 0x000fec000383ffff */
.L_x_96:
[----:B------:R-:W-:Y:S05]  /*6080*/  BSYNC.RECONVERGENT B1 ;  /* 0x0000000000017941 */ /* 0x000fea0003800200 */
.L_x_95:
[----:B------:R-:W-:Y:S05]  /*6090*/  @!P1 BRA `(.L_x_94) ;  /* 0x0000000000b09947 */ /* 0x000fea0003800000 */
[----:B------:R-:W-:Y:S01]  /*60a0*/  ISETP.GE.U32.AND P0, PT, R34, 0x8, PT ;  /* 0x000000082200780c */ /* 0x000fe20003f06070 */
[----:B------:R-:W-:Y:S01]  /*60b0*/  BSSY.RECONVERGENT B1, `(.L_x_98) ;  /* 0x0000012000017945 */ /* 0x000fe20003800200 */
[----:B------:R-:W-:-:S04]  /*60c0*/  LOP3.LUT R24, R27, 0x7, RZ, 0xc0, !PT ;  /* 0x000000071b187812 */ /* 0x000fc800078ec0ff */
[----:B------:R-:W-:-:S07]  /*60d0*/  ISETP.NE.AND P1, PT, R24, RZ, PT ;  /* 0x000000ff1800720c */ /* 0x000fce0003f25270 */
[----:B------:R-:W-:Y:S06]  /*60e0*/  @!P0 BRA `(.L_x_99) ;  /* 0x0000000000388947 */ /* 0x000fec0003800000 */
        /* <DEDUP_REMOVED lines=8> */
[----:B------:R-:W4:Y:S01]  /*6170*/  LDG.E R22, desc[UR36][R2.64+0x1c] ;  /* 0x00001c2402167981 */ /* 0x000f22000c1e1900 */
[----:B------:R-:W-:Y:S01]  /*6180*/  VIADD R9, R9, 0x8 ;  /* 0x0000000809097836 */ /* 0x000fe20000000000 */
[----:B--2---:R-:W-:-:S04]  /*6190*/  IADD3 R12, PT, PT, R12, R13, R8 ;  /* 0x0000000d0c0c7210 */ /* 0x004fc80007ffe008 */
[----:B---3--:R-:W-:-:S04]  /*61a0*/  IADD3 R12, PT, PT, R18, R19, R12 ;  /* 0x00000013120c7210 */ /* 0x008fc80007ffe00c */
[----:B----4-:R-:W-:-:S04]  /*61b0*/  IADD3 R12, PT, PT, R20, R21, R12 ;  /* 0x00000015140c7210 */ /* 0x010fc80007ffe00c */
[----:B------:R-:W-:-:S07]  /*61c0*/  IADD3 R8, PT, PT, R22, R23, R12 ;  /* 0x0000001716087210 */ /* 0x000fce0007ffe00c */
.L_x_99:
[----:B------:R-:W-:Y:S05]  /*61d0*/  BSYNC.RECONVERGENT B1 ;  /* 0x0000000000017941 */ /* 0x000fea0003800200 */
.L_x_98:
        /* <DEDUP_REMOVED lines=10> */
[----:B------:R-:W3:Y:S01]  /*6280*/  LDG.E R20, desc[UR36][R2.64+0xc] ;  /* 0x00000c2402147981 */ /* 0x000ee2000c1e1900 */
[----:B------:R-:W-:-:S02]  /*6290*/  IADD3 R9, PT, PT, R9, 0x4, RZ ;  /* 0x0000000409097810 */ /* 0x000fc40007ffe0ff */
[----:B--2---:R-:W-:-:S04]  /*62a0*/  IADD3 R8, PT, PT, R18, R13, R8 ;  /* 0x0000000d12087210 */ /* 0x004fc80007ffe008 */
[----:B---3--:R-:W-:-:S07]  /*62b0*/  IADD3 R8, PT, PT, R20, R19, R8 ;  /* 0x0000001314087210 */ /* 0x008fce0007ffe008 */
.L_x_101:
[----:B------:R-:W-:Y:S05]  /*62c0*/  BSYNC.RECONVERGENT B1 ;  /* 0x0000000000017941 */ /* 0x000fea0003800200 */
.L_x_100:
[----:B------:R-:W-:Y:S05]  /*62d0*/  @!P1 BRA `(.L_x_94) ;  /* 0x0000000000209947 */ /* 0x000fea0003800000 */
[----:B------:R-:W-:-:S07]  /*62e0*/  IMAD.MOV.U32 R13, RZ, RZ, RZ ;  /* 0x000000ffff0d7224 */ /* 0x000fce00078e00ff */
.L_x_102:
[----:B------:R-:W-:-:S06]  /*62f0*/  IMAD.WIDE.U32 R2, R9, 0x4, R10 ;  /* 0x0000000409027825 */ /* 0x000fcc00078e000a */
[----:B------:R-:W2:Y:S01]  /*6300*/  LDG.E R3, desc[UR36][R2.64] ;  /* 0x0000002402037981 */ /* 0x000ea2000c1e1900 */
[----:B------:R-:W-:Y:S02]  /*6310*/  VIADD R13, R13, 0x1 ;  /* 0x000000010d0d7836 */ /* 0x000fe40000000000 */
[----:B------:R-:W-:-:S03]  /*6320*/  VIADD R9, R9, 0x1 ;  /* 0x0000000109097836 */ /* 0x000fc60000000000 */
[----:B------:R-:W-:Y:S01]  /*6330*/  ISETP.NE.AND P0, PT, R13, R12, PT ;  /* 0x0000000c0d00720c */ /* 0x000fe20003f05270 */
[----:B--2---:R-:W-:-:S12]  /*6340*/  IMAD.IADD R8, R3, 0x1, R8 ;  /* 0x0000000103087824 */ /* 0x004fd800078e0208 */
[----:B------:R-:W-:Y:S05]  /*6350*/  @P0 BRA `(.L_x_102) ;  /* 0xfffffffc00e40947 */ /* 0x000fea000383ffff */
.L_x_94:
[----:B------:R-:W-:Y:S05]  /*6360*/  BSYNC.RECONVERGENT B0 ;  /* 0x0000000000007941 */ /* 0x000fea0003800200 */
.L_x_93:
[----:B------:R-:W-:-:S09]  /*6370*/  UISETP.GE.AND UP0, UPT, UR4, 0x1, UPT ;  /* 0x000000010400788c */ /* 0x000fd2000bf06270 */
[----:B------:R-:W-:Y:S05]  /*6380*/  BRA.U !UP0, `(.L_x_103) ;  /* 0x0000000d08887547 */ /* 0x000fea000b800000 */
[----:B------:R-:W-:Y:S01]  /*6390*/  UISETP.GE.U32.AND UP0, UPT, UR4, 0x4, UPT ;  /* 0x000000040400788c */ /* 0x000fe2000bf06070 */
[----:B------:R-:W-:Y:S01]  /*63a0*/  IMAD.MOV.U32 R9, RZ, RZ, RZ ;  /* 0x000000ffff097224 */ /* 0x000fe200078e00ff */
[----:B------:R-:W-:Y:S01]  /*63b0*/  ULOP3.LUT UR5, UR4, 0x3, URZ, 0xc0, !UPT ;  /* 0x0000000304057892 */ /* 0x000fe2000f8ec0ff */
[----:B------:R-:W-:-:S06]  /*63c0*/  IMAD.MOV.U32 R22, RZ, RZ, RZ ;  /* 0x000000ffff167224 */ /* 0x000fcc00078e00ff */
[----:B------:R-:W-:Y:S05]  /*63d0*/  BRA.U !UP0, `(.L_x_104) ;  /* 0x0000000908b47547 */ /* 0x000fea000b800000 */
[----:B------:R-:W-:Y:S01]  /*63e0*/  ULOP3.LUT UR4, UR4, 0x7ffffffc, URZ, 0xc0, !UPT ;  /* 0x7ffffffc04047892 */ /* 0x000fe2000f8ec0ff */
[----:B------:R-:W-:Y:S02]  /*63f0*/  HFMA2 R9, -RZ, RZ, 0, 0 ;  /* 0x00000000ff097431 */ /* 0x000fe400000001ff */
[----:B------:R-:W-:Y:S01]  /*6400*/  IMAD.MOV.U32 R23, RZ, RZ, RZ ;  /* 0x000000ffff177224 */ /* 0x000fe200078e00ff */
[----:B------:R-:W0:Y:S02]  /*6410*/  LDCU.64 UR6, c[0x0][0x3b8] ;  /* 0x00007700ff0677ac */ /* 0x000e240008000a00 */
[----:B------:R-:W-:-:S07]  /*6420*/  IMAD.U32 R22, RZ, RZ, UR4 ;  /* 0x00000004ff167e24 */ /* 0x000fce000f8e00ff */
.L_x_125:
[----:B--2---:R-:W2:Y:S01]  /*6430*/  LDC.64 R20, c[0x0][0x380] ;  /* 0x0000e000ff147b82 */ /* 0x004ea20000000a00 */
[----:B------:R-:W-:Y:S01]  /*6440*/  ISETP.NE.AND P0, PT, R27, R23, PT ;  /* 0x000000171b00720c */ /* 0x000fe20003f05270 */
[----:B------:R-:W-:-:S12]  /*6450*/  BSSY.RECONVERGENT B0, `(.L_x_105) ;  /* 0x0000025000007945 */ /* 0x000fd80003800200 */
[----:B0--34-:R-:W-:Y:S05]  /*6460*/  @!P0 BRA `(.L_x_106) ;  /* 0x00000000008c8947 */ /* 0x019fea0003800000 */
[----:B------:R-:W-:-:S04]  /*6470*/  IMAD R3, R23, 0x3, RZ ;  /* 0x0000000317037824 */ /* 0x000fc800078e02ff */
[----:B--2---:R-:W-:-:S05]  /*6480*/  IMAD.WIDE.U32 R2, R3, 0x8, R20 ;  /* 0x0000000803027825 */ /* 0x004fca00078e0014 */
[----:B------:R-:W2:Y:S04]  /*6490*/  LDG.E.64 R12, desc[UR36][R2.64+0x8] ;  /* 0x00000824020c7981 */ /* 0x000ea8000c1e1b00 */
[----:B------:R-:W3:Y:S04]  /*64a0*/  LDG.E.64 R10, desc[UR36][R2.64] ;  /* 0x00000024020a7981 */ /* 0x000ee8000c1e1b00 */
[----:B------:R-:W4:Y:S01]  /*64b0*/  LDG.E.64 R18, desc[UR36][R2.64+0x10] ;  /* 0x0000102402127981 */ /* 0x000f22000c1e1b00 */
[----:B------:R-:W-:Y:S01]  /*64c0*/  BSSY.RECONVERGENT B1, `(.L_x_107) ;  /* 0x0000015000017945 */ /* 0x000fe20003800200 */
[----:B--2--5:R-:W-:-:S02]  /*64d0*/  DADD R12, R4, -R12 ;  /* 0x00000000040c7229 */ /* 0x024fc4000000080c */
[----:B---3--:R-:W-:-:S06]  /*64e0*/  DADD R10, R14, -R10 ;  /* 0x000000000e0a7229 */ /* 0x008fcc000000080a */
[----:B------:R-:W-:Y:S02]  /*64f0*/  DMUL R12, R12, R12 ;  /* 0x0000000c0c0c7228 */ /* 0x000fe40000000000 */
[----:B----4-:R-:W-:-:S06]  /*6500*/  DADD R18, R16, -R18 ;  /* 0x0000000010127229 */ /* 0x010fcc0000000812 */
        /* <DEDUP_REMOVED lines=10> */
[----:B------:R-:W-:Y:S01]  /*65b0*/  IMAD.MOV.U32 R12, RZ, RZ, R44 ;  /* 0x000000ffff0c7224 */ /* 0x000fe200078e002c */
[----:B------:R-:W-:Y:S06]  /*65c0*/  BRA `(.L_x_109) ;  /* 0x0000000000107947 */ /* 0x000fec0003800000 */
.L_x_108:
[----:B---3--:R-:W-:Y:S01]  /*65d0*/  FMUL.FTZ R12, R13, R18 ;  /* 0x000000120d0c7220 */ /* 0x008fe20000410000 */
[----:B------:R-:W-:-:S03]  /*65e0*/  FMUL.FTZ R2, R18, 0.5 ;  /* 0x3f00000012027820 */ /* 0x000fc60000410000 */
[----:B------:R-:W-:-:S04]  /*65f0*/  FFMA R3, -R12, R12, R13 ;  /* 0x0000000c0c037223 */ /* 0x000fc8000000010d */
[----:B------:R-:W-:-:S07]  /*6600*/  FFMA R12, R3, R2, R12 ;  /* 0x00000002030c7223 */ /* 0x000fce000000000c */
.L_x_109:
[----:B0-----:R-:W-:Y:S05]  /*6610*/  BSYNC.RECONVERGENT B1 ;  /* 0x0000000000017941 */ /* 0x001fea0003800200 */
.L_x_107:
[----:B------:R-:W0:Y:S02]  /*6620*/  F2F.F64.F32 R2, R12 ;  /* 0x0000000c00027310 */ /* 0x000e240000201800 */
[----:B0-----:R-:W-:-:S14]  /*6630*/  DSETP.GTU.AND P0, PT, R2, UR6, PT ;  /* 0x0000000602007e2a */ /* 0x001fdc000bf0c000 */
[----:B------:R-:W0:Y:S01]  /*6640*/  @!P0 LDC.64 R10, c[0x0][0x3c0] ;  /* 0x0000f000ff0a8b82 */ /* 0x000e220000000a00 */
[----:B------:R-:W2:Y:S01]  /*6650*/  @!P0 I2F.F64.U32 R2, R23 ;  /* 0x0000001700028312 */ /* 0x000ea20000201800 */
[C---:B------:R-:W-:Y:S01]  /*6660*/  @!P0 IMAD.IADD R13, R9.reuse, 0x1, R8 ;  /* 0x00000001090d8824 */ /* 0x040fe200078e0208 */
[----:B------:R-:W-:-:S03]  /*6670*/  @!P0 IADD3 R9, PT, PT, R9, 0x1, RZ ;  /* 0x0000000109098810 */ /* 0x000fc60007ffe0ff */
[----:B0-----:R-:W-:-:S05]  /*6680*/  @!P0 IMAD.WIDE R10, R13, 0x8, R10 ;  /* 0x000000080d0a8825 */ /* 0x001fca00078e020a */
[----:B--2---:R3:W-:Y:S02]  /*6690*/  @!P0 STG.E.64 desc[UR36][R10.64], R2 ;  /* 0x000000020a008986 */ /* 0x0047e4000c101b24 */
.L_x_106:
[----:B0-----:R-:W-:Y:S05]  /*66a0*/  BSYNC.RECONVERGENT B0 ;  /* 0x0000000000007941 */ /* 0x001fea0003800200 */
.L_x_105:
[----:B------:R-:W-:Y:S01]  /*66b0*/  VIADD R26, R23, 0x1 ;  /* 0x00000001171a7836 */ /* 0x000fe20000000000 */
[----:B------:R-:W-:Y:S04]  /*66c0*/  BSSY.RECONVERGENT B0, `(.L_x_110) ;  /* 0x0000027000007945 */ /* 0x000fe80003800200 */
[----:B------:R-:W-:-:S13]  /*66d0*/  ISETP.NE.AND P0, PT, R27, R26, PT ;  /* 0x0000001a1b00720c */ /* 0x000fda0003f05270 */
[----:B------:R-:W-:Y:S05]  /*66e0*/  @!P0 BRA `(.L_x_111) ;  /* 0x0000000000908947 */ /* 0x000fea0003800000 */
[----:B---3--:R-:W-:-:S04]  /*66f0*/  IMAD.MOV.U32 R2, RZ, RZ, 0x3 ;  /* 0x00000003ff027424 */ /* 0x008fc800078e00ff */
[----:B------:R-:W-:-:S04]  /*6700*/  IMAD R3, R23, R2, 0x3 ;  /* 0x0000000317037424 */ /* 0x000fc800078e0202 */
        /* <DEDUP_REMOVED lines=11> */
[----:B------:R-:W0:Y:S02]  /*67c0*/  F2F.F32.F64 R13, R12 ;  /* 0x0000000c000d7310 */ /* 0x000e240000301000 */
[----:B0-----:R-:W-:-:S06]  /*67d0*/  VIADD R10, R13, 0xf3000000 ;  /* 0xf30000000d0a7836 */ /* 0x001fcc0000000000 */
[----:B------:R0:W2:Y:S01]  /*67e0*/  MUFU.RSQ R18, R13 ;  /* 0x0000000d00127308 */ /* 0x0000a20000001400 */
[----:B------:R-:W-:-:S13]  /*67f0*/  ISETP.GT.U32.AND P0, PT, R10, 0x727fffff, PT ;  /* 0x727fffff0a00780c */ /* 0x000fda0003f04070 */
[----:B0-----:R-:W-:Y:S05]  /*6800*/  @!P0 BRA `(.L_x_113) ;  /* 0x0000000000148947 */ /* 0x001fea0003800000 */
[----:B------:R-:W-:Y:S01]  /*6810*/  IMAD.MOV.U32 R2, RZ, RZ, R13 ;  /* 0x000000ffff027224 */ /* 0x000fe200078e000d */
[----:B------:R-:W-:-:S07]  /*6820*/  MOV R30, 0x6840 ;  /* 0x00006840001e7802 */ /* 0x000fce0000000f00 */
[----:B-12---:R-:W-:Y:S05]  /*6830*/  CALL.REL.NOINC `($__internal_3_$__cuda_sm20_sqrt_rn_f32_slowpath) ;  /* 0x0000020000dc7944 */ /* 0x006fea0003c00000 */
[----:B------:R-:W-:Y:S01]  /*6840*/  IMAD.MOV.U32 R12, RZ, RZ, R44 ;  /* 0x000000ffff0c7224 */ /* 0x000fe200078e002c */
[----:B------:R-:W-:Y:S06]  /*6850*/  BRA `(.L_x_114) ;  /* 0x0000000000107947 */ /* 0x000fec0003800000 */
.L_x_113:
[----:B--2---:R-:W-:Y:S01]  /*6860*/  FMUL.FTZ R12, R13, R18 ;  /* 0x000000120d0c7220 */ /* 0x004fe20000410000 */
[----:B------:R-:W-:-:S03]  /*6870*/  FMUL.FTZ R2, R18, 0.5 ;  /* 0x3f00000012027820 */ /* 0x000fc60000410000 */
[----:B------:R-:W-:-:S04]  /*6880*/  FFMA R3, -R12, R12, R13 ;  /* 0x0000000c0c037223 */ /* 0x000fc8000000010d */
[----:B------:R-:W-:-:S07]  /*6890*/  FFMA R12, R3, R2, R12 ;  /* 0x00000002030c7223 */ /* 0x000fce000000000c */
.L_x_114:
[----:B------:R-:W-:Y:S05]  /*68a0*/  BSYNC.RECONVERGENT B1 ;  /* 0x0000000000017941 */ /* 0x000fea0003800200 */
.L_x_112:
        /* <DEDUP_REMOVED lines=8> */
.L_x_111:
[----:B------:R-:W-:Y:S05]  /*6930*/  BSYNC.RECONVERGENT B0 ;  /* 0x0000000000007941 */ /* 0x000fea0003800200 */
.L_x_110:
[----:B--2---:R-:W-:Y:S01]  /*6940*/  VIADD R20, R23, 0x2 ;  /* 0x0000000217147836 */ /* 0x004fe20000000000 */
[----:B------:R-:W-:Y:S04]  /*6950*/  BSSY.RECONVERGENT B0, `(.L_x_115) ;  /* 0x0000028000007945 */ /* 0x000fe80003800200 */
[----:B------:R-:W-:-:S13]  /*6960*/  ISETP.NE.AND P0, PT, R27, R20, PT ;  /* 0x000000141b00720c */ /* 0x000fda0003f05270 */
[----:B------:R-:W-:Y:S05]  /*6970*/  @!P0 BRA `(.L_x_116) ;  /* 0x0000000000948947 */ /* 0x000fea0003800000 */
[----:B0--3--:R-:W0:Y:S01]  /*6980*/  LDC.64 R2, c[0x0][0x380] ;  /* 0x0000e000ff027b82 */ /* 0x009e220000000a00 */
[----:B------:R-:W-:-:S04]  /*6990*/  IMAD.MOV.U32 R10, RZ, RZ, 0x3 ;  /* 0x00000003ff0a7424 */ /* 0x000fc800078e00ff */
[----:B------:R-:W-:-:S04]  /*69a0*/  IMAD R11, R23, R10, 0x6 ;  /* 0x00000006170b7424 */ /* 0x000fc800078e020a */
[----:B0-----:R-:W-:-:S05]  /*69b0*/  IMAD.WIDE.U32 R2, R11, 0x8, R2 ;  /* 0x000000080b027825 */ /* 0x001fca00078e0002 */
        /* <DEDUP_REMOVED lines=20> */
.L_x_118:
[----:B--2---:R-:W-:Y:S01]  /*6b00*/  FMUL.FTZ R12, R13, R18 ;  /* 0x000000120d0c7220 */ /* 0x004fe20000410000 */
[----:B------:R-:W-:-:S03]  /*6b10*/  FMUL.FTZ R2, R18, 0.5 ;  /* 0x3f00000012027820 */ /* 0x000fc60000410000 */
[----:B------:R-:W-:-:S04]  /*6b20*/  FFMA R3, -R12, R12, R13 ;  /* 0x0000000c0c037223 */ /* 0x000fc8000000010d */
[----:B------:R-:W-:-:S07]  /*6b30*/  FFMA R12, R3, R2, R12 ;  /* 0x00000002030c7223 */ /* 0x000fce000000000c */
.L_x_119:
[----:B------:R-:W-:Y:S05]  /*6b40*/  BSYNC.RECONVERGENT B1 ;  /* 0x0000000000017941 */ /* 0x000fea0003800200 */
.L_x_117:
        /* <DEDUP_REMOVED lines=8> */
.L_x_116:
[----:B------:R-:W-:Y:S05]  /*6bd0*/  BSYNC.RECONVERGENT B0 ;  /* 0x0000000000007941 */ /* 0x000fea0003800200 */
.L_x_115:
[----:B------:R-:W-:Y:S01]  /*6be0*/  VIADD R20, R23, 0x3 ;  /* 0x0000000317147836 */ /* 0x000fe20000000000 */
[----:B------:R-:W-:Y:S04]  /*6bf0*/  BSSY.RECONVERGENT B0, `(.L_x_120) ;  /* 0x0000028000007945 */ /* 0x000fe80003800200 */
[----:B------:R-:W-:-:S13]  /*6c00*/  ISETP.NE.AND P0, PT, R27, R20, PT ;  /* 0x000000141b00720c */ /* 0x000fda0003f05270 */
[----:B------:R-:W-:Y:S05]  /*6c10*/  @!P0 BRA `(.L_x_121) ;  /* 0x0000000000948947 */ /* 0x000fea0003800000 */
[----:B0-23--:R-:W0:Y:S01]  /*6c20*/  LDC.64 R2, c[0x0][0x380] ;  /* 0x0000e000ff027b82 */ /* 0x00de220000000a00 */
        /* <DEDUP_REMOVED lines=23> */
.L_x_123:
[----:B--2---:R-:W-:Y:S01]  /*6da0*/  FMUL.FTZ R12, R13, R18 ;  /* 0x000000120d0c7220 */ /* 0x004fe20000410000 */
[----:B------:R-:W-:-:S03]  /*6db0*/  FMUL.FTZ R2, R18, 0.5 ;  /* 0x3f00000012027820 */ /* 0x000fc60000410000 */
[----:B------:R-:W-:-:S04]  /*6dc0*/  FFMA R3, -R12, R12, R13 ;  /* 0x0000000c0c037223 */ /* 0x000fc8000000010d */
[----:B------:R-:W-:-:S07]  /*6dd0*/  FFMA R12, R3, R2, R12 ;  /* 0x00000002030c7223 */ /* 0x000fce000000000c */
.L_x_124:
[----:B------:R-:W-:Y:S05]  /*6de0*/  BSYNC.RECONVERGENT B1 ;  /* 0x0000000000017941 */ /* 0x000fea0003800200 */
.L_x_122:
        /* <DEDUP_REMOVED lines=8> */
.L_x_121:
[----:B------:R-:W-:Y:S05]  /*6e70*/  BSYNC.RECONVERGENT B0 ;  /* 0x0000000000007941 */ /* 0x000fea0003800200 */
.L_x_120:
[----:B------:R-:W-:-:S05]  /*6e80*/  VIADD R23, R23, 0x4 ;  /* 0x0000000417177836 */ /* 0x000fca0000000000 */
[----:B------:R-:W-:-:S13]  /*6e90*/  ISETP.NE.AND P0, PT, R23, R22, PT ;  /* 0x000000161700720c */ /* 0x000fda0003f05270 */
[----:B------:R-:W-:Y:S05]  /*6ea0*/  @P0 BRA `(.L_x_125) ;  /* 0xfffffff400600947 */ /* 0x000fea000383ffff */
.L_x_104:
[----:B------:R-:W-:-:S09]  /*6eb0*/  UISETP.NE.AND UP0, UPT, UR5, URZ, UPT ;  /* 0x000000ff0500728c */ /* 0x000fd2000bf05270 */
[----:B------:R-:W-:Y:S05]  /*6ec0*/  BRA.U !UP0, `(.L_x_103) ;  /* 0x0000000108b87547 */ /* 0x000fea000b800000 */
[----:B------:R-:W0:Y:S01]  /*6ed0*/  LDC.64 R20, c[0x0][0x380] ;  /* 0x0000e000ff147b82 */ /* 0x000e220000000a00 */
[----:B------:R-:W0:Y:S01]  /*6ee0*/  LDCU.64 UR6, c[0x0][0x3b8] ;  /* 0x00007700ff0677ac */ /* 0x000e220008000a00 */
[----:B------:R-:W-:-:S05]  /*6ef0*/  UMOV UR4, URZ ;  /* 0x000000ff00047c82 */ /* 0x000fca0008000000 */
.L_x_131:
[----:B------:R-:W-:Y:S01]  /*6f00*/  ISETP.NE.AND P0, PT, R27, R22, PT ;  /* 0x000000161b00720c */ /* 0x000fe20003f05270 */
[----:B------:R-:W-:Y:S01]  /*6f10*/  UIADD3 UR4, UPT, UPT, UR4, 0x1, URZ ;  /* 0x0000000104047890 */ /* 0x000fe2000fffe0ff */
[----:B------:R-:W-:Y:S03]  /*6f20*/  BSSY.RECONVERGENT B0, `(.L_x_126) ;  /* 0x0000026000007945 */ /* 0x000fe60003800200 */
[----:B------:R-:W-:-:S08]  /*6f30*/  UISETP.NE.AND UP0, UPT, UR4, UR5, UPT ;  /* 0x000000050400728c */ /* 0x000fd0000bf05270 */
[----:B------:R-:W-:Y:S05]  /*6f40*/  @!P0 BRA `(.L_x_127) ;  /* 0x00000000008c8947 */ /* 0x000fea0003800000 */
[----:B0-234-:R-:W-:-:S04]  /*6f50*/  IMAD R3, R22, 0x3, RZ ;  /* 0x0000000316037824 */ /* 0x01dfc800078e02ff */
[----:B------:R-:W-:-:S05]  /*6f60*/  IMAD.WIDE.U32 R2, R3, 0x8, R20 ;  /* 0x0000000803027825 */ /* 0x000fca00078e0014 */
        /* <DEDUP_REMOVED lines=20> */
.L_x_129:
[----:B--2---:R-:W-:Y:S01]  /*70b0*/  FMUL.FTZ R12, R13, R18 ;  /* 0x000000120d0c7220 */ /* 0x004fe20000410000 */
[----:B------:R-:W-:-:S03]  /*70c0*/  FMUL.FTZ R2, R18, 0.5 ;  /* 0x3f00000012027820 */ /* 0x000fc60000410000 */
[----:B------:R-:W-:-:S04]  /*70d0*/  FFMA R3, -R12, R12, R13 ;  /* 0x0000000c0c037223 */ /* 0x000fc8000000010d */
[----:B------:R-:W-:-:S07]  /*70e0*/  FFMA R12, R3, R2, R12 ;  /* 0x00000002030c7223 */ /* 0x000fce000000000c */
.L_x_130:
[----:B------:R-:W-:Y:S05]  /*70f0*/  BSYNC.RECONVERGENT B1 ;  /* 0x0000000000017941 */ /* 0x000fea0003800200 */
.L_x_128:
[----:B------:R-:W0:Y:S02]  /*7100*/  F2F.F64.F32 R2, R12 ;  /* 0x0000000c00027310 */ /* 0x000e240000201800 */
[----:B0-----:R-:W-:-:S14]  /*7110*/  DSETP.GTU.AND P0, PT, R2, UR6, PT ;  /* 0x0000000602007e2a */ /* 0x001fdc000bf0c000 */
[----:B------:R-:W0:Y:S01]  /*7120*/  @!P0 LDC.64 R10, c[0x0][0x3c0] ;  /* 0x0000f000ff0a8b82 */ /* 0x000e220000000a00 */
[----:B------:R-:W2:Y:S01]  /*7130*/  @!P0 I2F.F64.U32 R2, R22 ;  /* 0x0000001600028312 */ /* 0x000ea20000201800 */
[C---:B------:R-:W-:Y:S02]  /*7140*/  @!P0 IMAD.IADD R13, R9.reuse, 0x1, R8 ;  /* 0x00000001090d8824 */ /* 0x040fe400078e0208 */
[----:B------:R-:W-:Y:S02]  /*7150*/  @!P0 VIADD R9, R9, 0x1 ;  /* 0x0000000109098836 */ /* 0x000fe40000000000 */
[----:B0-----:R-:W-:-:S05]  /*7160*/  @!P0 IMAD.WIDE R10, R13, 0x8, R10 ;  /* 0x000000080d0a8825 */ /* 0x001fca00078e020a */
[----:B--2---:R0:W-:Y:S02]  /*7170*/  @!P0 STG.E.64 desc[UR36][R10.64], R2 ;  /* 0x000000020a008986 */ /* 0x0041e4000c101b24 */
.L_x_127:
[----:B0-----:R-:W-:Y:S05]  /*7180*/  BSYNC.RECONVERGENT B0 ;  /* 0x0000000000007941 */ /* 0x001fea0003800200 */
.L_x_126:
[----:B------:R-:W-:Y:S01]  /*7190*/  IADD3 R22, PT, PT, R22, 0x1, RZ ;  /* 0x0000000116167810 */ /* 0x000fe20007ffe0ff */
[----:B------:R-:W-:Y:S06]  /*71a0*/  BRA.U UP0, `(.L_x_131) ;  /* 0xfffffffd00547547 */ /* 0x000fec000b83ffff */
.L_x_103:
[----:B------:R-:W2:Y:S01]  /*71b0*/  LDG.E R9, desc[UR36][R6.64] ;  /* 0x0000002406097981 */ /* 0x000ea2000c1e1900 */
[----:B------:R-:W-:Y:S01]  /*71c0*/  BSSY.RECONVERGENT B2, `(.L_x_132) ;  /* 0x000026e000027945 */ /* 0x000fe20003800200 */
[----:B-----5:R-:W-:Y:S02]  /*71d0*/  CS2R R14, SRZ ;  /* 0x00000000000e7805 */ /* 0x020fe4000001ff00 */
[----:B------:R-:W-:Y:S02]  /*71e0*/  CS2R R18, SRZ ;  /* 0x0000000000127805 */ /* 0x000fe4000001ff00 */
[----:B------:R-:W-:Y:S02]  /*71f0*/  CS2R R16, SRZ ;  /* 0x0000000000107805 */ /* 0x000fe4000001ff00 */
[----:B--2---:R-:W-:-:S13]  /*7200*/  ISETP.GE.AND P0, PT, R9, 0x1, PT ;  /* 0x000000010900780c */ /* 0x004fda0003f06270 */
[----:B------:R-:W-:Y:S05]  /*7210*/  @!P0 BRA `(.L_x_133) ;  /* 0x0000002400a08947 */ /* 0x000fea0003800000 */
[C---:B------:R-:W-:Y:S01]  /*7220*/  ISETP.GE.U32.AND P0, PT, R9.reuse, 0x4, PT ;  /* 0x000000040900780c */ /* 0x040fe20003f06070 */
[----:B0--34-:R0:W2:Y:S01]  /*7230*/  I2F.F64.U32 R10, R9 ;  /* 0x00000009000a7312 */ /* 0x0190a20000201800 */
[----:B------:R-:W-:Y:S01]  /*7240*/  BSSY.RECONVERGENT B1, `(.L_x_134) ;  /* 0x000015c000017945 */ /* 0x000fe20003800200 */
[----:B------:R-:W-:Y:S01]  /*7250*/  LOP3.LUT R12, R9, 0x3, RZ, 0xc0, !PT ;  /* 0x00000003090c7812 */ /* 0x000fe200078ec0ff */
[----:B------:R-:W-:Y:S01]  /*7260*/  IMAD.MOV.U32 R13, RZ, RZ, RZ ;  /* 0x000000ffff0d7224 */ /* 0x000fe200078e00ff */
[----:B------:R-:W-:Y:S02]  /*7270*/  CS2R R16, SRZ ;  /* 0x0000000000107805 */ /* 0x000fe4000001ff00 */
[----:B------:R-:W-:Y:S02]  /*7280*/  CS2R R18, SRZ ;  /* 0x0000000000127805 */ /* 0x000fe4000001ff00 */
[----:B------:R-:W-:-:S04]  /*7290*/  CS2R R14, SRZ ;  /* 0x00000000000e7805 */ /* 0x000fc8000001ff00 */
[----:B0-----:R-:W-:Y:S05]  /*72a0*/  @!P0 BRA `(.L_x_135) ;  /* 0x0000001400548947 */ /* 0x001fea0003800000 */
[----:B------:R-:W-:Y:S01]  /*72b0*/  LOP3.LUT R13, R9, 0x7ffffffc, RZ, 0xc0, !PT ;  /* 0x7ffffffc090d7812 */ /* 0x000fe200078ec0ff */
[----:B------:R-:W-:Y:S01]  /*72c0*/  IMAD.MOV.U32 R20, RZ, RZ, RZ ;  /* 0x000000ffff147224 */ /* 0x000fe200078e00ff */
[----:B------:R-:W-:-:S07]  /*72d0*/  CS2R R16, SRZ ;  /* 0x0000000000107805 */ /* 0x000fce000001ff00 */
.L_x_160:
[----:B------:R-:W0:Y:S01]  /*72e0*/  LDC.64 R22, c[0x0][0x3c0] ;  /* 0x0000f000ff167b82 */ /* 0x000e220000000a00 */
[----:B------:R-:W-:-:S07]  /*72f0*/  IMAD.IADD R3, R20, 0x1, R8 ;  /* 0x0000000114037824 */ /* 0x000fce00078e0208 */
[----:B------:R-:W3:Y:S01]  /*7300*/  LDC.64 R34, c[0x0][0x380] ;  /* 0x0000e000ff227b82 */ /* 0x000ee20000000a00 */
[----:B0-----:R-:W-:-:S05]  /*7310*/  IMAD.WIDE R22, R3, 0x8, R22 ;  /* 0x0000000803167825 */ /* 0x001fca00078e0216 */
[----:B------:R-:W4:Y:S01]  /*7320*/  LDG.E.64 R2, desc[UR36][R22.64] ;  /* 0x0000002416027981 */ /* 0x000f22000c1e1b00 */
[----:B------:R-:W-:Y:S01]  /*7330*/  IMAD.MOV.U32 R4, RZ, RZ, 0x1 ;  /* 0x00000001ff047424 */ /* 0x000fe200078e00ff */
[----:B----4-:R-:W0:Y:S02]  /*7340*/  F2I.F64.TRUNC R2, R2 ;  /* 0x0000000200027311 */ /* 0x010e24000030d100 */
[----:B0-----:R-:W-:-:S04]  /*7350*/  IMAD R5, R2, 0x3, RZ ;  /* 0x0000000302057824 */ /* 0x001fc800078e02ff */
[----:B---3--:R-:W-:-:S05]  /*7360*/  IMAD.WIDE R34, R5, 0x8, R34 ;  /* 0x0000000805227825 */ /* 0x008fca00078e0222 */
[----:B------:R-:W3:Y:S01]  /*7370*/  LDG.E.64 R28, desc[UR36][R34.64] ;  /* 0x00000024221c7981 */ /* 0x000ee2000c1e1b00 */
[----:B--2---:R-:W0:Y:S01]  /*7380*/  MUFU.RCP64H R5, R11 ;  /* 0x0000000b00057308 */ /* 0x004e220000001800 */
[----:B------:R-:W-:Y:S01]  /*7390*/  VIADD R20, R20, 0x4 ;  /* 0x0000000414147836 */ /* 0x000fe20000000000 */
[----:B------:R-:W-:Y:S04]  /*73a0*/  BSSY.RECONVERGENT B3, `(.L_x_136) ;  /* 0x0000016000037945 */ /* 0x000fe80003800200 */
[----:B------:R-:W-:Y:S01]  /*73b0*/  ISETP.NE.AND P4, PT, R20, R13, PT ;  /* 0x0000000d1400720c */ /* 0x000fe20003f85270 */
[----:B0-----:R-:W-:-:S08]  /*73c0*/  DFMA R24, -R10, R4, 1 ;  /* 0x3ff000000a18742b */ /* 0x001fd00000000104 */
[----:B------:R-:W-:-:S08]  /*73d0*/  DFMA R24, R24, R24, R24 ;  /* 0x000000181818722b */ /* 0x000fd00000000018 */
[----:B------:R-:W-:-:S08]  /*73e0*/  DFMA R24, R4, R24, R4 ;  /* 0x000000180418722b */ /* 0x000fd00000000004 */
[----:B------:R-:W-:-:S08]  /*73f0*/  DFMA R4, -R10, R24, 1 ;  /* 0x3ff000000a04742b */ /* 0x000fd00000000118 */
[----:B------:R-:W-:-:S08]  /*7400*/  DFMA R4, R24, R4, R24 ;  /* 0x000000041804722b */ /* 0x000fd00000000018 */
[----:B---3--:R-:W-:Y:S01]  /*7410*/  DMUL R2, R28, R4 ;  /* 0x000000041c027228 */ /* 0x008fe20000000000 */
[----:B------:R-:W-:-:S07]  /*7420*/  FSETP.GEU.AND P1, PT, |R29|, 6.5827683646048100446e-37, PT ;  /* 0x036000001d00780b */ /* 0x000fce0003f2e200 */
[----:B------:R-:W-:-:S08]  /*7430*/  DFMA R24, -R10, R2, R28 ;  /* 0x000000020a18722b */ /* 0x000fd0000000011c */
[----:B------:R-:W-:-:S10]  /*7440*/  DFMA R2, R4, R24, R2 ;  /* 0x000000180402722b */ /* 0x000fd40000000002 */
[----:B------:R-:W-:-:S05]  /*7450*/  FFMA R4, RZ, R11, R3 ;  /* 0x0000000bff047223 */ /* 0x000fca0000000003 */
[----:B------:R-:W-:-:S13]  /*7460*/  FSETP.GT.AND P0, PT, |R4|, 1.469367938527859385e-39, PT ;  /* 0x001000000400780b */ /* 0x000fda0003f04200 */
[----:B------:R-:W-:Y:S05]  /*7470*/  @P0 BRA P1, `(.L_x_137) ;  /* 0x0000000000200947 */ /* 0x000fea0000800000 */
[----:B------:R-:W-:Y:S01]  /*7480*/  IMAD.MOV.U32 R26, RZ, RZ, R28 ;  /* 0x000000ffff1a7224 */ /* 0x000fe200078e001c */
[----:B------:R-:W-:Y:S01]  /*7490*/  MOV R31, R29 ;  /* 0x0000001d001f7202 */ /* 0x000fe20000000f00 */
[----:B------:R-:W-:Y:S01]  /*74a0*/  IMAD.MOV.U32 R28, RZ, RZ, R10 ;  /* 0x000000ffff1c7224 */ /* 0x000fe200078e000a */
[----:B------:R-:W-:Y:S01]  /*74b0*/  MOV R58, 0x74e0 ;  /* 0x000074e0003a7802 */ /* 0x000fe20000000f00 */
[----:B------:R-:W-:-:S07]  /*74c0*/  IMAD.MOV.U32 R25, RZ, RZ, R11 ;  /* 0x000000ffff197224 */ /* 0x000fce00078e000b */
[----:B-1----:R-:W-:Y:S05]  /*74d0*/  CALL.REL.NOINC `($__internal_1_$__cuda_sm20_div_rn_f64_full) ;  /* 0x000001ec007c7944 */ /* 0x002fea0003c00000 */
[----:B------:R-:W-:Y:S02]  /*74e0*/  IMAD.MOV.U32 R2, RZ, RZ, R24 ;  /* 0x000000ffff027224 */ /* 0x000fe400078e0018 */
[----:B------:R-:W-:-:S07]  /*74f0*/  IMAD.MOV.U32 R3, RZ, RZ, R25 ;  /* 0x000000ffff037224 */ /* 0x000fce00078e0019 */
.L_x_137:
[----:B------:R-:W-:Y:S05]  /*7500*/  BSYNC.RECONVERGENT B3 ;  /* 0x0000000000037941 */ /* 0x000fea0003800200 */
.L_x_136:
        /* <DEDUP_REMOVED lines=25> */
.L_x_139:
[----:B------:R-:W-:Y:S05]  /*76a0*/  BSYNC.RECONVERGENT B3 ;  /* 0x0000000000037941 */ /* 0x000fea0003800200 */
.L_x_138:
        /* <DEDUP_REMOVED lines=25> */
.L_x_141:
[----:B------:R-:W-:Y:S05]  /*7840*/  BSYNC.RECONVERGENT B3 ;  /* 0x0000000000037941 */ /* 0x000fea0003800200 */
.L_x_140:
[----:B------:R-:W2:Y:S01]  /*7850*/  LDG.E.64 R4, desc[UR36][R22.64+0x8] ;  /* 0x0000082416047981 */ /* 0x000ea2000c1e1b00 */
[----:B------:R-:W0:Y:S01]  /*7860*/  LDC.64 R34, c[0x0][0x380] ;  /* 0x0000e000ff227b82 */ /* 0x000e220000000a00 */
[----:B------:R-:W-:Y:S01]  /*7870*/  IMAD.MOV.U32 R16, RZ, RZ, 0x1 ;  /* 0x00000001ff107424 */ /* 0x000fe200078e00ff */
[----:B--2---:R-:W2:Y:S02]  /*7880*/  F2I.F64.TRUNC R4, R4 ;  /* 0x0000000400047311 */ /* 0x004ea4000030d100 */
[----:B--2---:R-:W-:-:S04]  /*7890*/  IMAD R17, R4, 0x3, RZ ;  /* 0x0000000304117824 */ /* 0x004fc800078e02ff */
[----:B0-----:R-:W-:-:S05]  /*78a0*/  IMAD.WIDE R34, R17, 0x8, R34 ;  /* 0x0000000811227825 */ /* 0x001fca00078e0222 */
[----:B------:R-:W2:Y:S01]  /*78b0*/  LDG.E.64 R24, desc[UR36][R34.64] ;  /* 0x0000002422187981 */ /* 0x000ea2000c1e1b00 */
[----:B------:R-:W0:Y:S01]  /*78c0*/  MUFU.RCP64H R17, R11 ;  /* 0x0000000b00117308 */ /* 0x000e220000001800 */
        /* <DEDUP_REMOVED lines=11> */
[----:B------:R-:W-:Y:S01]  /*7980*/  FSETP.GT.AND P0, PT, |R16|, 1.469367938527859385e-39, PT ;  /* 0x001000001000780b */ /* 0x000fe20003f04200 */
[----:B------:R-:W-:-:S12]  /*7990*/  DADD R16, R2, R14 ;  /* 0x0000000002107229 */ /* 0x000fd8000000000e */
[----:B------:R-:W-:Y:S05]  /*79a0*/  @P0 BRA P1, `(.L_x_143) ;  /* 0x0000000000200947 */ /* 0x000fea0000800000 */
[----:B------:R-:W-:Y:S01]  /*79b0*/  MOV R31, R25 ;  /* 0x00000019001f7202 */ /* 0x000fe20000000f00 */
[----:B------:R-:W-:Y:S01]  /*79c0*/  IMAD.MOV.U32 R26, RZ, RZ, R24 ;  /* 0x000000ffff1a7224 */ /* 0x000fe200078e0018 */
[----:B------:R-:W-:Y:S01]  /*79d0*/  MOV R58, 0x7a10 ;  /* 0x00007a10003a7802 */ /* 0x000fe20000000f00 */
[----:B------:R-:W-:Y:S02]  /*79e0*/  IMAD.MOV.U32 R28, RZ, RZ, R10 ;  /* 0x000000ffff1c7224 */ /* 0x000fe400078e000a */
[----:B------:R-:W-:-:S07]  /*79f0*/  IMAD.MOV.U32 R25, RZ, RZ, R11 ;  /* 0x000000ffff197224 */ /* 0x000fce00078e000b */
[----:B-1----:R-:W-:Y:S05]  /*7a00*/  CALL.REL.NOINC `($__internal_1_$__cuda_sm20_div_rn_f64_full) ;  /* 0x000001e800307944 */ /* 0x002fea0003c00000 */
[----:B------:R-:W-:Y:S02]  /*7a10*/  IMAD.MOV.U32 R4, RZ, RZ, R24 ;  /* 0x000000ffff047224 */ /* 0x000fe400078e0018 */
[----:B------:R-:W-:-:S07]  /*7a20*/  IMAD.MOV.U32 R5, RZ, RZ, R25 ;  /* 0x000000ffff057224 */ /* 0x000fce00078e0019 */
.L_x_143:
[----:B------:R-:W-:Y:S05]  /*7a30*/  BSYNC.RECONVERGENT B3 ;  /* 0x0000000000037941 */ /* 0x000fea0003800200 */
.L_x_142:
        /* <DEDUP_REMOVED lines=25> */
.L_x_145:
[----:B------:R-:W-:Y:S05]  /*7bd0*/  BSYNC.RECONVERGENT B3 ;  /* 0x0000000000037941 */ /* 0x000fea0003800200 */
.L_x_144:
        /* <DEDUP_REMOVED lines=25> */
.L_x_147:
[----:B------:R-:W-:Y:S05]  /*7d70*/  BSYNC.RECONVERGENT B3 ;  /* 0x0000000000037941 */ /* 0x000fea0003800200 */
.L_x_146:
        /* <DEDUP_REMOVED lines=9> */
[----:B------:R-:W-:Y:S02]  /*7e10*/  DADD R16, R16, R4 ;  /* 0x0000000010107229 */ /* 0x000fe40000000004 */
        /* <DEDUP_REMOVED lines=20> */
.L_x_149:
[----:B------:R-:W-:Y:S05]  /*7f60*/  BSYNC.RECONVERGENT B3 ;  /* 0x0000000000037941 */ /* 0x000fea0003800200 */
.L_x_148:
        /* <DEDUP_REMOVED lines=25> */
.L_x_151:
[----:B------:R-:W-:Y:S05]  /*8100*/  BSYNC.RECONVERGENT B3 ;  /* 0x0000000000037941 */ /* 0x000fea0003800200 */
.L_x_150:
        /* <DEDUP_REMOVED lines=25> */
.L_x_153:
[----:B------:R-:W-:Y:S05]  /*82a0*/  BSYNC.RECONVERGENT B3 ;  /* 0x0000000000037941 */ /* 0x000fea0003800200 */
.L_x_152:
[----:B------:R-:W2:Y:S01]  /*82b0*/  LDG.E.64 R22, desc[UR36][R22.64+0x18] ;  /* 0x0000182416167981 */ /* 0x000ea2000c1e1b00 */
[----:B------:R-:W0:Y:S01]  /*82c0*/  LDC.64 R34, c[0x0][0x380] ;  /* 0x0000e000ff227b82 */ /* 0x000e220000000a00 */
[----:B--2---:R-:W2:Y:S02]  /*82d0*/  F2I.F64.TRUNC R4, R22 ;  /* 0x0000001600047311 */ /* 0x004ea4000030d100 */
[----:B--2---:R-:W-:-:S04]  /*82e0*/  IMAD R5, R4, 0x3, RZ ;  /* 0x0000000304057824 */ /* 0x004fc800078e02ff */
[----:B0-----:R-:W-:-:S05]  /*82f0*/  IMAD.WIDE R34, R5, 0x8, R34 ;  /* 0x0000000805227825 */ /* 0x001fca00078e0222 */
        /* <DEDUP_REMOVED lines=25> */
.L_x_155:
[----:B------:R-:W-:Y:S05]  /*8490*/  BSYNC.RECONVERGENT B3 ;  /* 0x0000000000037941 */ /* 0x000fea0003800200 */
.L_x_154:
        /* <DEDUP_REMOVED lines=25> */
.L_x_157:
[----:B------:R-:W-:Y:S05]  /*8630*/  BSYNC.RECONVERGENT B3 ;  /* 0x0000000000037941 */ /* 0x000fea0003800200 */
.L_x_156:
        /* <DEDUP_REMOVED lines=25> */
.L_x_159:
[----:B------:R-:W-:Y:S05]  /*87d0*/  BSYNC.RECONVERGENT B3 ;  /* 0x0000000000037941 */ /* 0x000fea0003800200 */
.L_x_158:
[----:B------:R-:W-:Y:S01]  /*87e0*/  DADD R14, R22, R4 ;  /* 0x00000000160e7229 */ /* 0x000fe20000000004 */
[----:B------:R-:W-:Y:S10]  /*87f0*/  @P4 BRA `(.L_x_160) ;  /* 0xffffffe800b84947 */ /* 0x000ff4000383ffff */
.L_x_135:
[----:B------:R-:W-:Y:S05]  /*8800*/  BSYNC.RECONVERGENT B1 ;  /* 0x0000000000017941 */ /* 0x000fea0003800200 */
.L_x_134:
[----:B------:R-:W-:-:S13]  /*8810*/  ISETP.NE.AND P0, PT, R12, RZ, PT ;  /* 0x000000ff0c00720c */ /* 0x000fda0003f05270 */
[----:B------:R-:W-:Y:S05]  /*8820*/  @!P0 BRA `(.L_x_133) ;  /* 0x00000010001c8947 */ /* 0x000fea0003800000 */
[----:B------:R-:W-:Y:S01]  /*8830*/  ISETP.NE.AND P0, PT, R12, 0x1, PT ;  /* 0x000000010c00780c */ /* 0x000fe20003f05270 */
[----:B------:R-:W-:-:S12]  /*8840*/  BSSY.RECONVERGENT B1, `(.L_x_161) ;  /* 0x00000ac000017945 */ /* 0x000fd80003800200 */
[----:B------:R-:W-:Y:S05]  /*8850*/  @!P0 BRA `(.L_x_162) ;  /* 0x0000000800a88947 */ /* 0x000fea0003800000 */
        /* <DEDUP_REMOVED lines=11> */
[----:B------:R-:W-:Y:S01]  /*8910*/  BSSY.RECONVERGENT B3, `(.L_x_163) ;  /* 0x0000015000037945 */ /* 0x000fe20003800200 */
        /* <DEDUP_REMOVED lines=20> */
.L_x_164:
[----:B------:R-:W-:Y:S05]  /*8a60*/  BSYNC.RECONVERGENT B3 ;  /* 0x0000000000037941 */ /* 0x000fea0003800200 */
.L_x_163:
        /* <DEDUP_REMOVED lines=25> */
.L_x_166:
[----:B------:R-:W-:Y:S05]  /*8c00*/  BSYNC.RECONVERGENT B3 ;  /* 0x0000000000037941 */ /* 0x000fea0003800200 */
.L_x_165:
        /* <DEDUP_REMOVED lines=25> */
.L_x_168:
[----:B------:R-:W-:Y:S05]  /*8da0*/  BSYNC.RECONVERGENT B3 ;  /* 0x0000000000037941 */ /* 0x000fea0003800200 */
.L_x_167:
        /* <DEDUP_REMOVED lines=30> */
.L_x_170:
[----:B------:R-:W-:Y:S05]  /*8f90*/  BSYNC.RECONVERGENT B3 ;  /* 0x0000000000037941 */ /* 0x000fea0003800200 */
.L_x_169:
        /* <DEDUP_REMOVED lines=25> */
.L_x_172:
[----:B------:R-:W-:Y:S05]  /*9130*/  BSYNC.RECONVERGENT B3 ;  /* 0x0000000000037941 */ /* 0x000fea0003800200 */
.L_x_171:
        /* <DEDUP_REMOVED lines=25> */
.L_x_174:
[----:B------:R-:W-:Y:S05]  /*92d0*/  BSYNC.RECONVERGENT B3 ;  /* 0x0000000000037941 */ /* 0x000fea0003800200 */
.L_x_173:
[----:B------:R-:W-:Y:S01]  /*92e0*/  DADD R14, R22, R4 ;  /* 0x00000000160e7229 */ /* 0x000fe20000000004 */
[----:B------:R-:W-:-:S10]  /*92f0*/  VIADD R13, R13, 0x2 ;  /* 0x000000020d0d7836 */ /* 0x000fd40000000000 */
.L_x_162:
[----:B------:R-:W-:Y:S05]  /*9300*/  BSYNC.RECONVERGENT B1 ;  /* 0x0000000000017941 */ /* 0x000fea0003800200 */
.L_x_161:
[----:B------:R-:W-:-:S04]  /*9310*/  LOP3.LUT R2, R9, 0x1, RZ, 0xc0, !PT ;  /* 0x0000000109027812 */ /* 0x000fc800078ec0ff */
[----:B------:R-:W-:-:S13]  /*9320*/  ISETP.NE.U32.AND P0, PT, R2, 0x1, PT ;  /* 0x000000010200780c */ /* 0x000fda0003f05070 */
[----:B------:R-:W-:Y:S05]  /*9330*/  @P0 BRA `(.L_x_133) ;  /* 0x0000000400580947 */ /* 0x000fea0003800000 */
[----:B------:R-:W0:Y:S01]  /*9340*/  LDC.64 R2, c[0x0][0x3c0] ;  /* 0x0000f000ff027b82 */ /* 0x000e220000000a00 */
[----:B------:R-:W-:-:S07]  /*9350*/  IADD3 R13, PT, PT, R13, R8, RZ ;  /* 0x000000080d0d7210 */ /* 0x000fce0007ffe0ff */
[----:B------:R-:W3:Y:S01]  /*9360*/  LDC.64 R20, c[0x0][0x380] ;  /* 0x0000e000ff147b82 */ /* 0x000ee20000000a00 */
[----:B0-----:R-:W-:-:S06]  /*9370*/  IMAD.WIDE R2, R13, 0x8, R2 ;  /* 0x000000080d027825 */ /* 0x001fcc00078e0202 */
[----:B------:R-:W4:Y:S02]  /*9380*/  LDG.E.64 R2, desc[UR36][R2.64] ;  /* 0x0000002402027981 */ /* 0x000f24000c1e1b00 */
[----:B----4-:R-:W0:Y:S02]  /*9390*/  F2I.F64.TRUNC R4, R2 ;  /* 0x0000000200047311 */ /* 0x010e24000030d100 */
[----:B0-----:R-:W-:-:S04]  /*93a0*/  IMAD R5, R4, 0x3, RZ ;  /* 0x0000000304057824 */ /* 0x001fc800078e02ff */
[----:B---3--:R-:W-:-:S05]  /*93b0*/  IMAD.WIDE R20, R5, 0x8, R20 ;  /* 0x0000000805147825 */ /* 0x008fca00078e0214 */
[----:B------:R-:W3:Y:S01]  /*93c0*/  LDG.E.64 R12, desc[UR36][R20.64] ;  /* 0x00000024140c7981 */ /* 0x000ee2000c1e1b00 */
[----:B--2---:R-:W0:Y:S01]  /*93d0*/  MUFU.RCP64H R5, R11 ;  /* 0x0000000b00057308 */ /* 0x004e220000001800 */
[----:B------:R-:W-:Y:S01]  /*93e0*/  IMAD.MOV.U32 R4, RZ, RZ, 0x1 ;  /* 0x00000001ff047424 */ /* 0x000fe200078e00ff */
[----:B------:R-:W-:Y:S05]  /*93f0*/  BSSY.RECONVERGENT B1, `(.L_x_175) ;  /* 0x0000015000017945 */ /* 0x000fea0003800200 */
        /* <DEDUP_REMOVED lines=20> */
.L_x_176:
[----:B------:R-:W-:Y:S05]  /*9540*/  BSYNC.RECONVERGENT B1 ;  /* 0x0000000000017941 */ /* 0x000fea0003800200 */
.L_x_175:
        /* <DEDUP_REMOVED lines=25> */
.L_x_178:
[----:B------:R-:W-:Y:S05]  /*96e0*/  BSYNC.RECONVERGENT B1 ;  /* 0x0000000000017941 */ /* 0x000fea0003800200 */
.L_x_177:
        /* <DEDUP_REMOVED lines=25> */
.L_x_180:
[----:B------:R-:W-:Y:S05]  /*9880*/  BSYNC.RECONVERGENT B1 ;  /* 0x0000000000017941 */ /* 0x000fea0003800200 */
.L_x_179:
[----:B------:R-:W-:-:S11]  /*9890*/  DADD R14, R14, R2 ;  /* 0x000000000e0e7229 */ /* 0x000fd60000000002 */
.L_x_133:
[----:B------:R-:W-:Y:S05]  /*98a0*/  BSYNC.RECONVERGENT B2 ;  /* 0x0000000000027941 */ /* 0x000fea0003800200 */
.L_x_132:
[----:B------:R-:W-:Y:S01]  /*98b0*/  ISETP.GE.AND P0, PT, R9, 0x1, PT ;  /* 0x000000010900780c */ /* 0x000fe20003f06270 */
[----:B------:R-:W-:-:S12]  /*98c0*/  BSSY.RECONVERGENT B0, `(.L_x_181) ;  /* 0x000002c000007945 */ /* 0x000fd80003800200 */
[----:B------:R-:W-:Y:S05]  /*98d0*/  @!P0 BRA `(.L_x_182) ;  /* 0x0000000000a88947 */ /* 0x000fea0003800000 */
[----:B------:R-:W-:Y:S01]  /*98e0*/  BSSY.RECONVERGENT B1, `(.L_x_183) ;  /* 0x0000028000017945 */ /* 0x000fe20003800200 */
[----:B------:R-:W-:-:S07]  /*98f0*/  IMAD.MOV.U32 R9, RZ, RZ, RZ ;  /* 0x000000ffff097224 */ /* 0x000fce00078e00ff */
.L_x_184:
[----:B0--34-:R-:W0:Y:S01]  /*9900*/  LDC.64 R2, c[0x0][0x3c0] ;  /* 0x0000f000ff027b82 */ /* 0x019e220000000a00 */
[----:B------:R-:W-:-:S07]  /*9910*/  IMAD.IADD R35, R9, 0x1, R8 ;  /* 0x0000000109237824 */ /* 0x000fce00078e0208 */
[----:B------:R-:W3:Y:S08]  /*9920*/  LDC.64 R32, c[0x0][0x380] ;  /* 0x0000e000ff207b82 */ /* 0x000ef00000000a00 */
[----:B------:R-:W4:Y:S01]  /*9930*/  LDC.64 R30, c[0x0][0x3c8] ;  /* 0x0000f200ff1e7b82 */ /* 0x000f220000000a00 */
[----:B0-----:R-:W-:-:S05]  /*9940*/  IMAD.WIDE R2, R35, 0x8, R2 ;  /* 0x0000000823027825 */ /* 0x001fca00078e0202 */
[----:B------:R-:W5:Y:S02]  /*9950*/  LDG.E.64 R4, desc[UR36][R2.64] ;  /* 0x0000002402047981 */ /* 0x000f64000c1e1b00 */
[----:B-----5:R-:W2:Y:S02]  /*9960*/  F2I.F64.TRUNC R4, R4 ;  /* 0x0000000400047311 */ /* 0x020ea4000030d100 */
[----:B--2---:R-:W-:-:S04]  /*9970*/  IMAD R11, R4, 0x3, RZ ;  /* 0x00000003040b7824 */ /* 0x004fc800078e02ff */
[----:B---3--:R-:W-:-:S06]  /*9980*/  IMAD.WIDE R10, R11, 0x8, R32 ;  /* 0x000000080b0a7825 */ /* 0x008fcc00078e0220 */
[----:B------:R-:W2:Y:S01]  /*9990*/  LDG.E.64 R10, desc[UR36][R10.64] ;  /* 0x000000240a0a7981 */ /* 0x000ea2000c1e1b00 */
[----:B------:R-:W-:-:S04]  /*99a0*/  IMAD R21, R8, 0x2, R35 ;  /* 0x0000000208157824 */ /* 0x000fc800078e0223 */
[----:B----4-:R-:W-:Y:S01]  /*99b0*/  IMAD.WIDE R20, R21, 0x8, R30 ;  /* 0x0000000815147825 */ /* 0x010fe200078e021e */
[----:B--2---:R-:W-:-:S07]  /*99c0*/  DADD R12, R10, -R16 ;  /* 0x000000000a0c7229 */ /* 0x004fce0000000810 */
[----:B------:R0:W-:Y:S04]  /*99d0*/  STG.E.64 desc[UR36][R20.64], R12 ;  /* 0x0000000c14007986 */ /* 0x0001e8000c101b24 */
[----:B------:R-:W2:Y:S04]  /*99e0*/  LDG.E.64 R22, desc[UR36][R2.64] ;  /* 0x0000002402167981 */ /* 0x000ea8000c1e1b00 */
[----:B------:R-:W3:Y:S01]  /*99f0*/  LDG.E R25, desc[UR36][R6.64] ;  /* 0x0000002406197981 */ /* 0x000ee2000c1e1900 */
[----:B--2---:R-:W2:Y:S02]  /*9a00*/  F2I.F64.TRUNC R22, R22 ;  /* 0x0000001600167311 */ /* 0x004ea4000030d100 */
[----:B--2---:R-:W-:-:S04]  /*9a10*/  IMAD R5, R22, 0x3, RZ ;  /* 0x0000000316057824 */ /* 0x004fc800078e02ff */
[----:B------:R-:W-:-:S06]  /*9a20*/  IMAD.WIDE R4, R5, 0x8, R32 ;  /* 0x0000000805047825 */ /* 0x000fcc00078e0220 */
[----:B------:R-:W2:Y:S01]  /*9a30*/  LDG.E.64 R4, desc[UR36][R4.64+0x8] ;  /* 0x0000082404047981 */ /* 0x000ea2000c1e1b00 */
[----:B---3--:R-:W-:Y:S01]  /*9a40*/  IMAD.WIDE R24, R25, 0x8, R20 ;  /* 0x0000000819187825 */ /* 0x008fe200078e0214 */
[----:B--2---:R-:W-:-:S07]  /*9a50*/  DADD R10, R4, -R18 ;  /* 0x00000000040a7229 */ /* 0x004fce0000000812 */
[----:B------:R2:W-:Y:S04]  /*9a60*/  STG.E.64 desc[UR36][R24.64], R10 ;  /* 0x0000000a18007986 */ /* 0x0005e8000c101b24 */
[----:B------:R-:W3:Y:S04]  /*9a70*/  LDG.E.64 R28, desc[UR36][R2.64] ;  /* 0x00000024021c7981 */ /* 0x000ee8000c1e1b00 */
[----:B0-----:R-:W4:Y:S01]  /*9a80*/  LDG.E R21, desc[UR36][R6.64] ;  /* 0x0000002406157981 */ /* 0x001f22000c1e1900 */
[----:B---3--:R-:W0:Y:S02]  /*9a90*/  F2I.F64.TRUNC R28, R28 ;  /* 0x0000001c001c7311 */ /* 0x008e24000030d100 */
[----:B0-----:R-:W-:-:S04]  /*9aa0*/  IMAD R13, R28, 0x3, RZ ;  /* 0x000000031c0d7824 */ /* 0x001fc800078e02ff */
[----:B------:R-:W-:-:S06]  /*9ab0*/  IMAD.WIDE R12, R13, 0x8, R32 ;  /* 0x000000080d0c7825 */ /* 0x000fcc00078e0220 */
[----:B------:R-:W3:Y:S01]  /*9ac0*/  LDG.E.64 R12, desc[UR36][R12.64+0x10] ;  /* 0x000010240c0c7981 */ /* 0x000ee2000c1e1b00 */
[----:B----4-:R-:W-:-:S04]  /*9ad0*/  IMAD.IADD R4, R21, 0x1, R8 ;  /* 0x0000000115047824 */ /* 0x010fc800078e0208 */
[----:B------:R-:W-:-:S04]  /*9ae0*/  IMAD R21, R4, 0x2, R35 ;  /* 0x0000000204157824 */ /* 0x000fc800078e0223 */
[----:B------:R-:W-:Y:S01]  /*9af0*/  IMAD.WIDE R20, R21, 0x8, R30 ;  /* 0x0000000815147825 */ /* 0x000fe200078e021e */
[----:B---3--:R-:W-:-:S07]  /*9b00*/  DADD R4, R12, -R14 ;  /* 0x000000000c047229 */ /* 0x008fce000000080e */
[----:B------:R2:W-:Y:S04]  /*9b10*/  STG.E.64 desc[UR36][R20.64], R4 ;  /* 0x0000000414007986 */ /* 0x0005e8000c101b24 */
[----:B------:R-:W3:Y:S01]  /*9b20*/  LDG.E R2, desc[UR36][R6.64] ;  /* 0x0000002406027981 */ /* 0x000ee2000c1e1900 */
[----:B------:R-:W-:-:S05]  /*9b30*/  VIADD R9, R9, 0x1 ;  /* 0x0000000109097836 */ /* 0x000fca0000000000 */
[----:B---3--:R-:W-:-:S13]  /*9b40*/  ISETP.GE.AND P0, PT, R9, R2, PT ;  /* 0x000000020900720c */ /* 0x008fda0003f06270 */
[----:B--2---:R-:W-:Y:S05]  /*9b50*/  @!P0 BRA `(.L_x_184) ;  /* 0xfffffffc00688947 */ /* 0x004fea000383ffff */
[----:B------:R-:W-:Y:S05]  /*9b60*/  BSYNC.RECONVERGENT B1 ;  /* 0x0000000000017941 */ /* 0x000fea0003800200 */
.L_x_183:
[----:B------:R-:W-:-:S07]  /*9b70*/  MOV R9, R2 ;  /* 0x0000000200097202 */ /* 0x000fce0000000f00 */
.L_x_182:
[----:B------:R-:W-:Y:S05]  /*9b80*/  BSYNC.RECONVERGENT B0 ;  /* 0x0000000000007941 */ /* 0x000fea0003800200 */
.L_x_181:
[----:B------:R-:W-:Y:S01]  /*9b90*/  IMAD R8, R8, 0x3, RZ ;  /* 0x0000000308087824 */ /* 0x000fe200078e02ff */
[----:B------:R-:W-:Y:S01]  /*9ba0*/  I2FP.F32.S32 R5, R9 ;  /* 0x0000000900057245 */ /* 0x000fe20000201400 */
[----:B------:R-:W-:Y:S01]  /*9bb0*/  IMAD.MOV.U32 R6, RZ, RZ, RZ ;  /* 0x000000ffff067224 */ /* 0x000fe200078e00ff */
[C---:B0-234-:R-:W-:Y:S01]  /*9bc0*/  LOP3.LUT R11, R9.reuse, 0x7, RZ, 0xc0, !PT ;  /* 0x00000007090b7812 */ /* 0x05dfe200078ec0ff */
[C---:B------:R-:W-:Y:S01]  /*9bd0*/  IMAD R10, R9.reuse, 0x2, R8 ;  /* 0x00000002090a7824 */ /* 0x040fe200078e0208 */
[C---:B------:R-:W-:Y:S02]  /*9be0*/  LOP3.LUT R4, R9.reuse, 0x7ffffff8, RZ, 0xc0, !PT ;  /* 0x7ffffff809047812 */ /* 0x040fe400078ec0ff */
[C---:B------:R-:W-:Y:S02]  /*9bf0*/  LOP3.LUT R26, R9.reuse, 0x3, RZ, 0xc0, !PT ;  /* 0x00000003091a7812 */ /* 0x040fe400078ec0ff */
[----:B------:R-:W-:-:S07]  /*9c00*/  LOP3.LUT R50, R9, 0x1, RZ, 0xc0, !PT ;  /* 0x0000000109327812 */ /* 0x000fce00078ec0ff */
.L_x_215:
[----:B------:R-:W-:Y:S01]  /*9c10*/  ISETP.GE.AND P0, PT, R9, 0x1, PT ;  /* 0x000000010900780c */ /* 0x000fe20003f06270 */
[----:B------:R-:W-:Y:S01]  /*9c20*/  BSSY.RECONVERGENT B0, `(.L_x_185) ;  /* 0x000007d000007945 */ /* 0x000fe20003800200 */
[----:B------:R-:W-:-:S11]  /*9c30*/  IMAD.MOV.U32 R52, RZ, RZ, RZ ;  /* 0x000000ffff347224 */ /* 0x000fd600078e00ff */
[----:B--2---:R-:W-:Y:S05]  /*9c40*/  @!P0 BRA `(.L_x_186) ;  /* 0x0000000400e88947 */ /* 0x004fea0003800000 */
[----:B------:R-:W-:Y:S01]  /*9c50*/  ISETP.GE.U32.AND P0, PT, R9, 0x8, PT ;  /* 0x000000080900780c */ /* 0x000fe20003f06070 */
[----:B------:R-:W-:Y:S01]  /*9c60*/  BSSY.RECONVERGENT B1, `(.L_x_187) ;  /* 0x000003a000017945 */ /* 0x000fe20003800200 */
[----:B------:R-:W-:Y:S02]  /*9c70*/  IMAD R54, R6, R9, R8 ;  /* 0x0000000906367224 */ /* 0x000fe400078e0208 */
[----:B------:R-:W-:Y:S02]  /*9c80*/  IMAD.MOV.U32 R7, RZ, RZ, RZ ;  /* 0x000000ffff077224 */ /* 0x000fe400078e00ff */
[----:B------:R-:W-:-:S07]  /*9c90*/  IMAD.MOV.U32 R52, RZ, RZ, RZ ;  /* 0x000000ffff347224 */ /* 0x000fce00078e00ff */
[----:B------:R-:W-:Y:S05]  /*9ca0*/  @!P0 BRA `(.L_x_188) ;  /* 0x0000000000d48947 */ /* 0x000fea0003800000 */
[----:B------:R-:W-:Y:S01]  /*9cb0*/  HFMA2 R52, -RZ, RZ, 0, 0 ;  /* 0x00000000ff347431 */ /* 0x000fe200000001ff */
[----:B------:R-:W-:Y:S01]  /*9cc0*/  BSSY.RECONVERGENT B2, `(.L_x_189) ;  /* 0x0000032000027945 */ /* 0x000fe20003800200 */
[----:B------:R-:W-:-:S07]  /*9cd0*/  IMAD.MOV.U32 R7, RZ, RZ, RZ ;  /* 0x000000ffff077224 */ /* 0x000fce00078e00ff */
.L_x_190:
[----:B0-----:R-:W0:Y:S01]  /*9ce0*/  LDC.64 R14, c[0x0][0x3c8] ;  /* 0x0000f200ff0e7b82 */ /* 0x001e220000000a00 */
[--C-:B------:R-:W-:Y:S02]  /*9cf0*/  IMAD.IADD R3, R54, 0x1, R7.reuse ;  /* 0x0000000136037824 */ /* 0x100fe400078e0207 */
[----:B------:R-:W-:Y:S02]  /*9d00*/  IMAD.IADD R13, R8, 0x1, R7 ;  /* 0x00000001080d7824 */ /* 0x000fe400078e0207 */
[----:B0-----:R-:W-:-:S04]  /*9d10*/  IMAD.WIDE R2, R3, 0x8, R14 ;  /* 0x0000000803027825 */ /* 0x001fc800078e020e */
[----:B------:R-:W-:Y:S01]  /*9d20*/  IMAD.WIDE R14, R13, 0x8, R14 ;  /* 0x000000080d0e7825 */ /* 0x000fe200078e020e */
[----:B--2---:R-:W2:Y:S04]  /*9d30*/  LDG.E.64 R20, desc[UR36][R2.64+0x8] ;  /* 0x0000082402147981 */ /* 0x004ea8000c1e1b00 */
[----:B------:R-:W3:Y:S04]  /*9d40*/  LDG.E.64 R12, desc[UR36][R2.64] ;  /* 0x00000024020c7981 */ /* 0x000ee8000c1e1b00 */
        /* <DEDUP_REMOVED lines=37> */
[----:B------:R-:W-:Y:S01]  /*9fa0*/  ISETP.NE.AND P0, PT, R7, R4, PT ;  /* 0x000000040700720c */ /* 0x000fe20003f05270 */
[----:B0-----:R-:W-:-:S06]  /*9fb0*/  DFMA R18, R46, R48, R18 ;  /* 0x000000302e12722b */ /* 0x001fcc0000000012 */
[----:B------:R0:W2:Y:S06]  /*9fc0*/  F2F.F32.F64 R52, R18 ;  /* 0x0000001200347310 */ /* 0x0000ac0000301000 */
[----:B------:R-:W-:Y:S05]  /*9fd0*/  @P0 BRA `(.L_x_190) ;  /* 0xfffffffc00400947 */ /* 0x000fea000383ffff */
[----:B------:R-:W-:Y:S05]  /*9fe0*/  BSYNC.RECONVERGENT B2 ;  /* 0x0000000000027941 */ /* 0x000fea0003800200 */
.L_x_189:
[----:B------:R-:W-:-:S07]  /*9ff0*/  IMAD.MOV.U32 R7, RZ, RZ, R4 ;  /* 0x000000ffff077224 */ /* 0x000fce00078e0004 */
.L_x_188:
[----:B------:R-:W-:Y:S05]  /*a000*/  BSYNC.RECONVERGENT B1 ;  /* 0x0000000000017941 */ /* 0x000fea0003800200 */
.L_x_187:
[----:B------:R-:W-:-:S13]  /*a010*/  ISETP.NE.AND P0, PT, R11, RZ, PT ;  /* 0x000000ff0b00720c */ /* 0x000fda0003f05270 */
[----:B------:R-:W-:Y:S05]  /*a020*/  @!P0 BRA `(.L_x_186) ;  /* 0x0000000000f08947 */ /* 0x000fea0003800000 */
[----:B------:R-:W-:Y:S01]  /*a030*/  ISETP.GE.U32.AND P0, PT, R11, 0x4, PT ;  /* 0x000000040b00780c */ /* 0x000fe20003f06070 */
[----:B------:R-:W-:Y:S01]  /*a040*/  BSSY.RECONVERGENT B1, `(.L_x_191) ;  /* 0x000001d000017945 */ /* 0x000fe20003800200 */
[----:B------:R-:W-:-:S11]  /*a050*/  ISETP.NE.AND P1, PT, R26, RZ, PT ;  /* 0x000000ff1a00720c */ /* 0x000fd60003f25270 */
[----:B------:R-:W-:Y:S05]  /*a060*/  @!P0 BRA `(.L_x_192) ;  /* 0x0000000000688947 */ /* 0x000fea0003800000 */
[----:B------:R-:W3:Y:S01]  /*a070*/  LDC.64 R14, c[0x0][0x3c8] ;  /* 0x0000f200ff0e7b82 */ /* 0x000ee20000000a00 */
[--C-:B------:R-:W-:Y:S02]  /*a080*/  IMAD.IADD R3, R54, 0x1, R7.reuse ;  /* 0x0000000136037824 */ /* 0x100fe400078e0207 */
[----:B------:R-:W-:Y:S02]  /*a090*/  IMAD.IADD R13, R8, 0x1, R7 ;  /* 0x00000001080d7824 */ /* 0x000fe400078e0207 */
[----:B---3--:R-:W-:-:S04]  /*a0a0*/  IMAD.WIDE R2, R3, 0x8, R14 ;  /* 0x0000000803027825 */ /* 0x008fc800078e020e */
[----:B------:R-:W-:Y:S01]  /*a0b0*/  IMAD.WIDE R14, R13, 0x8, R14 ;  /* 0x000000080d0e7825 */ /* 0x000fe200078e020e */
[----:B------:R-:W3:Y:S04]  /*a0c0*/  LDG.E.64 R20, desc[UR36][R2.64+0x8] ;  /* 0x0000082402147981 */ /* 0x000ee8000c1e1b00 */
[----:B------:R-:W4:Y:S04]  /*a0d0*/  LDG.E.64 R12, desc[UR36][R2.64] ;  /* 0x00000024020c7981 */ /* 0x000f28000c1e1b00 */
[----:B------:R-:W4:Y:S04]  /*a0e0*/  LDG.E.64 R16, desc[UR36][R14.64] ;  /* 0x000000240e107981 */ /* 0x000f28000c1e1b00 */
[----:B------:R-:W3:Y:S04]  /*a0f0*/  LDG.E.64 R22, desc[UR36][R14.64+0x8] ;  /* 0x000008240e167981 */ /* 0x000ee8000c1e1b00 */
[----:B------:R-:W5:Y:S04]  /*a100*/  LDG.E.64 R24, desc[UR36][R2.64+0x10] ;  /* 0x0000102402187981 */ /* 0x000f68000c1e1b00 */
[----:B------:R-:W5:Y:S04]  /*a110*/  LDG.E.64 R28, desc[UR36][R14.64+0x10] ;  /* 0x000010240e1c7981 */ /* 0x000f68000c1e1b00 */
[----:B------:R1:W5:Y:S04]  /*a120*/  LDG.E.64 R30, desc[UR36][R2.64+0x18] ;  /* 0x00001824021e7981 */ /* 0x000368000c1e1b00 */
[----:B------:R-:W5:Y:S01]  /*a130*/  LDG.E.64 R32, desc[UR36][R14.64+0x18] ;  /* 0x000018240e207981 */ /* 0x000f62000c1e1b00 */
[----:B0-2---:R-:W4:Y:S01]  /*a140*/  F2F.F64.F32 R18, R52 ;  /* 0x0000003400127310 */ /* 0x005f220000201800 */
[----:B------:R-:W-:Y:S01]  /*a150*/  IADD3 R7, PT, PT, R7, 0x4, RZ ;  /* 0x0000000407077810 */ /* 0x000fe20007ffe0ff */
[----:B----4-:R-:W-:-:S10]  /*a160*/  DFMA R12, R12, R16, R18 ;  /* 0x000000100c0c722b */ /* 0x010fd40000000012 */
[----:B------:R-:W0:Y:S08]  /*a170*/  F2F.F32.F64 R12, R12 ;  /* 0x0000000c000c7310 */ /* 0x000e300000301000 */
[----:B0-----:R-:W3:Y:S02]  /*a180*/  F2F.F64.F32 R16, R12 ;  /* 0x0000000c00107310 */ /* 0x001ee40000201800 */
[----:B---3--:R-:W-:-:S10]  /*a190*/  DFMA R16, R20, R22, R16 ;  /* 0x000000161410722b */ /* 0x008fd40000000010 */
[----:B------:R-:W0:Y:S08]  /*a1a0*/  F2F.F32.F64 R16, R16 ;  /* 0x0000001000107310 */ /* 0x000e300000301000 */
[----:B0-----:R-:W5:Y:S02]  /*a1b0*/  F2F.F64.F32 R18, R16 ;  /* 0x0000001000127310 */ /* 0x001f640000201800 */
[----:B-----5:R-:W-:-:S10]  /*a1c0*/  DFMA R18, R24, R28, R18 ;  /* 0x0000001c1812722b */ /* 0x020fd40000000012 */
[----:B------:R-:W1:Y:S08]  /*a1d0*/  F2F.F32.F64 R18, R18 ;  /* 0x0000001200127310 */ /* 0x000e700000301000 */
[----:B-1----:R-:W0:Y:S02]  /*a1e0*/  F2F.F64.F32 R2, R18 ;  /* 0x0000001200027310 */ /* 0x002e240000201800 */
[----:B0-----:R-:W-:-:S06]  /*a1f0*/  DFMA R2, R30, R32, R2 ;  /* 0x000000201e02722b */ /* 0x001fcc0000000002 */
[----:B------:R3:W4:Y:S05]  /*a200*/  F2F.F32.F64 R52, R2 ;  /* 0x0000000200347310 */ /* 0x00072a0000301000 */
.L_x_192:
[----:B------:R-:W-:Y:S05]  /*a210*/  BSYNC.RECONVERGENT B1 ;  /* 0x0000000000017941 */ /* 0x000fea0003800200 */
.L_x_191:
[----:B------:R-:W-:Y:S05]  /*a220*/  @!P1 BRA `(.L_x_186) ;  /* 0x0000000000709947 */ /* 0x000fea0003800000 */
[----:B------:R-:W-:-:S13]  /*a230*/  ISETP.NE.AND P0, PT, R26, 0x1, PT ;  /* 0x000000011a00780c */ /* 0x000fda0003f05270 */
[----:B---3--:R-:W3:Y:S01]  /*a240*/  @P0 LDC.64 R2, c[0x0][0x3c8] ;  /* 0x0000f200ff020b82 */ /* 0x008ee20000000a00 */
[--C-:B------:R-:W-:Y:S02]  /*a250*/  @P0 IMAD.IADD R15, R54, 0x1, R7.reuse ;  /* 0x00000001360f0824 */ /* 0x100fe400078e0207 */
[----:B0-----:R-:W-:Y:S02]  /*a260*/  @P0 IMAD.IADD R19, R8, 0x1, R7 ;  /* 0x0000000108130824 */ /* 0x001fe400078e0207 */
[----:B---3--:R-:W-:-:S04]  /*a270*/  @P0 IMAD.WIDE R14, R15, 0x8, R2 ;  /* 0x000000080f0e0825 */ /* 0x008fc800078e0202 */
[----:B------:R-:W-:Y:S01]  /*a280*/  @P0 IMAD.WIDE R18, R19, 0x8, R2 ;  /* 0x0000000813120825 */ /* 0x000fe200078e0202 */
[----:B------:R-:W3:Y:S04]  /*a290*/  @P0 LDG.E.64 R16, desc[UR36][R14.64] ;  /* 0x000000240e100981 */ /* 0x000ee8000c1e1b00 */
[----:B------:R-:W3:Y:S01]  /*a2a0*/  @P0 LDG.E.64 R20, desc[UR36][R18.64] ;  /* 0x0000002412140981 */ /* 0x000ee2000c1e1b00 */
[----:B------:R-:W-:-:S03]  /*a2b0*/  ISETP.NE.AND P1, PT, R50, RZ, PT ;  /* 0x000000ff3200720c */ /* 0x000fc60003f25270 */
[----:B------:R0:W5:Y:S04]  /*a2c0*/  @P0 LDG.E.64 R24, desc[UR36][R14.64+0x8] ;  /* 0x000008240e180981 */ /* 0x000168000c1e1b00 */
[----:B------:R-:W5:Y:S01]  /*a2d0*/  @P0 LDG.E.64 R28, desc[UR36][R18.64+0x8] ;  /* 0x00000824121c0981 */ /* 0x000f62000c1e1b00 */
[----:B------:R-:W-:-:S05]  /*a2e0*/  @P0 VIADD R7, R7, 0x2 ;  /* 0x0000000207070836 */ /* 0x000fca0000000000 */
[----:B------:R-:W1:Y:S01]  /*a2f0*/  @P1 LDC.64 R12, c[0x0][0x3c8] ;  /* 0x0000f200ff0c1b82 */ /* 0x000e620000000a00 */
[--C-:B------:R-:W-:Y:S02]  /*a300*/  @P1 IMAD.IADD R3, R54, 0x1, R7.reuse ;  /* 0x0000000136031824 */ /* 0x100fe400078e0207 */
[----:B------:R-:W-:Y:S02]  /*a310*/  @P1 IMAD.IADD R7, R8, 0x1, R7 ;  /* 0x0000000108071824 */ /* 0x000fe400078e0207 */
[----:B-1----:R-:W-:-:S04]  /*a320*/  @P1 IMAD.WIDE R2, R3, 0x8, R12 ;  /* 0x0000000803021825 */ /* 0x002fc800078e020c */
[----:B------:R-:W-:Y:S02]  /*a330*/  @P1 IMAD.WIDE R12, R7, 0x8, R12 ;  /* 0x00000008070c1825 */ /* 0x000fe400078e020c */
[----:B------:R-:W5:Y:S04]  /*a340*/  @P1 LDG.E.64 R2, desc[UR36][R2.64] ;  /* 0x0000002402021981 */ /* 0x000f68000c1e1b00 */
[----:B------:R-:W5:Y:S01]  /*a350*/  @P1 LDG.E.64 R12, desc[UR36][R12.64] ;  /* 0x000000240c0c1981 */ /* 0x000f62000c1e1b00 */
[----:B--2-4-:R-:W3:Y:S02]  /*a360*/  @P0 F2F.F64.F32 R22, R52 ;  /* 0x0000003400160310 */ /* 0x014ee40000201800 */
[----:B---3--:R-:W-:-:S10]  /*a370*/  @P0 DFMA R16, R16, R20, R22 ;  /* 0x000000141010022b */ /* 0x008fd40000000016 */
[----:B------:R-:W0:Y:S08]  /*a380*/  @P0 F2F.F32.F64 R16, R16 ;  /* 0x0000001000100310 */ /* 0x000e300000301000 */
[----:B0-----:R-:W5:Y:S02]  /*a390*/  @P0 F2F.F64.F32 R14, R16 ;  /* 0x00000010000e0310 */ /* 0x001f640000201800 */
[----:B-----5:R-:W-:-:S06]  /*a3a0*/  @P0 DFMA R24, R24, R28, R14 ;  /* 0x0000001c1818022b */ /* 0x020fcc000000000e */
[----:B------:R-:W0:Y:S08]  /*a3b0*/  @P0 F2F.F32.F64 R52, R24 ;  /* 0x0000001800340310 */ /* 0x000e300000301000 */
[----:B0-----:R-:W0:Y:S02]  /*a3c0*/  @P1 F2F.F64.F32 R14, R52 ;  /* 0x00000034000e1310 */ /* 0x001e240000201800 */
[----:B0-----:R-:W-:-:S06]  /*a3d0*/  @P1 DFMA R14, R2, R12, R14 ;  /* 0x0000000c020e122b */ /* 0x001fcc000000000e */
[----:B------:R0:W1:Y:S05]  /*a3e0*/  @P1 F2F.F32.F64 R52, R14 ;  /* 0x0000000e00341310 */ /* 0x00006a0000301000 */
.L_x_186:
[----:B------:R-:W-:Y:S05]  /*a3f0*/  BSYNC.RECONVERGENT B0 ;  /* 0x0000000000007941 */ /* 0x000fea0003800200 */
.L_x_185:
[----:B---3--:R-:W3:Y:S01]  /*a400*/  MUFU.RCP R2, R5 ;  /* 0x0000000500027308 */ /* 0x008ee20000001000 */
[----:B------:R-:W-:Y:S01]  /*a410*/  BSSY.RECONVERGENT B0, `(.L_x_193) ;  /* 0x000000f000007945 */ /* 0x000fe20003800200 */
[----:B------:R-:W-:-:S06]  /*a420*/  ISETP.GE.AND P2, PT, R9, 0x1, PT ;  /* 0x000000010900780c */ /* 0x000fcc0003f46270 */
[----:B-12-4-:R-:W1:Y:S01]  /*a430*/  FCHK P0, R52, R5 ;  /* 0x0000000534007302 */ /* 0x016e620000000000 */
[----:B---3--:R-:W-:-:S04]  /*a440*/  FFMA R3, -R5, R2, 1 ;  /* 0x3f80000005037423 */ /* 0x008fc80000000102 */
[----:B------:R-:W-:-:S04]  /*a450*/  FFMA R2, R2, R3, R2 ;  /* 0x0000000302027223 */ /* 0x000fc80000000002 */
[----:B------:R-:W-:-:S04]  /*a460*/  FFMA R3, R2, R52, RZ ;  /* 0x0000003402037223 */ /* 0x000fc800000000ff */
[----:B------:R-:W-:-:S04]  /*a470*/  FFMA R7, -R5, R3, R52 ;  /* 0x0000000305077223 */ /* 0x000fc80000000134 */
[----:B------:R-:W-:Y:S01]  /*a480*/  FFMA R2, R2, R7, R3 ;  /* 0x0000000702027223 */ /* 0x000fe20000000003 */
[----:B------:R-:W-:Y:S01]  /*a490*/  IMAD R7, R6, 0xc, R1 ;  /* 0x0000000c06077824 */ /* 0x000fe200078e0201 */
[----:B-1----:R-:W-:Y:S06]  /*a4a0*/  @!P0 BRA `(.L_x_194) ;  /* 0x0000000000148947 */ /* 0x002fec0003800000 */
[----:B------:R-:W-:Y:S01]  /*a4b0*/  IMAD.MOV.U32 R3, RZ, RZ, R52 ;  /* 0x000000ffff037224 */ /* 0x000fe200078e0034 */
[----:B------:R-:W-:Y:S02]  /*a4c0*/  MOV R2, R5 ;  /* 0x0000000500027202 */ /* 0x000fe40000000f00 */
[----:B------:R-:W-:-:S07]  /*a4d0*/  MOV R20, 0xa4f0 ;  /* 0x0000a4f000147802 */ /* 0x000fce0000000f00 */
[----:B0-----:R-:W-:Y:S05]  /*a4e0*/  CALL.REL.NOINC `($__internal_4_$__cuda_sm3x_div_rn_noftz_f32_slowpath) ;  /* 0x000001c800107944 */ /* 0x001fea0003c00000 */
[----:B------:R-:W-:-:S07]  /*a4f0*/  IMAD.MOV.U32 R2, RZ, RZ, R16 ;  /* 0x000000ffff027224 */ /* 0x000fce00078e0010 */
.L_x_194:
[----:B------:R-:W-:Y:S05]  /*a500*/  BSYNC.RECONVERGENT B0 ;  /* 0x0000000000007941 */ /* 0x000fea0003800200 */
.L_x_193:
[----:B------:R1:W-:Y:S01]  /*a510*/  STL [R7], R2 ;  /* 0x0000000207007387 */ /* 0x0003e20000100800 */
[----:B------:R-:W-:Y:S01]  /*a520*/  BSSY.RECONVERGENT B0, `(.L_x_195) ;  /* 0x000007e000007945 */ /* 0x000fe20003800200 */
[----:B------:R-:W-:-:S03]  /*a530*/  IMAD.MOV.U32 R52, RZ, RZ, RZ ;  /* 0x000000ffff347224 */ /* 0x000fc600078e00ff */
[----:B------:R-:W-:Y:S05]  /*a540*/  @!P2 BRA `(.L_x_196) ;  /* 0x0000000400eca947 */ /* 0x000fea0003800000 */
[----:B------:R-:W-:Y:S01]  /*a550*/  ISETP.GE.U32.AND P0, PT, R9, 0x8, PT ;  /* 0x000000080900780c */ /* 0x000fe20003f06070 */
[----:B------:R-:W-:Y:S01]  /*a560*/  BSSY.RECONVERGENT B1, `(.L_x_197) ;  /* 0x000003b000017945 */ /* 0x000fe20003800200 */
[----:B------:R-:W-:Y:S02]  /*a570*/  IMAD R55, R6, R9, R8 ;  /* 0x0000000906377224 */ /* 0x000fe400078e0208 */
[----:B------:R-:W-:Y:S02]  /*a580*/  IMAD.IADD R53, R10, 0x1, -R9 ;  /* 0x000000010a357824 */ /* 0x000fe400078e0a09 */
[----:B------:R-:W-:Y:S02]  /*a590*/  IMAD.MOV.U32 R34, RZ, RZ, RZ ;  /* 0x000000ffff227224 */ /* 0x000fe400078e00ff */
[----:B------:R-:W-:-:S05]  /*a5a0*/  IMAD.MOV.U32 R52, RZ, RZ, RZ ;  /* 0x000000ffff347224 */ /* 0x000fca00078e00ff */
[----:B------:R-:W-:Y:S05]  /*a5b0*/  @!P0 BRA `(.L_x_198) ;  /* 0x0000000000d48947 */ /* 0x000fea0003800000 */
[----:B------:R-:W-:Y:S01]  /*a5c0*/  HFMA2 R52, -RZ, RZ, 0, 0 ;  /* 0x00000000ff347431 */ /* 0x000fe200000001ff */
[----:B------:R-:W-:Y:S01]  /*a5d0*/  BSSY.RECONVERGENT B2, `(.L_x_199) ;  /* 0x0000032000027945 */ /* 0x000fe20003800200 */
[----:B------:R-:W-:-:S07]  /*a5e0*/  IMAD.MOV.U32 R51, RZ, RZ, RZ ;  /* 0x000000ffff337224 */ /* 0x000fce00078e00ff */
.L_x_200:
[----:B0-----:R-:W1:Y:S01]  /*a5f0*/  LDC.64 R14, c[0x0][0x3c8] ;  /* 0x0000f200ff0e7b82 */ /* 0x001e620000000a00 */
[--C-:B------:R-:W-:Y:S02]  /*a600*/  IMAD.IADD R3, R55, 0x1, R51.reuse ;  /* 0x0000000137037824 */ /* 0x100fe400078e0233 */
[----:B------:R-:W-:Y:S02]  /*a610*/  IMAD.IADD R13, R53, 0x1, R51 ;  /* 0x00000001350d7824 */ /* 0x000fe400078e0233 */
[----:B-1----:R-:W-:-:S04]  /*a620*/  IMAD.WIDE R2, R3, 0x8, R14 ;  /* 0x0000000803027825 */ /* 0x002fc800078e020e */
        /* <DEDUP_REMOVED lines=42> */
[----:B------:R2:W3:Y:S06]  /*a8d0*/  F2F.F32.F64 R52, R18 ;  /* 0x0000001200347310 */ /* 0x0004ec0000301000 */
[----:B------:R-:W-:Y:S05]  /*a8e0*/  @P0 BRA `(.L_x_200) ;  /* 0xfffffffc00400947 */ /* 0x000fea000383ffff */
[----:B------:R-:W-:Y:S05]  /*a8f0*/  BSYNC.RECONVERGENT B2 ;  /* 0x0000000000027941 */ /* 0x000fea0003800200 */
.L_x_199:
[----:B------:R-:W-:-:S07]  /*a900*/  IMAD.MOV.U32 R34, RZ, RZ, R4 ;  /* 0x000000ffff227224 */ /* 0x000fce00078e0004 */
.L_x_198:
[----:B------:R-:W-:Y:S05]  /*a910*/  BSYNC.RECONVERGENT B1 ;  /* 0x0000000000017941 */ /* 0x000fea0003800200 */
.L_x_197:
[----:B------:R-:W-:-:S13]  /*a920*/  ISETP.NE.AND P0, PT, R11, RZ, PT ;  /* 0x000000ff0b00720c */ /* 0x000fda0003f05270 */
[----:B------:R-:W-:Y:S05]  /*a930*/  @!P0 BRA `(.L_x_196) ;  /* 0x0000000000f08947 */ /* 0x000fea0003800000 */
[----:B------:R-:W-:Y:S01]  /*a940*/  ISETP.GE.U32.AND P0, PT, R11, 0x4, PT ;  /* 0x000000040b00780c */ /* 0x000fe20003f06070 */
[----:B------:R-:W-:Y:S01]  /*a950*/  BSSY.RECONVERGENT B1, `(.L_x_201) ;  /* 0x000001d000017945 */ /* 0x000fe20003800200 */
[----:B------:R-:W-:-:S11]  /*a960*/  ISETP.NE.AND P1, PT, R26, RZ, PT ;  /* 0x000000ff1a00720c */ /* 0x000fd60003f25270 */
[----:B------:R-:W-:Y:S05]  /*a970*/  @!P0 BRA `(.L_x_202) ;  /* 0x0000000000688947 */ /* 0x000fea0003800000 */
[----:B0-----:R-:W1:Y:S01]  /*a980*/  LDC.64 R14, c[0x0][0x3c8] ;  /* 0x0000f200ff0e7b82 */ /* 0x001e620000000a00 */
[--C-:B------:R-:W-:Y:S02]  /*a990*/  IMAD.IADD R3, R55, 0x1, R34.reuse ;  /* 0x0000000137037824 */ /* 0x100fe400078e0222 */
[----:B------:R-:W-:Y:S02]  /*a9a0*/  IMAD.IADD R13, R53, 0x1, R34 ;  /* 0x00000001350d7824 */ /* 0x000fe400078e0222 */
[----:B-1----:R-:W-:-:S04]  /*a9b0*/  IMAD.WIDE R2, R3, 0x8, R14 ;  /* 0x0000000803027825 */ /* 0x002fc800078e020e */
        /* <DEDUP_REMOVED lines=10> */
[----:B------:R-:W-:Y:S01]  /*aa60*/  IADD3 R34, PT, PT, R34, 0x4, RZ ;  /* 0x0000000422227810 */ /* 0x000fe20007ffe0ff */
[----:B-----5:R-:W-:-:S10]  /*aa70*/  DFMA R12, R12, R16, R18 ;  /* 0x000000100c0c722b */ /* 0x020fd40000000012 */
[----:B------:R-:W1:Y:S08]  /*aa80*/  F2F.F32.F64 R12, R12 ;  /* 0x0000000c000c7310 */ /* 0x000e700000301000 */
[----:B-1----:R-:W4:Y:S02]  /*aa90*/  F2F.F64.F32 R16, R12 ;  /* 0x0000000c00107310 */ /* 0x002f240000201800 */
[----:B----4-:R-:W-:-:S10]  /*aaa0*/  DFMA R16, R20, R22, R16 ;  /* 0x000000161410722b */ /* 0x010fd40000000010 */
[----:B------:R-:W1:Y:S08]  /*aab0*/  F2F.F32.F64 R16, R16 ;  /* 0x0000001000107310 */ /* 0x000e700000301000 */
[----:B-1----:R-:W1:Y:S02]  /*aac0*/  F2F.F64.F32 R18, R16 ;  /* 0x0000001000127310 */ /* 0x002e640000201800 */
[----:B-1----:R-:W-:-:S10]  /*aad0*/  DFMA R18, R24, R28, R18 ;  /* 0x0000001c1812722b */ /* 0x002fd40000000012 */
[----:B------:R-:W0:Y:S08]  /*aae0*/  F2F.F32.F64 R18, R18 ;  /* 0x0000001200127310 */ /* 0x000e300000301000 */
[----:B0-----:R-:W0:Y:S02]  /*aaf0*/  F2F.F64.F32 R2, R18 ;  /* 0x0000001200027310 */ /* 0x001e240000201800 */
[----:B0-----:R-:W-:-:S06]  /*ab00*/  DFMA R2, R30, R32, R2 ;  /* 0x000000201e02722b */ /* 0x001fcc0000000002 */
[----:B------:R4:W0:Y:S05]  /*ab10*/  F2F.F32.F64 R52, R2 ;  /* 0x0000000200347310 */ /* 0x00082a0000301000 */
.L_x_202:
[----:B------:R-:W-:Y:S05]  /*ab20*/  BSYNC.RECONVERGENT B1 ;  /* 0x0000000000017941 */ /* 0x000fea0003800200 */
.L_x_201:
[----:B------:R-:W-:Y:S05]  /*ab30*/  @!P1 BRA `(.L_x_196) ;  /* 0x0000000000709947 */ /* 0x000fea0003800000 */
[----:B------:R-:W-:-:S13]  /*ab40*/  ISETP.NE.AND P0, PT, R26, 0x1, PT ;  /* 0x000000011a00780c */ /* 0x000fda0003f05270 */
[----:B-1--4-:R-:W1:Y:S01]  /*ab50*/  @P0 LDC.64 R2, c[0x0][0x3c8] ;  /* 0x0000f200ff020b82 */ /* 0x012e620000000a00 */
[--C-:B0-----:R-:W-:Y:S02]  /*ab60*/  @P0 IMAD.IADD R15, R55, 0x1, R34.reuse ;  /* 0x00000001370f0824 */ /* 0x101fe400078e0222 */
[----:B--2---:R-:W-:Y:S02]  /*ab70*/  @P0 IMAD.IADD R19, R53, 0x1, R34 ;  /* 0x0000000135130824 */ /* 0x004fe400078e0222 */
[----:B-1----:R-:W-:-:S04]  /*ab80*/  @P0 IMAD.WIDE R14, R15, 0x8, R2 ;  /* 0x000000080f0e0825 */ /* 0x002fc800078e0202 */
[----:B------:R-:W-:Y:S01]  /*ab90*/  @P0 IMAD.WIDE R18, R19, 0x8, R2 ;  /* 0x0000000813120825 */ /* 0x000fe200078e0202 */
[----:B------:R-:W2:Y:S04]  /*aba0*/  @P0 LDG.E.64 R16, desc[UR36][R14.64] ;  /* 0x000000240e100981 */ /* 0x000ea8000c1e1b00 */
[----:B------:R-:W2:Y:S01]  /*abb0*/  @P0 LDG.E.64 R20, desc[UR36][R18.64] ;  /* 0x0000002412140981 */ /* 0x000ea2000c1e1b00 */
[----:B------:R-:W-:-:S03]  /*abc0*/  ISETP.NE.AND P1, PT, R50, RZ, PT ;  /* 0x000000ff3200720c */ /* 0x000fc60003f25270 */
[----:B------:R0:W4:Y:S04]  /*abd0*/  @P0 LDG.E.64 R24, desc[UR36][R14.64+0x8] ;  /* 0x000008240e180981 */ /* 0x000128000c1e1b00 */
[----:B------:R-:W4:Y:S01]  /*abe0*/  @P0 LDG.E.64 R28, desc[UR36][R18.64+0x8] ;  /* 0x00000824121c0981 */ /* 0x000f22000c1e1b00 */
        /* <DEDUP_REMOVED lines=16> */
[----:B------:R0:W1:Y:S05]  /*acf0*/  @P1 F2F.F32.F64 R52, R14 ;  /* 0x0000000e00341310 */ /* 0x00006a0000301000 */
.L_x_196:
[----:B------:R-:W-:Y:S05]  /*ad00*/  BSYNC.RECONVERGENT B0 ;  /* 0x0000000000007941 */ /* 0x000fea0003800200 */
.L_x_195:
[----:B-1--4-:R-:W1:Y:S01]  /*ad10*/  MUFU.RCP R2, R5 ;  /* 0x0000000500027308 */ /* 0x012e620000001000 */
[----:B------:R-:W-:Y:S01]  /*ad20*/  BSSY.RECONVERGENT B0, `(.L_x_203) ;  /* 0x000000e000007945 */ /* 0x000fe20003800200 */
[----:B------:R-:W-:-:S06]  /*ad30*/  ISETP.GE.AND P2, PT, R9, 0x1, PT ;  /* 0x000000010900780c */ /* 0x000fcc0003f46270 */
[----:B0--3--:R-:W0:Y:S01]  /*ad40*/  FCHK P0, R52, R5 ;  /* 0x0000000534007302 */ /* 0x009e220000000000 */
[----:B-1----:R-:W-:-:S04]  /*ad50*/  FFMA R3, -R5, R2, 1 ;  /* 0x3f80000005037423 */ /* 0x002fc80000000102 */
[----:B------:R-:W-:-:S04]  /*ad60*/  FFMA R2, R2, R3, R2 ;  /* 0x0000000302027223 */ /* 0x000fc80000000002 */
[----:B------:R-:W-:-:S04]  /*ad70*/  FFMA R3, R2, R52, RZ ;  /* 0x0000003402037223 */ /* 0x000fc800000000ff */
[----:B------:R-:W-:-:S04]  /*ad80*/  FFMA R12, -R5, R3, R52 ;  /* 0x00000003050c7223 */ /* 0x000fc80000000134 */
[----:B------:R-:W-:Y:S01]  /*ad90*/  FFMA R2, R2, R12, R3 ;  /* 0x0000000c02027223 */ /* 0x000fe20000000003 */
[----:B0-----:R-:W-:Y:S06]  /*ada0*/  @!P0 BRA `(.L_x_204) ;  /* 0x0000000000148947 */ /* 0x001fec0003800000 */
[----:B------:R-:W-:Y:S01]  /*adb0*/  IMAD.MOV.U32 R3, RZ, RZ, R52 ;  /* 0x000000ffff037224 */ /* 0x000fe200078e0034 */
[----:B------:R-:W-:Y:S02]  /*adc0*/  MOV R2, R5 ;  /* 0x0000000500027202 */ /* 0x000fe40000000f00 */
[----:B------:R-:W-:-:S07]  /*add0*/  MOV R20, 0xadf0 ;  /* 0x0000adf000147802 */ /* 0x000fce0000000f00 */
[----:B--2---:R-:W-:Y:S05]  /*ade0*/  CALL.REL.NOINC `($__internal_4_$__cuda_sm3x_div_rn_noftz_f32_slowpath) ;  /* 0x000001bc00d07944 */ /* 0x004fea0003c00000 */
[----:B------:R-:W-:-:S07]  /*adf0*/  IMAD.MOV.U32 R2, RZ, RZ, R16 ;  /* 0x000000ffff027224 */ /* 0x000fce00078e0010 */
.L_x_204:
[----:B------:R-:W-:Y:S05]  /*ae00*/  BSYNC.RECONVERGENT B0 ;  /* 0x0000000000007941 */ /* 0x000fea0003800200 */
.L_x_203:
[----:B------:R0:W-:Y:S01]  /*ae10*/  STL [R7+0x4], R2 ;  /* 0x0000040207007387 */ /* 0x0001e20000100800 */
[----:B------:R-:W-:Y:S01]  /*ae20*/  BSSY.RECONVERGENT B0, `(.L_x_205) ;  /* 0x000007d000007945 */ /* 0x000fe20003800200 */
[----:B------:R-:W-:-:S03]  /*ae30*/  IMAD.MOV.U32 R52, RZ, RZ, RZ ;  /* 0x000000ffff347224 */ /* 0x000fc600078e00ff */
[----:B------:R-:W-:Y:S05]  /*ae40*/  @!P2 BRA `(.L_x_206) ;  /* 0x0000000400e8a947 */ /* 0x000fea0003800000 */
[----:B------:R-:W-:Y:S01]  /*ae50*/  ISETP.GE.AND P0, PT, R9, 0x8, PT ;  /* 0x000000080900780c */ /* 0x000fe20003f06270 */
[----:B------:R-:W-:Y:S01]  /*ae60*/  BSSY.RECONVERGENT B1, `(.L_x_207) ;  /* 0x000003a000017945 */ /* 0x000fe20003800200 */
[----:B------:R-:W-:Y:S02]  /*ae70*/  IMAD R54, R6, R9, R8 ;  /* 0x0000000906367224 */ /* 0x000fe400078e0208 */
[----:B------:R-:W-:Y:S02]  /*ae80*/  IMAD.MOV.U32 R35, RZ, RZ, RZ ;  /* 0x000000ffff237224 */ /* 0x000fe400078e00ff */
[----:B------:R-:W-:-:S07]  /*ae90*/  IMAD.MOV.U32 R52, RZ, RZ, RZ ;  /* 0x000000ffff347224 */ /* 0x000fce00078e00ff */
[----:B------:R-:W-:Y:S05]  /*aea0*/  @!P0 BRA `(.L_x_208) ;  /* 0x0000000000d48947 */ /* 0x000fea0003800000 */
[----:B------:R-:W-:Y:S01]  /*aeb0*/  BSSY.RECONVERGENT B2, `(.L_x_209) ;  /* 0x0000033000027945 */ /* 0x000fe20003800200 */
[----:B------:R-:W-:Y:S02]  /*aec0*/  IMAD.MOV.U32 R51, RZ, RZ, RZ ;  /* 0x000000ffff337224 */ /* 0x000fe400078e00ff */
[----:B------:R-:W-:-:S07]  /*aed0*/  IMAD.MOV.U32 R52, RZ, RZ, RZ ;  /* 0x000000ffff347224 */ /* 0x000fce00078e00ff */
.L_x_210:
[----:B------:R-:W0:Y:S01]  /*aee0*/  LDC.64 R14, c[0x0][0x3c8] ;  /* 0x0000f200ff0e7b82 */ /* 0x000e220000000a00 */
[----:B------:R-:W-:Y:S01]  /*aef0*/  IADD3 R3, PT, PT, R54, R51, RZ ;  /* 0x0000003336037210 */ /* 0x000fe20007ffe0ff */
[----:B------:R-:W-:-:S04]  /*af00*/  IMAD.IADD R13, R10, 0x1, R51 ;  /* 0x000000010a0d7824 */ /* 0x000fc800078e0233 */
[----:B0-----:R-:W-:-:S04]  /*af10*/  IMAD.WIDE R2, R3, 0x8, R14 ;  /* 0x0000000803027825 */ /* 0x001fc800078e020e */
[----:B------:R-:W-:Y:S01]  /*af20*/  IMAD.WIDE R14, R13, 0x8, R14 ;  /* 0x000000080d0e7825 */ /* 0x000fe200078e020e */
[----:B---3--:R-:W3:Y:S04]  /*af30*/  LDG.E.64 R20, desc[UR36][R2.64+0x8] ;  /* 0x0000082402147981 */ /* 0x008ee8000c1e1b00 */
[----:B------:R-:W4:Y:S04]  /*af40*/  LDG.E.64 R12, desc[UR36][R2.64] ;  /* 0x00000024020c7981 */ /* 0x000f28000c1e1b00 */
[----:B------:R-:W4:Y:S04]  /*af50*/  LDG.E.64 R16, desc[UR36][R14.64] ;  /* 0x000000240e107981 */ /* 0x000f28000c1e1b00 */
[----:B------:R-:W3:Y:S04]  /*af60*/  LDG.E.64 R22, desc[UR36][R14.64+0x8] ;  /* 0x000008240e167981 */ /* 0x000ee8000c1e1b00 */
        /* <DEDUP_REMOVED lines=11> */
[----:B-1----:R1:W5:Y:S01]  /*b020*/  LDG.E.64 R48, desc[UR36][R14.64+0x38] ;  /* 0x000038240e307981 */ /* 0x002362000c1e1b00 */
[----:B--2---:R-:W4:Y:S02]  /*b030*/  F2F.F64.F32 R18, R52 ;  /* 0x0000003400127310 */ /* 0x004f240000201800 */
[----:B----4-:R-:W-:-:S10]  /*b040*/  DFMA R12, R12, R16, R18 ;  /* 0x000000100c0c722b */ /* 0x010fd40000000012 */
[----:B------:R-:W2:Y:S08]  /*b050*/  F2F.F32.F64 R12, R12 ;  /* 0x0000000c000c7310 */ /* 0x000eb00000301000 */
[----:B--2---:R-:W3:Y:S02]  /*b060*/  F2F.F64.F32 R16, R12 ;  /* 0x0000000c00107310 */ /* 0x004ee40000201800 */
[----:B---3--:R-:W-:-:S10]  /*b070*/  DFMA R16, R20, R22, R16 ;  /* 0x000000161410722b */ /* 0x008fd40000000010 */
[----:B------:R-:W2:Y:S08]  /*b080*/  F2F.F32.F64 R16, R16 ;  /* 0x0000001000107310 */ /* 0x000eb00000301000 */
[----:B--2---:R-:W5:Y:S02]  /*b090*/  F2F.F64.F32 R18, R16 ;  /* 0x0000001000127310 */ /* 0x004f640000201800 */
[----:B-----5:R-:W-:-:S10]  /*b0a0*/  DFMA R18, R24, R28, R18 ;  /* 0x0000001c1812722b */ /* 0x020fd40000000012 */
[----:B------:R-:W0:Y:S08]  /*b0b0*/  F2F.F32.F64 R18, R18 ;  /* 0x0000001200127310 */ /* 0x000e300000301000 */
[----:B0-----:R-:W0:Y:S02]  /*b0c0*/  F2F.F64.F32 R2, R18 ;  /* 0x0000001200027310 */ /* 0x001e240000201800 */
[----:B0-----:R-:W-:-:S10]  /*b0d0*/  DFMA R2, R30, R32, R2 ;  /* 0x000000201e02722b */ /* 0x001fd40000000002 */
        /* <DEDUP_REMOVED lines=17> */
.L_x_209:
[----:B------:R-:W-:-:S07]  /*b1f0*/  IMAD.MOV.U32 R35, RZ, RZ, R4 ;  /* 0x000000ffff237224 */ /* 0x000fce00078e0004 */
.L_x_208:
[----:B------:R-:W-:Y:S05]  /*b200*/  BSYNC.RECONVERGENT B1 ;  /* 0x0000000000017941 */ /* 0x000fea0003800200 */
.L_x_207:
[----:B------:R-:W-:-:S13]  /*b210*/  ISETP.NE.AND P0, PT, R11, RZ, PT ;  /* 0x000000ff0b00720c */ /* 0x000fda0003f05270 */
[----:B------:R-:W-:Y:S05]  /*b220*/  @!P0 BRA `(.L_x_206) ;  /* 0x0000000000f08947 */ /* 0x000fea0003800000 */
[----:B------:R-:W-:Y:S01]  /*b230*/  ISETP.GE.U32.AND P0, PT, R11, 0x4, PT ;  /* 0x000000040b00780c */ /* 0x000fe20003f06070 */
[----:B------:R-:W-:Y:S01]  /*b240*/  BSSY.RECONVERGENT B1, `(.L_x_211) ;  /* 0x000001d000017945 */ /* 0x000fe20003800200 */
[----:B------:R-:W-:-:S11]  /*b250*/  ISETP.NE.AND P1, PT, R26, RZ, PT ;  /* 0x000000ff1a00720c */ /* 0x000fd60003f25270 */
[----:B------:R-:W-:Y:S05]  /*b260*/  @!P0 BRA `(.L_x_212) ;  /* 0x0000000000688947 */ /* 0x000fea0003800000 */
[----:B------:R-:W0:Y:S01]  /*b270*/  LDC.64 R14, c[0x0][0x3c8] ;  /* 0x0000f200ff0e7b82 */ /* 0x000e220000000a00 */
[--C-:B------:R-:W-:Y:S02]  /*b280*/  IMAD.IADD R3, R54, 0x1, R35.reuse ;  /* 0x0000000136037824 */ /* 0x100fe400078e0223 */
[----:B------:R-:W-:Y:S02]  /*b290*/  IMAD.IADD R13, R10, 0x1, R35 ;  /* 0x000000010a0d7824 */ /* 0x000fe400078e0223 */
        /* <DEDUP_REMOVED lines=10> */
[----:B-123--:R-:W5:Y:S01]  /*b340*/  F2F.F64.F32 R18, R52 ;  /* 0x0000003400127310 */ /* 0x00ef620000201800 */
[----:B------:R-:W-:Y:S01]  /*b350*/  VIADD R35, R35, 0x4 ;  /* 0x0000000423237836 */ /* 0x000fe20000000000 */
        /* <DEDUP_REMOVED lines=11> */
.L_x_212:
[----:B------:R-:W-:Y:S05]  /*b410*/  BSYNC.RECONVERGENT B1 ;  /* 0x0000000000017941 */ /* 0x000fea0003800200 */
.L_x_211:
[----:B------:R-:W-:Y:S05]  /*b420*/  @!P1 BRA `(.L_x_206) ;  /* 0x0000000000709947 */ /* 0x000fea0003800000 */
[----:B------:R-:W-:-:S13]  /*b430*/  ISETP.NE.AND P0, PT, R26, 0x1, PT ;  /* 0x000000011a00780c */ /* 0x000fda0003f05270 */
[----:B0---4-:R-:W0:Y:S01]  /*b440*/  @P0 LDC.64 R2, c[0x0][0x3c8] ;  /* 0x0000f200ff020b82 */ /* 0x011e220000000a00 */
[----:B------:R-:W-:Y:S01]  /*b450*/  @P0 IADD3 R15, PT, PT, R54, R35, RZ ;  /* 0x00000023360f0210 */ /* 0x000fe20007ffe0ff */
[----:B-12---:R-:W-:-:S04]  /*b460*/  @P0 IMAD.IADD R19, R10, 0x1, R35 ;  /* 0x000000010a130824 */ /* 0x006fc800078e0223 */
[----:B0-----:R-:W-:-:S04]  /*b470*/  @P0 IMAD.WIDE R14, R15, 0x8, R2 ;  /* 0x000000080f0e0825 */ /* 0x001fc800078e0202 */
        /* <DEDUP_REMOVED lines=23> */
.L_x_206:
[----:B------:R-:W-:Y:S05]  /*b5f0*/  BSYNC.RECONVERGENT B0 ;  /* 0x0000000000007941 */ /* 0x000fea0003800200 */
.L_x_205:
[----:B0---4-:R-:W0:Y:S01]  /*b600*/  MUFU.RCP R2, R5 ;  /* 0x0000000500027308 */ /* 0x011e220000001000 */
[----:B------:R-:W-:Y:S07]  /*b610*/  BSSY.RECONVERGENT B0, `(.L_x_213) ;  /* 0x000000d000007945 */ /* 0x000fee0003800200 */
[----:B-1-3--:R-:W1:Y:S01]  /*b620*/  FCHK P0, R52, R5 ;  /* 0x0000000534007302 */ /* 0x00ae620000000000 */
[----:B0-----:R-:W-:-:S04]  /*b630*/  FFMA R3, -R5, R2, 1 ;  /* 0x3f80000005037423 */ /* 0x001fc80000000102 */
[----:B------:R-:W-:-:S04]  /*b640*/  FFMA R2, R2, R3, R2 ;  /* 0x0000000302027223 */ /* 0x000fc80000000002 */
[----:B------:R-:W-:-:S04]  /*b650*/  FFMA R3, R2, R52, RZ ;  /* 0x0000003402037223 */ /* 0x000fc800000000ff */
[----:B------:R-:W-:-:S04]  /*b660*/  FFMA R12, -R5, R3, R52 ;  /* 0x00000003050c7223 */ /* 0x000fc80000000134 */
[----:B------:R-:W-:Y:S01]  /*b670*/  FFMA R2, R2, R12, R3 ;  /* 0x0000000c02027223 */ /* 0x000fe20000000003 */
[----:B-1----:R-:W-:Y:S06]  /*b680*/  @!P0 BRA `(.L_x_214) ;  /* 0x0000000000148947 */ /* 0x002fec0003800000 */
[----:B------:R-:W-:Y:S01]  /*b690*/  IMAD.MOV.U32 R3, RZ, RZ, R52 ;  /* 0x000000ffff037224 */ /* 0x000fe200078e0034 */
[----:B------:R-:W-:Y:S01]  /*b6a0*/  MOV R20, 0xb6d0 ;  /* 0x0000b6d000147802 */ /* 0x000fe20000000f00 */
[----:B------:R-:W-:-:S07]  /*b6b0*/  IMAD.MOV.U32 R2, RZ, RZ, R5 ;  /* 0x000000ffff027224 */ /* 0x000fce00078e0005 */
[----:B--2---:R-:W-:Y:S05]  /*b6c0*/  CALL.REL.NOINC `($__internal_4_$__cuda_sm3x_div_rn_noftz_f32_slowpath) ;  /* 0x000001b400987944 */ /* 0x004fea0003c00000 */
[----:B------:R-:W-:-:S07]  /*b6d0*/  MOV R2, R16 ;  /* 0x0000001000027202 */ /* 0x000fce0000000f00 */
.L_x_214:
[----:B------:R-:W-:Y:S05]  /*b6e0*/  BSYNC.RECONVERGENT B0 ;  /* 0x0000000000007941 */ /* 0x000fea0003800200 */
.L_x_213:
[----:B------:R3:W-:Y:S01]  /*b6f0*/  STL [R7+0x8], R2 ;  /* 0x0000080207007387 */ /* 0x0007e20000100800 */
[----:B------:R-:W-:-:S05]  /*b700*/  VIADD R6, R6, 0x1 ;  /* 0x0000000106067836 */ /* 0x000fca0000000000 */
[----:B------:R-:W-:-:S13]  /*b710*/  ISETP.NE.AND P0, PT, R6, 0x3, PT ;  /* 0x000000030600780c */ /* 0x000fda0003f05270 */
[----:B---3--:R-:W-:Y:S05]  /*b720*/  @P0 BRA `(.L_x_215) ;  /* 0xffffffe400380947 */ /* 0x008fea000383ffff */
.L_x_1:
[----:B--2-4-:R-:W2:Y:S04]  /*b730*/  LDL.64 R18, [R1] ;  /* 0x0000000001127983 */ /* 0x014ea80000100a00 */
[----:B0----5:R-:W3:Y:S04]  /*b740*/  LDL.64 R4, [R1+0x10] ;  /* 0x0000100001047983 */ /* 0x021ee80000100a00 */
[----:B------:R-:W4:Y:S04]  /*b750*/  LDL R2, [R1+0x20] ;  /* 0x0000200001027983 */ /* 0x000f280000100800 */
[----:B------:R-:W4:Y:S01]  /*b760*/  LDL R3, [R1+0x8] ;  /* 0x0000080001037983 */ /* 0x000f220000100800 */
[----:B------:R-:W-:Y:S01]  /*b770*/  BSSY.RECONVERGENT B1, `(.L_x_216) ;  /* 0x000017b000017945 */ /* 0x000fe20003800200 */
[----:B--2---:R-:W0:Y:S08]  /*b780*/  F2F.F64.F32 R14, R18 ;  /* 0x00000012000e7310 */ /* 0x004e300000201800 */
[----:B---3--:R-:W2:Y:S01]  /*b790*/  F2F.F64.F32 R12, R4 ;  /* 0x00000004000c7310 */ /* 0x008ea20000201800 */
[----:B0-----:R-:W-:-:S07]  /*b7a0*/  DMUL R8, R14, R14 ;  /* 0x0000000e0e087228 */ /* 0x001fce0000000000 */
[----:B----4-:R-:W0:Y:S01]  /*b7b0*/  F2F.F64.F32 R6, R2 ;  /* 0x0000000200067310 */ /* 0x010e220000201800 */
[C---:B------:R-:W-:Y:S02]  /*b7c0*/  DMUL R38, R14.reuse, 3 ;  /* 0x400800000e267828 */ /* 0x040fe40000000000 */
[----:B--2---:R-:W-:-:S05]  /*b7d0*/  DFMA R8, R14, R12, -R8 ;  /* 0x0000000c0e08722b */ /* 0x004fca0000000808 */
[----:B------:R-:W2:Y:S03]  /*b7e0*/  F2F.F64.F32 R36, R5 ;  /* 0x0000000500247310 */ /* 0x000ea60000201800 */
[----:B0-----:R-:W-:-:S05]  /*b7f0*/  DFMA R10, R14, R6, R8 ;  /* 0x000000060e0a722b */ /* 0x001fca0000000008 */
[----:B------:R-:W0:Y:S03]  /*b800*/  F2F.F64.F32 R8, R19 ;  /* 0x0000001300087310 */ /* 0x000e260000201800 */
[----:B------:R-:W-:Y:S02]  /*b810*/  DFMA R10, -R12, R12, R10 ;  /* 0x0000000c0c0a722b */ /* 0x000fe4000000010a */
[----:B--2---:R-:W-:-:S06]  /*b820*/  DMUL R34, R36, 3 ;  /* 0x4008000024227828 */ /* 0x004fcc0000000000 */
[----:B------:R-:W-:Y:S02]  /*b830*/  DFMA R16, R12, R6, R10 ;  /* 0x000000060c10722b */ /* 0x000fe4000000000a */
[----:B------:R-:W2:Y:S01]  /*b840*/  F2F.F64.F32 R10, R3 ;  /* 0x00000003000a7310 */ /* 0x000ea20000201800 */
[----:B0-----:R-:W-:-:S05]  /*b850*/  DMUL R20, R8, 3 ;  /* 0x4008000008147828 */ /* 0x001fca0000000000 */
[----:B------:R-:W-:-:S08]  /*b860*/  DFMA R16, -R6, R6, R16 ;  /* 0x000000060610722b */ /* 0x000fd00000000110 */
[----:B------:R-:W-:Y:S02]  /*b870*/  DFMA R22, R8, -R20, R16 ;  /* 0x800000140816722b */ /* 0x000fe40000000010 */
[----:B--2---:R-:W-:Y:S02]  /*b880*/  DMUL R24, R10, 3 ;  /* 0x400800000a187828 */ /* 0x004fe40000000000 */
[C---:B------:R-:W-:Y:S02]  /*b890*/  DADD R16, R14.reuse, R14 ;  /* 0x000000000e107229 */ /* 0x040fe4000000000e */
[----:B------:R-:W-:-:S04]  /*b8a0*/  DMUL R20, R14, R38 ;  /* 0x000000260e147228 */ /* 0x000fc80000000000 */
[----:B------:R-:W-:Y:S02]  /*b8b0*/  DFMA R24, R10, -R24, R22 ;  /* 0x800000180a18722b */ /* 0x000fe40000000016 */
[----:B------:R-:W-:Y:S02]  /*b8c0*/  DMUL R16, R14, R16 ;  /* 0x000000100e107228 */ /* 0x000fe40000000000 */
[----:B------:R-:W-:-:S04]  /*b8d0*/  DMUL R22, R12, R20 ;  /* 0x000000140c167228 */ /* 0x000fc80000000000 */
[----:B------:R-:W-:-:S04]  /*b8e0*/  DFMA R34, R36, -R34, R24 ;  /* 0x800000222422722b */ /* 0x000fc80000000018 */
[----:B------:R-:W-:-:S04]  /*b8f0*/  DFMA R16, R14, R16, -R22 ;  /* 0x000000100e10722b */ /* 0x000fc80000000816 */
[----:B------:R-:W-:-:S04]  /*b900*/  DSETP.NAN.AND P0, PT, R34, R34, PT ;  /* 0x000000222200722a */ /* 0x000fc80003f08000 */
[----:B------:R-:W-:-:S10]  /*b910*/  DFMA R16, R6, -R20, R16 ;  /* 0x800000140610722b */ /* 0x000fd40000000010 */
[----:B------:R-:W-:Y:S05]  /*b920*/  @!P0 BRA `(.L_x_217) ;  /* 0x0000000800a88947 */ /* 0x000fea0003800000 */
[C---:B------:R-:W-:Y:S01]  /*b930*/  DMUL R20, R34.reuse, 4 ;  /* 0x4010000022147828 */ /* 0x040fe20000000000 */
[----:B------:R-:W-:Y:S01]  /*b940*/  BSSY.RECONVERGENT B0, `(.L_x_218) ;  /* 0x0000059000007945 */ /* 0x000fe20003800200 */
[C---:B------:R-:W-:Y:S01]  /*b950*/  DMUL R22, R34.reuse, R34 ;  /* 0x0000002222167228 */ /* 0x040fe20000000000 */
[----:B------:R-:W-:Y:S01]  /*b960*/  IMAD.MOV.U32 R26, RZ, RZ, -0x3ff ;  /* 0xfffffc01ff1a7424 */ /* 0x000fe200078e00ff */
[----:B------:R-:W-:-:S04]  /*b970*/  DSETP.GEU.AND P0, PT, |R34|, 1.4916681462400413487e-154, PT ;  /* 0x200000002200742a */ /* 0x000fc80003f0e200 */
[----:B------:R-:W-:-:S08]  /*b980*/  DMUL R20, R20, R20 ;  /* 0x0000001414147228 */ /* 0x000fd00000000000 */
[----:B------:R-:W-:-:S10]  /*b990*/  DMUL R20, R20, 0.0625 ;  /* 0x3fb0000014147828 */ /* 0x000fd40000000000 */
[----:B------:R-:W-:Y:S02]  /*b9a0*/  FSEL R3, R21, R23, !P0 ;  /* 0x0000001715037208 */ /* 0x000fe40004000000 */
[----:B------:R-:W-:Y:S02]  /*b9b0*/  FSEL R22, R20, R22, !P0 ;  /* 0x0000001614167208 */ /* 0x000fe40004000000 */
[----:B------:R-:W-:Y:S01]  /*b9c0*/  ISETP.GT.AND P1, PT, R3, 0xfffff, PT ;  /* 0x000fffff0300780c */ /* 0x000fe20003f24270 */
[----:B------:R-:W-:Y:S02]  /*b9d0*/  IMAD.MOV.U32 R21, RZ, RZ, R3 ;  /* 0x000000ffff157224 */ /* 0x000fe400078e0003 */
[----:B------:R-:W-:-:S10]  /*b9e0*/  IMAD.MOV.U32 R20, RZ, RZ, R22 ;  /* 0x000000ffff147224 */ /* 0x000fd400078e0016 */
[----:B------:R-:W-:Y:S01]  /*b9f0*/  @!P1 DMUL R20, R20, 1.80143985094819840000e+16 ;  /* 0x4350000014149828 */ /* 0x000fe20000000000 */
[----:B------:R-:W-:-:S09]  /*ba00*/  @!P1 MOV R26, 0xfffffbcb ;  /* 0xfffffbcb001a9802 */ /* 0x000fd20000000f00 */
[----:B------:R-:W-:Y:S02]  /*ba10*/  @!P1 IMAD.MOV.U32 R3, RZ, RZ, R21 ;  /* 0x000000ffff039224 */ /* 0x000fe400078e0015 */
[----:B------:R-:W-:Y:S02]  /*ba20*/  @!P1 IMAD.MOV.U32 R22, RZ, RZ, R20 ;  /* 0x000000ffff169224 */ /* 0x000fe400078e0014 */
[----:B------:R-:W-:-:S05]  /*ba30*/  VIADD R5, R3, 0xffffffff ;  /* 0xffffffff03057836 */ /* 0x000fca0000000000 */
[----:B------:R-:W-:-:S13]  /*ba40*/  ISETP.GT.U32.AND P0, PT, R5, 0x7feffffe, PT ;  /* 0x7feffffe0500780c */ /* 0x000fda0003f04070 */
[----:B------:R-:W-:Y:S05]  /*ba50*/  @P0 BRA `(.L_x_219) ;  /* 0x0000000400040947 */ /* 0x000fea0003800000 */
[----:B------:R-:W-:Y:S01]  /*ba60*/  LOP3.LUT R5, R3, 0xfffff, RZ, 0xc0, !PT ;  /* 0x000fffff03057812 */ /* 0x000fe200078ec0ff */
[----:B------:R-:W-:Y:S01]  /*ba70*/  IMAD.MOV.U32 R20, RZ, RZ, R22 ;  /* 0x000000ffff147224 */ /* 0x000fe200078e0016 */
[----:B------:R-:W-:Y:S01]  /*ba80*/  MOV R33, 0x3ed0ee25 ;  /* 0x3ed0ee2500217802 */ /* 0x000fe20000000f00 */
[----:B------:R-:W-:Y:S01]  /*ba90*/  IMAD.MOV.U32 R24, RZ, RZ, RZ ;  /* 0x000000ffff187224 */ /* 0x000fe200078e00ff */
[----:B------:R-:W-:Y:S01]  /*baa0*/  LOP3.LUT R21, R5, 0x3ff00000, RZ, 0xfc, !PT ;  /* 0x3ff0000005157812 */ /* 0x000fe200078efcff */
[----:B------:R-:W-:Y:S01]  /*bab0*/  IMAD.MOV.U32 R32, RZ, RZ, -0x748574fc ;  /* 0x8b7a8b04ff207424 */ /* 0x000fe200078e00ff */
[----:B------:R-:W-:Y:S01]  /*bac0*/  UMOV UR4, 0x3ae80f1e ;  /* 0x3ae80f1e00047882 */ /* 0x000fe20000000000 */
[----:B------:R-:W-:Y:S01]  /*bad0*/  UMOV UR5, 0x3eb1380b ;  /* 0x3eb1380b00057882 */ /* 0x000fe20000000000 */
[----:B------:R-:W-:Y:S01]  /*bae0*/  ISETP.GE.U32.AND P0, PT, R21, 0x3ff6a09f, PT ;  /* 0x3ff6a09f1500780c */ /* 0x000fe20003f06070 */
[----:B------:R-:W-:Y:S01]  /*baf0*/  IMAD.MOV.U32 R41, RZ, RZ, 0x43300000 ;  /* 0x43300000ff297424 */ /* 0x000fe200078e00ff */
[----:B------:R-:W-:Y:S01]  /*bb00*/  LEA.HI R3, R3, R26, RZ, 0xc ;  /* 0x0000001a03037211 */ /* 0x000fe200078f60ff */
[----:B------:R-:W-:Y:S01]  /*bb10*/  UMOV UR6, 0x80000000 ;  /* 0x8000000000067882 */ /* 0x000fe20000000000 */
[----:B------:R-:W-:-:S09]  /*bb20*/  UMOV UR7, 0x43300000 ;  /* 0x4330000000077882 */ /* 0x000fd20000000000 */
[----:B------:R-:W-:Y:S02]  /*bb30*/  @P0 VIADD R5, R21, 0xfff00000 ;  /* 0xfff0000015050836 */ /* 0x000fe40000000000 */
[----:B------:R-:W-:Y:S02]  /*bb40*/  @P0 VIADD R3, R3, 0x1 ;  /* 0x0000000103030836 */ /* 0x000fe40000000000 */
[----:B------:R-:W-:-:S03]  /*bb50*/  @P0 IMAD.MOV.U32 R21, RZ, RZ, R5 ;  /* 0x000000ffff150224 */ /* 0x000fc600078e0005 */
[----:B------:R-:W-:-:S03]  /*bb60*/  LOP3.LUT R40, R3, 0x80000000, RZ, 0x3c, !PT ;  /* 0x8000000003287812 */ /* 0x000fc600078e3cff */
[C---:B------:R-:W-:Y:S02]  /*bb70*/  DADD R22, R20.reuse, 1 ;  /* 0x3ff0000014167429 */ /* 0x040fe40000000000 */
[----:B------:R-:W-:Y:S02]  /*bb80*/  DADD R20, R20, -1 ;  /* 0xbff0000014147429 */ /* 0x000fe40000000000 */
[----:B------:R-:W-:Y:S01]  /*bb90*/  DADD R40, R40, -UR6 ;  /* 0x8000000628287e29 */ /* 0x000fe20008000000 */
[----:B------:R-:W-:Y:S01]  /*bba0*/  UMOV UR6, 0xfefa39ef ;  /* 0xfefa39ef00067882 */ /* 0x000fe20000000000 */
[----:B------:R-:W0:Y:S01]  /*bbb0*/  MUFU.RCP64H R25, R23 ;  /* 0x0000001700197308 */ /* 0x000e220000001800 */
[----:B------:R-:W-:Y:S01]  /*bbc0*/  UMOV UR7, 0x3fe62e42 ;  /* 0x3fe62e4200077882 */ /* 0x000fe20000000000 */
[----:B0-----:R-:W-:-:S08]  /*bbd0*/  DFMA R28, -R22, R24, 1 ;  /* 0x3ff00000161c742b */ /* 0x001fd00000000118 */
[----:B------:R-:W-:-:S08]  /*bbe0*/  DFMA R28, R28, R28, R28 ;  /* 0x0000001c1c1c722b */ /* 0x000fd0000000001c */
[----:B------:R-:W-:-:S08]  /*bbf0*/  DFMA R28, R24, R28, R24 ;  /* 0x0000001c181c722b */ /* 0x000fd00000000018 */
[----:B------:R-:W-:-:S08]  /*bc00*/  DMUL R24, R20, R28 ;  /* 0x0000001c14187228 */ /* 0x000fd00000000000 */
[----:B------:R-:W-:-:S08]  /*bc10*/  DFMA R24, R20, R28, R24 ;  /* 0x0000001c1418722b */ /* 0x000fd00000000018 */
[----:B------:R-:W-:-:S08]  /*bc20*/  DMUL R30, R24, R24 ;  /* 0x00000018181e7228 */ /* 0x000fd00000000000 */
[----:B------:R-:W-:Y:S01]  /*bc30*/  DFMA R22, R30, UR4, R32 ;  /* 0x000000041e167c2b */ /* 0x000fe20008000020 */
[----:B------:R-:W-:Y:S01]  /*bc40*/  UMOV UR4, 0x9f02676f ;  /* 0x9f02676f00047882 */ /* 0x000fe20000000000 */
[----:B------:R-:W-:Y:S01]  /*bc50*/  UMOV UR5, 0x3ef3b266 ;  /* 0x3ef3b26600057882 */ /* 0x000fe20000000000 */
[----:B------:R-:W-:-:S05]  /*bc60*/  DADD R32, R20, -R24 ;  /* 0x0000000014207229 */ /* 0x000fca0000000818 */
[----:B------:R-:W-:Y:S01]  /*bc70*/  DFMA R22, R30, R22, UR4 ;  /* 0x000000041e167e2b */ /* 0x000fe20008000016 */
[----:B------:R-:W-:Y:S01]  /*bc80*/  UMOV UR4, 0xa9ab0956 ;  /* 0xa9ab095600047882 */ /* 0x000fe20000000000 */
[----:B------:R-:W-:Y:S01]  /*bc90*/  UMOV UR5, 0x3f1745cb ;  /* 0x3f1745cb00057882 */ /* 0x000fe20000000000 */
[----:B------:R-:W-:-:S05]  /*bca0*/  DADD R32, R32, R32 ;  /* 0x0000000020207229 */ /* 0x000fca0000000020 */
[----:B------:R-:W-:Y:S01]  /*bcb0*/  DFMA R22, R30, R22, UR4 ;  /* 0x000000041e167e2b */ /* 0x000fe20008000016 */
[----:B------:R-:W-:Y:S01]  /*bcc0*/  UMOV UR4, 0x2d1b5154 ;  /* 0x2d1b515400047882 */ /* 0x000fe20000000000 */
[----:B------:R-:W-:Y:S01]  /*bcd0*/  UMOV UR5, 0x3f3c71c7 ;  /* 0x3f3c71c700057882 */ /* 0x000fe20000000000 */
[----:B------:R-:W-:Y:S02]  /*bce0*/  DFMA R32, R20, -R24, R32 ;  /* 0x800000181420722b */ /* 0x000fe40000000020 */
[----:B------:R-:W-:-:S03]  /*bcf0*/  DFMA R20, R40, UR6, R24 ;  /* 0x0000000628147c2b */ /* 0x000fc60008000018 */
[----:B------:R-:W-:Y:S01]  /*bd00*/  DFMA R22, R30, R22, UR4 ;  /* 0x000000041e167e2b */ /* 0x000fe20008000016 */
[----:B------:R-:W-:Y:S01]  /*bd10*/  UMOV UR4, 0x923be72d ;  /* 0x923be72d00047882 */ /* 0x000fe20000000000 */
[----:B------:R-:W-:Y:S01]  /*bd20*/  UMOV UR5, 0x3f624924 ;  /* 0x3f62492400057882 */ /* 0x000fe20000000000 */
[----:B------:R-:W-:-:S05]  /*bd30*/  DMUL R32, R28, R32 ;  /* 0x000000201c207228 */ /* 0x000fca0000000000 */
[----:B------:R-:W-:Y:S01]  /*bd40*/  DFMA R22, R30, R22, UR4 ;  /* 0x000000041e167e2b */ /* 0x000fe20008000016 */
[----:B------:R-:W-:Y:S01]  /*bd50*/  UMOV UR4, 0x9999a3c4 ;  /* 0x9999a3c400047882 */ /* 0x000fe20000000000 */
[----:B------:R-:W-:-:S06]  /*bd60*/  UMOV UR5, 0x3f899999 ;  /* 0x3f89999900057882 */ /* 0x000fcc0000000000 */
[----:B------:R-:W-:Y:S01]  /*bd70*/  DFMA R22, R30, R22, UR4 ;  /* 0x000000041e167e2b */ /* 0x000fe20008000016 */
[----:B------:R-:W-:Y:S01]  /*bd80*/  UMOV UR4, 0x55555554 ;  /* 0x5555555400047882 */ /* 0x000fe20000000000 */
[----:B------:R-:W-:-:S06]  /*bd90*/  UMOV UR5, 0x3fb55555 ;  /* 0x3fb5555500057882 */ /* 0x000fcc0000000000 */
[----:B------:R-:W-:Y:S01]  /*bda0*/  DFMA R22, R30, R22, UR4 ;  /* 0x000000041e167e2b */ /* 0x000fe20008000016 */
[----:B------:R-:W-:Y:S01]  /*bdb0*/  UMOV UR4, 0xfefa39ef ;  /* 0xfefa39ef00047882 */ /* 0x000fe20000000000 */
[----:B------:R-:W-:Y:S02]  /*bdc0*/  UMOV UR5, 0x3fe62e42 ;  /* 0x3fe62e4200057882 */ /* 0x000fe40000000000 */
[----:B------:R-:W-:Y:S01]  /*bdd0*/  DFMA R42, R40, -UR4, R20 ;  /* 0x80000004282a7c2b */ /* 0x000fe20008000014 */
[----:B------:R-:W-:Y:S01]  /*bde0*/  UMOV UR4, 0x3b39803f ;  /* 0x3b39803f00047882 */ /* 0x000fe20000000000 */
[----:B------:R-:W-:Y:S02]  /*bdf0*/  UMOV UR5, 0x3c7abc9e ;  /* 0x3c7abc9e00057882 */ /* 0x000fe40000000000 */
[----:B------:R-:W-:-:S04]  /*be00*/  DMUL R22, R30, R22 ;  /* 0x000000161e167228 */ /* 0x000fc80000000000 */
[----:B------:R-:W-:-:S04]  /*be10*/  DADD R42, -R24, R42 ;  /* 0x00000000182a7229 */ /* 0x000fc8000000012a */
[----:B------:R-:W-:-:S08]  /*be20*/  DFMA R22, R24, R22, R32 ;  /* 0x000000161816722b */ /* 0x000fd00000000020 */
[----:B------:R-:W-:-:S08]  /*be30*/  DADD R22, R22, -R42 ;  /* 0x0000000016167229 */ /* 0x000fd0000000082a */
[----:B------:R-:W-:-:S08]  /*be40*/  DFMA R22, R40, UR4, R22 ;  /* 0x0000000428167c2b */ /* 0x000fd00008000016 */
[----:B------:R-:W-:Y:S01]  /*be50*/  DADD R20, R20, R22 ;  /* 0x0000000014147229 */ /* 0x000fe20000000016 */
[----:B------:R-:W-:Y:S10]  /*be60*/  BRA `(.L_x_220) ;  /* 0x0000000000187947 */ /* 0x000ff40003800000 */
.L_x_219:
[----:B------:R-:W-:Y:S01]  /*be70*/  IMAD.MOV.U32 R22, RZ, RZ, 0x0 ;  /* 0x00000000ff167424 */ /* 0x000fe200078e00ff */
[----:B------:R-:W-:Y:S01]  /*be80*/  LOP3.LUT P0, RZ, R21, 0x7fffffff, RZ, 0xc0, !PT ;  /* 0x7fffffff15ff7812 */ /* 0x000fe2000780c0ff */
[----:B------:R-:W-:-:S06]  /*be90*/  IMAD.MOV.U32 R23, RZ, RZ, 0x7ff00000 ;  /* 0x7ff00000ff177424 */ /* 0x000fcc00078e00ff */
[----:B------:R-:W-:-:S10]  /*bea0*/  DFMA R22, R20, R22, +INF ;  /* 0x7ff000001416742b */ /* 0x000fd40000000016 */
[----:B------:R-:W-:Y:S02]  /*beb0*/  FSEL R20, R22, RZ, P0 ;  /* 0x000000ff16147208 */ /* 0x000fe40000000000 */
[----:B------:R-:W-:-:S07]  /*bec0*/  FSEL R21, R23, -QNAN , P0 ;  /* 0xfff0000017157808 */ /* 0x000fce0000000000 */
.L_x_220:
[----:B------:R-:W-:Y:S05]  /*bed0*/  BSYNC.RECONVERGENT B0 ;  /* 0x0000000000007941 */ /* 0x000fea0003800200 */
.L_x_218:
[----:B------:R-:W-:Y:S01]  /*bee0*/  DADD R24, -RZ, |R34| ;  /* 0x00000000ff187229 */ /* 0x000fe20000000522 */
[----:B------:R-:W-:Y:S01]  /*bef0*/  IMAD.MOV.U32 R26, RZ, RZ, RZ ;  /* 0x000000ffff1a7224 */ /* 0x000fe200078e00ff */
[----:B------:R-:W-:Y:S02]  /*bf00*/  MOV R31, RZ ;  /* 0x000000ff001f7202 */ /* 0x000fe40000000f00 */
[----:B------:R-:W-:-:S06]  /*bf10*/  MOV R58, 0xbf40 ;  /* 0x0000bf40003a7802 */ /* 0x000fcc0000000f00 */
[----:B------:R-:W-:-:S07]  /*bf20*/  IMAD.MOV.U32 R28, RZ, RZ, R24 ;  /* 0x000000ffff1c7224 */ /* 0x000fce00078e0018 */
[----:B-1----:R-:W-:Y:S05]  /*bf30*/  CALL.REL.NOINC `($__internal_1_$__cuda_sm20_div_rn_f64_full) ;  /* 0x000001a000e47944 */ /* 0x002fea0003c00000 */
[----:B------:R-:W-:Y:S01]  /*bf40*/  IMAD.MOV.U32 R28, RZ, RZ, R24 ;  /* 0x000000ffff1c7224 */ /* 0x000fe200078e0018 */
[----:B------:R-:W-:Y:S01]  /*bf50*/  UMOV UR4, 0x2a25ff7e ;  /* 0x2a25ff7e00047882 */ /* 0x000fe20000000000 */
[----:B------:R-:W-:Y:S01]  /*bf60*/  IMAD.MOV.U32 R29, RZ, RZ, R25 ;  /* 0x000000ffff1d7224 */ /* 0x000fe200078e0019 */
[----:B------:R-:W-:Y:S01]  /*bf70*/  UMOV UR5, 0x3ef53e1d ;  /* 0x3ef53e1d00057882 */ /* 0x000fe20000000000 */
[----:B------:R-:W-:Y:S01]  /*bf80*/  IMAD.MOV.U32 R24, RZ, RZ, -0x2449a4b7 ;  /* 0xdbb65b49ff187424 */ /* 0x000fe200078e00ff */
[----:B------:R-:W-:Y:S01]  /*bf90*/  ISETP.GE.AND P0, PT, R35, RZ, PT ;  /* 0x000000ff2300720c */ /* 0x000fe20003f06270 */
[----:B------:R-:W-:Y:S02]  /*bfa0*/  IMAD.MOV.U32 R25, RZ, RZ, 0x3f2d3b63 ;  /* 0x3f2d3b63ff197424 */ /* 0x000fe400078e00ff */
[----:B------:R-:W-:-:S08]  /*bfb0*/  DMUL R22, R28, R28 ;  /* 0x0000001c1c167228 */ /* 0x000fd00000000000 */
[----:B------:R-:W-:Y:S01]  /*bfc0*/  DFMA R24, R22, -UR4, R24 ;  /* 0x8000000416187c2b */ /* 0x000fe20008000018 */
[----:B------:R-:W-:Y:S01]  /*bfd0*/  UMOV UR4, 0x8dde082e ;  /* 0x8dde082e00047882 */ /* 0x000fe20000000000 */
[----:B------:R-:W-:-:S06]  /*bfe0*/  UMOV UR5, 0x3f531278 ;  /* 0x3f53127800057882 */ /* 0x000fcc0000000000 */
[----:B------:R-:W-:Y:S01]  /*bff0*/  DFMA R24, R22, R24, -UR4 ;  /* 0x8000000416187e2b */ /* 0x000fe20008000018 */
[----:B------:R-:W-:Y:S01]  /*c000*/  UMOV UR4, 0xc8249315 ;  /* 0xc824931500047882 */ /* 0x000fe20000000000 */
[----:B------:R-:W-:-:S06]  /*c010*/  UMOV UR5, 0x3f6f9690 ;  /* 0x3f6f969000057882 */ /* 0x000fcc0000000000 */
[----:B------:R-:W-:Y:S01]  /*c020*/  DFMA R24, R22, R24, UR4 ;  /* 0x0000000416187e2b */ /* 0x000fe20008000018 */
        /* <DEDUP_REMOVED lines=47> */
[----:B------:R-:W-:-:S08]  /*c320*/  DMUL R24, R22, R24 ;  /* 0x0000001816187228 */ /* 0x000fd00000000000 */
[----:B------:R-:W-:-:S08]  /*c330*/  DFMA R24, R28, R24, R28 ;  /* 0x000000181c18722b */ /* 0x000fd0000000001c */
[----:B------:R-:W-:-:S10]  /*c340*/  DADD R22, -R24, UR4 ;  /* 0x0000000418167e29 */ /* 0x000fd40008000100 */
[----:B------:R-:W-:Y:S02]  /*c350*/  FSEL R24, R22, R24, !P0 ;  /* 0x0000001816187208 */ /* 0x000fe40004000000 */
[----:B------:R-:W-:Y:S01]  /*c360*/  FSEL R25, R23, R25, !P0 ;  /* 0x0000001917197208 */ /* 0x000fe20004000000 */
[----:B------:R-:W-:-:S05]  /*c370*/  DADD R22, RZ, |R34| ;  /* 0x00000000ff167229 */ /* 0x000fca0000000422 */
[----:B------:R-:W-:-:S03]  /*c380*/  DADD R24, -RZ, |R24| ;  /* 0x00000000ff187229 */ /* 0x000fc60000000518 */
[----:B------:R-:W-:-:S07]  /*c390*/  DSETP.NAN.AND P0, PT, R22, R22, PT ;  /* 0x000000161600722a */ /* 0x000fce0003f08000 */
[----:B------:R-:W-:Y:S02]  /*c3a0*/  FSEL R22, R22, R24, P0 ;  /* 0x0000001816167208 */ /* 0x000fe40000000000 */
[----:B------:R-:W-:Y:S01]  /*c3b0*/  FSEL R23, R23, R25, P0 ;  /* 0x0000001917177208 */ /* 0x000fe20000000000 */
[----:B------:R-:W-:Y:S06]  /*c3c0*/  BRA `(.L_x_221) ;  /* 0x0000000800d47947 */ /* 0x000fec0003800000 */
.L_x_217:
[----:B------:R-:W-:Y:S02]  /*c3d0*/  DSETP.NEU.AND P0, PT, |R34|, 1, PT ;  /* 0x3ff000002200742a */ /* 0x000fe40003f0d200 */
[----:B------:R-:W-:-:S12]  /*c3e0*/  DADD R44, -RZ, |R34| ;  /* 0x00000000ff2c7229 */ /* 0x000fd80000000522 */
[----:B------:R-:W-:Y:S05]  /*c3f0*/  @P0 BRA `(.L_x_222) ;  /* 0x0000000000240947 */ /* 0x000fea0003800000 */
[----:B------:R-:W-:Y:S01]  /*c400*/  DADD R20, RZ, 1 ;  /* 0x3ff00000ff147429 */ /* 0x000fe20000000000 */
[----:B------:R-:W-:-:S04]  /*c410*/  ISETP.GE.AND P1, PT, R35, RZ, PT ;  /* 0x000000ff2300720c */ /* 0x000fc80003f26270 */
[----:B------:R-:W-:Y:S02]  /*c420*/  FSEL R23, RZ, 3.37028055040000000000e+12, P1 ;  /* 0x54442d18ff177808 */ /* 0x000fe40000800000 */
[----:B------:R-:W-:Y:S01]  /*c430*/  FSEL R3, RZ, 2.1426990032196044922, P1 ;  /* 0x400921fbff037808 */ /* 0x000fe20000800000 */
[----:B------:R-:W-:-:S06]  /*c440*/  DSETP.NAN.AND P0, PT, R20, R20, PT ;  /* 0x000000141400722a */ /* 0x000fcc0003f08000 */
[----:B------:R-:W-:Y:S02]  /*c450*/  FSEL R22, R20, R23, P0 ;  /* 0x0000001714167208 */ /* 0x000fe40000000000 */
[----:B------:R-:W-:Y:S02]  /*c460*/  FSEL R23, R21, R3, P0 ;  /* 0x0000000315177208 */ /* 0x000fe40000000000 */
[----:B------:R-:W-:Y:S01]  /*c470*/  CS2R R20, SRZ ;  /* 0x0000000000147805 */ /* 0x000fe2000001ff00 */
[----:B------:R-:W-:Y:S06]  /*c480*/  BRA `(.L_x_221) ;  /* 0x0000000800a47947 */ /* 0x000fec0003800000 */
.L_x_222:
[----:B------:R-:W-:Y:S01]  /*c490*/  ISETP.GT.AND P0, PT, R45, 0xfffff, PT ;  /* 0x000fffff2d00780c */ /* 0x000fe20003f04270 */
[----:B------:R-:W-:Y:S01]  /*c4a0*/  IMAD.MOV.U32 R20, RZ, RZ, R44 ;  /* 0x000000ffff147224 */ /* 0x000fe200078e002c */
[----:B------:R-:W-:Y:S01]  /*c4b0*/  MOV R3, R45 ;  /* 0x0000002d00037202 */ /* 0x000fe20000000f00 */
[----:B------:R-:W-:Y:S01]  /*c4c0*/  IMAD.MOV.U32 R21, RZ, RZ, R45 ;  /* 0x000000ffff157224 */ /* 0x000fe200078e002d */
[----:B------:R-:W-:Y:S01]  /*c4d0*/  BSSY.RECONVERGENT B0, `(.L_x_223) ;  /* 0x0000051000007945 */ /* 0x000fe20003800200 */
[----:B------:R-:W-:-:S08]  /*c4e0*/  IMAD.MOV.U32 R26, RZ, RZ, -0x3ff ;  /* 0xfffffc01ff1a7424 */ /* 0x000fd000078e00ff */
[----:B------:R-:W-:Y:S01]  /*c4f0*/  @!P0 DMUL R20, R20, 1.80143985094819840000e+16 ;  /* 0x4350000014148828 */ /* 0x000fe20000000000 */
[----:B------:R-:W-:-:S09]  /*c500*/  @!P0 IMAD.MOV.U32 R26, RZ, RZ, -0x435 ;  /* 0xfffffbcbff1a8424 */ /* 0x000fd200078e00ff */
[----:B------:R-:W-:-:S04]  /*c510*/  @!P0 IMAD.MOV.U32 R3, RZ, RZ, R21 ;  /* 0x000000ffff038224 */ /* 0x000fc800078e0015 */
[----:B------:R-:W-:-:S05]  /*c520*/  VIADD R5, R3, 0xffffffff ;  /* 0xffffffff03057836 */ /* 0x000fca0000000000 */
[----:B------:R-:W-:Y:S01]  /*c530*/  ISETP.GT.U32.AND P1, PT, R5, 0x7feffffe, PT ;  /* 0x7feffffe0500780c */ /* 0x000fe20003f24070 */
[----:B------:R-:W-:Y:S02]  /*c540*/  IMAD.MOV.U32 R5, RZ, RZ, R44 ;  /* 0x000000ffff057224 */ /* 0x000fe400078e002c */
[----:B------:R-:W-:-:S10]  /*c550*/  @!P0 IMAD.MOV.U32 R5, RZ, RZ, R20 ;  /* 0x000000ffff058224 */ /* 0x000fd400078e0014 */
[----:B------:R-:W-:Y:S05]  /*c560*/  @P1 BRA `(.L_x_224) ;  /* 0x0000000400041947 */ /* 0x000fea0003800000 */
[----:B------:R-:W-:Y:S01]  /*c570*/  LOP3.LUT R19, R3, 0xfffff, RZ, 0xc0, !PT ;  /* 0x000fffff03137812 */ /* 0x000fe200078ec0ff */
[----:B------:R-:W-:Y:S01]  /*c580*/  IMAD.MOV.U32 R24, RZ, RZ, RZ ;  /* 0x000000ffff187224 */ /* 0x000fe200078e00ff */
[----:B------:R-:W-:Y:S01]  /*c590*/  MOV R20, R5 ;  /* 0x0000000500147202 */ /* 0x000fe20000000f00 */
[----:B------:R-:W-:Y:S01]  /*c5a0*/  IMAD.MOV.U32 R32, RZ, RZ, -0x748574fc ;  /* 0x8b7a8b04ff207424 */ /* 0x000fe200078e00ff */
[----:B------:R-:W-:Y:S01]  /*c5b0*/  LOP3.LUT R21, R19, 0x3ff00000, RZ, 0xfc, !PT ;  /* 0x3ff0000013157812 */ /* 0x000fe200078efcff */
[----:B------:R-:W-:Y:S01]  /*c5c0*/  IMAD.MOV.U32 R33, RZ, RZ, 0x3ed0ee25 ;  /* 0x3ed0ee25ff217424 */ /* 0x000fe200078e00ff */
[----:B------:R-:W-:Y:S01]  /*c5d0*/  UMOV UR4, 0x3ae80f1e ;  /* 0x3ae80f1e00047882 */ /* 0x000fe20000000000 */
[----:B------:R-:W-:Y:S01]  /*c5e0*/  UMOV UR5, 0x3eb1380b ;  /* 0x3eb1380b00057882 */ /* 0x000fe20000000000 */
[----:B------:R-:W-:Y:S01]  /*c5f0*/  ISETP.GE.U32.AND P0, PT, R21, 0x3ff6a09f, PT ;  /* 0x3ff6a09f1500780c */ /* 0x000fe20003f06070 */
[----:B------:R-:W-:Y:S01]  /*c600*/  UMOV UR6, 0x80000000 ;  /* 0x8000000000067882 */ /* 0x000fe20000000000 */
[----:B------:R-:W-:Y:S01]  /*c610*/  LEA.HI R26, R3, R26, RZ, 0xc ;  /* 0x0000001a031a7211 */ /* 0x000fe200078f60ff */
[----:B------:R-:W-:Y:S01]  /*c620*/  UMOV UR7, 0x43300000 ;  /* 0x4330000000077882 */ /* 0x000fe20000000000 */
[----:B------:R-:W-:-:S09]  /*c630*/  MOV R41, 0x43300000 ;  /* 0x4330000000297802 */ /* 0x000fd20000000f00 */
        /* <DEDUP_REMOVED lines=52> */
.L_x_224:
[----:B------:R-:W-:Y:S01]  /*c980*/  IMAD.MOV.U32 R22, RZ, RZ, 0x0 ;  /* 0x00000000ff167424 */ /* 0x000fe200078e00ff */
[----:B------:R-:W-:Y:S01]  /*c990*/  LOP3.LUT P0, RZ, R21, 0x7fffffff, RZ, 0xc0, !PT ;  /* 0x7fffffff15ff7812 */ /* 0x000fe2000780c0ff */
[----:B------:R-:W-:-:S06]  /*c9a0*/  IMAD.MOV.U32 R23, RZ, RZ, 0x7ff00000 ;  /* 0x7ff00000ff177424 */ /* 0x000fcc00078e00ff */
[----:B------:R-:W-:-:S10]  /*c9b0*/  DFMA R22, R20, R22, +INF ;  /* 0x7ff000001416742b */ /* 0x000fd40000000016 */
[----:B------:R-:W-:Y:S02]  /*c9c0*/  FSEL R20, R22, RZ, P0 ;  /* 0x000000ff16147208 */ /* 0x000fe40000000000 */
[----:B------:R-:W-:-:S07]  /*c9d0*/  FSEL R21, R23, -QNAN , P0 ;  /* 0xfff0000017157808 */ /* 0x000fce0000000000 */
.L_x_225:
[----:B------:R-:W-:Y:S05]  /*c9e0*/  BSYNC.RECONVERGENT B0 ;  /* 0x0000000000007941 */ /* 0x000fea0003800200 */
.L_x_223:
[----:B------:R-:W-:Y:S01]  /*c9f0*/  IMAD.MOV.U32 R28, RZ, RZ, R44 ;  /* 0x000000ffff1c7224 */ /* 0x000fe200078e002c */
[----:B------:R-:W-:Y:S01]  /*ca00*/  MOV R58, 0xca50 ;  /* 0x0000ca50003a7802 */ /* 0x000fe20000000f00 */
[----:B------:R-:W-:Y:S02]  /*ca10*/  IMAD.MOV.U32 R25, RZ, RZ, R45 ;  /* 0x000000ffff197224 */ /* 0x000fe400078e002d */
[----:B------:R-:W-:Y:S02]  /*ca20*/  IMAD.MOV.U32 R26, RZ, RZ, RZ ;  /* 0x000000ffff1a7224 */ /* 0x000fe400078e00ff */
[----:B------:R-:W-:-:S07]  /*ca30*/  IMAD.MOV.U32 R31, RZ, RZ, RZ ;  /* 0x000000ffff1f7224 */ /* 0x000fce00078e00ff */
[----:B-1----:R-:W-:Y:S05]  /*ca40*/  CALL.REL.NOINC `($__internal_1_$__cuda_sm20_div_rn_f64_full) ;  /* 0x0000019800207944 */ /* 0x002fea0003c00000 */
[----:B------:R-:W-:Y:S01]  /*ca50*/  MOV R22, R24 ;  /* 0x0000001800167202 */ /* 0x000fe20000000f00 */
[----:B------:R-:W-:Y:S01]  /*ca60*/  IMAD.MOV.U32 R23, RZ, RZ, R25 ;  /* 0x000000ffff177224 */ /* 0x000fe200078e0019 */
[----:B------:R-:W-:Y:S01]  /*ca70*/  UMOV UR4, 0x2a25ff7e ;  /* 0x2a25ff7e00047882 */ /* 0x000fe20000000000 */
[----:B------:R-:W-:Y:S01]  /*ca80*/  IMAD.MOV.U32 R28, RZ, RZ, -0x2449a4b7 ;  /* 0xdbb65b49ff1c7424 */ /* 0x000fe200078e00ff */
[----:B------:R-:W-:Y:S01]  /*ca90*/  UMOV UR5, 0x3ef53e1d ;  /* 0x3ef53e1d00057882 */ /* 0x000fe20000000000 */
[----:B------:R-:W-:Y:S01]  /*caa0*/  IMAD.MOV.U32 R29, RZ, RZ, 0x3f2d3b63 ;  /* 0x3f2d3b63ff1d7424 */ /* 0x000fe200078e00ff */
[----:B------:R-:W-:Y:S01]  /*cab0*/  ISETP.GE.AND P1, PT, R35, RZ, PT ;  /* 0x000000ff2300720c */ /* 0x000fe20003f26270 */
[----:B------:R-:W-:Y:S02]  /*cac0*/  DMUL R24, R22, R22 ;  /* 0x0000001616187228 */ /* 0x000fe40000000000 */
[----:B------:R-:W-:Y:S01]  /*cad0*/  DSETP.NEU.AND P0, PT, R34, RZ, PT ;  /* 0x000000ff2200722a */ /* 0x000fe20003f0d000 */
[----:B------:R-:W-:-:S02]  /*cae0*/  FSEL R3, RZ, 3.37028055040000000000e+12, P1 ;  /* 0x54442d18ff037808 */ /* 0x000fc40000800000 */
[----:B------:R-:W-:-:S03]  /*caf0*/  FSEL R5, RZ, 2.1426990032196044922, P1 ;  /* 0x400921fbff057808 */ /* 0x000fc60000800000 */
        /* <DEDUP_REMOVED lines=62> */
[----:B------:R-:W-:Y:S02]  /*cee0*/  FSEL R3, R3, R24, !P0 ;  /* 0x0000001803037208 */ /* 0x000fe40004000000 */
[----:B------:R-:W-:Y:S02]  /*cef0*/  FSEL R25, R5, R25, !P0 ;  /* 0x0000001905197208 */ /* 0x000fe40004000000 */
[----:B------:R-:W-:Y:S02]  /*cf00*/  FSEL R22, R22, R3, P1 ;  /* 0x0000000316167208 */ /* 0x000fe40000800000 */
[----:B------:R-:W-:-:S07]  /*cf10*/  FSEL R23, R23, R25, P1 ;  /* 0x0000001917177208 */ /* 0x000fce0000800000 */
.L_x_221:
[----:B------:R-:W-:Y:S05]  /*cf20*/  BSYNC.RECONVERGENT B1 ;  /* 0x0000000000017941 */ /* 0x000fea0003800200 */
.L_x_216:
[----:B------:R-:W-:Y:S01]  /*cf30*/  DMUL R40, R22, 3 ;  /* 0x4008000016287828 */ /* 0x000fe20000000000 */
[----:B------:R-:W-:Y:S01]  /*cf40*/  BSSY.RECONVERGENT B0, `(.L_x_226) ;  /* 0x0000242000007945 */ /* 0x000fe20003800200 */
[----:B------:R-:W-:-:S06]  /*cf50*/  DMUL R22, RZ, R22 ;  /* 0x00000016ff167228 */ /* 0x000fcc0000000000 */
[----:B------:R-:W-:Y:S02]  /*cf60*/  DFMA R40, RZ, R20, R40 ;  /* 0x00000014ff28722b */ /* 0x000fe40000000028 */
[----:B------:R-:W-:-:S08]  /*cf70*/  DFMA R28, R20, 3, -R22 ;  /* 0x40080000141c782b */ /* 0x000fd00000000816 */
[----:B------:R-:W-:-:S04]  /*cf80*/  LOP3.LUT R3, R41, 0x7fffffff, RZ, 0xc0, !PT ;  /* 0x7fffffff29037812 */ /* 0x000fc800078ec0ff */
[----:B------:R-:W-:-:S13]  /*cf90*/  LOP3.LUT P0, RZ, R3, R40, RZ, 0xfc, !PT ;  /* 0x0000002803ff7212 */ /* 0x000fda000780fcff */
[----:B------:R-:W-:Y:S05]  /*cfa0*/  @P0 BRA `(.L_x_227) ;  /* 0x0000000000f00947 */ /* 0x000fea0003800000 */
[----:B------:R-:W-:Y:S01]  /*cfb0*/  IMAD.MOV.U32 R20, RZ, RZ, 0x652b82fe ;  /* 0x652b82feff147424 */ /* 0x000fe200078e00ff */
[----:B------:R-:W-:Y:S01]  /*cfc0*/  UMOV UR4, 0xfefa39ef ;  /* 0xfefa39ef00047882 */ /* 0x000fe20000000000 */
[----:B------:R-:W-:Y:S01]  /*cfd0*/  IMAD.MOV.U32 R21, RZ, RZ, 0x3ff71547 ;  /* 0x3ff71547ff157424 */ /* 0x000fe200078e00ff */
[----:B------:R-:W-:Y:S01]  /*cfe0*/  UMOV UR5, 0x3fe62e42 ;  /* 0x3fe62e4200057882 */ /* 0x000fe20000000000 */
[----:B------:R-:W-:-:S04]  /*cff0*/  FSETP.GEU.AND P0, PT, |R29|, 4.1917929649353027344, PT ;  /* 0x4086232b1d00780b */ /* 0x000fc80003f0e200 */
[----:B------:R-:W-:-:S08]  /*d000*/  DFMA R24, R28, R20, 6.75539944105574400000e+15 ;  /* 0x433800001c18742b */ /* 0x000fd00000000014 */
[----:B------:R-:W-:-:S08]  /*d010*/  DADD R20, R24, -6.75539944105574400000e+15 ;  /* 0xc338000018147429 */ /* 0x000fd00000000000 */
[----:B------:R-:W-:Y:S01]  /*d020*/  DFMA R22, R20, -UR4, R28 ;  /* 0x8000000414167c2b */ /* 0x000fe2000800001c */
[----:B------:R-:W-:Y:S01]  /*d030*/  UMOV UR4, 0x3b39803f ;  /* 0x3b39803f00047882 */ /* 0x000fe20000000000 */
[----:B------:R-:W-:-:S06]  /*d040*/  UMOV UR5, 0x3c7abc9e ;  /* 0x3c7abc9e00057882 */ /* 0x000fcc0000000000 */
[----:B------:R-:W-:Y:S01]  /*d050*/  DFMA R22, R20, -UR4, R22 ;  /* 0x8000000414167c2b */ /* 0x000fe20008000016 */
[----:B------:R-:W-:Y:S01]  /*d060*/  UMOV UR4, 0x69ce2bdf ;  /* 0x69ce2bdf00047882 */ /* 0x000fe20000000000 */
[----:B------:R-:W-:Y:S01]  /*d070*/  IMAD.MOV.U32 R20, RZ, RZ, -0x35dec16 ;  /* 0xfca213eaff147424 */ /* 0x000fe200078e00ff */
[----:B------:R-:W-:Y:S01]  /*d080*/  MOV R21, 0x3e928af3 ;  /* 0x3e928af300157802 */ /* 0x000fe20000000f00 */
[----:B------:R-:W-:-:S05]  /*d090*/  UMOV UR5, 0x3e5ade15 ;  /* 0x3e5ade1500057882 */ /* 0x000fca0000000000 */
[----:B------:R-:W-:Y:S01]  /*d0a0*/  DFMA R20, R22, UR4, R20 ;  /* 0x0000000416147c2b */ /* 0x000fe20008000014 */
[----:B------:R-:W-:Y:S01]  /*d0b0*/  UMOV UR4, 0x62401315 ;  /* 0x6240131500047882 */ /* 0x000fe20000000000 */
[----:B------:R-:W-:-:S06]  /*d0c0*/  UMOV UR5, 0x3ec71dee ;  /* 0x3ec71dee00057882 */ /* 0x000fcc0000000000 */
        /* <DEDUP_REMOVED lines=21> */
[----:B------:R-:W-:-:S08]  /*d220*/  DFMA R20, R22, R20, UR4 ;  /* 0x0000000416147e2b */ /* 0x000fd00008000014 */
[----:B------:R-:W-:-:S08]  /*d230*/  DFMA R20, R22, R20, 1 ;  /* 0x3ff000001614742b */ /* 0x000fd00000000014 */
[----:B------:R-:W-:-:S10]  /*d240*/  DFMA R20, R22, R20, 1 ;  /* 0x3ff000001614742b */ /* 0x000fd40000000014 */
[----:B------:R-:W-:Y:S02]  /*d250*/  IMAD R57, R24, 0x100000, R21 ;  /* 0x0010000018397824 */ /* 0x000fe400078e0215 */
[----:B------:R-:W-:Y:S01]  /*d260*/  IMAD.MOV.U32 R56, RZ, RZ, R20 ;  /* 0x000000ffff387224 */ /* 0x000fe200078e0014 */
[----:B------:R-:W-:Y:S06]  /*d270*/  @!P0 BRA `(.L_x_228) ;  /* 0x0000002000388947 */ /* 0x000fec0003800000 */
[----:B------:R-:W-:Y:S01]  /*d280*/  FSETP.GEU.AND P1, PT, |R29|, 4.2275390625, PT ;  /* 0x408748001d00780b */ /* 0x000fe20003f2e200 */
[C---:B------:R-:W-:Y:S02]  /*d290*/  DADD R22, R28.reuse, +INF ;  /* 0x7ff000001c167429 */ /* 0x040fe40000000000 */
[----:B------:R-:W-:-:S08]  /*d2a0*/  DSETP.GEU.AND P0, PT, R28, RZ, PT ;  /* 0x000000ff1c00722a */ /* 0x000fd00003f0e000 */
[----:B------:R-:W-:Y:S02]  /*d2b0*/  FSEL R56, R22, RZ, P0 ;  /* 0x000000ff16387208 */ /* 0x000fe40000000000 */
[----:B------:R-:W-:Y:S01]  /*d2c0*/  FSEL R57, R23, RZ, P0 ;  /* 0x000000ff17397208 */ /* 0x000fe20000000000 */
[----:B------:R-:W-:Y:S06]  /*d2d0*/  @P1 BRA `(.L_x_228) ;  /* 0x0000002000201947 */ /* 0x000fec0003800000 */
[----:B------:R-:W-:Y:S01]  /*d2e0*/  LEA.HI R3, R24, R24, RZ, 0x1 ;  /* 0x0000001818037211 */ /* 0x000fe200078f08ff */
[----:B------:R-:W-:Y:S02]  /*d2f0*/  IMAD.MOV.U32 R56, RZ, RZ, R20 ;  /* 0x000000ffff387224 */ /* 0x000fe400078e0014 */
[----:B------:R-:W-:Y:S01]  /*d300*/  IMAD.MOV.U32 R20, RZ, RZ, RZ ;  /* 0x000000ffff147224 */ /* 0x000fe200078e00ff */
[----:B------:R-:W-:-:S05]  /*d310*/  SHF.R.S32.HI R3, RZ, 0x1, R3 ;  /* 0x00000001ff037819 */ /* 0x000fca0000011403 */
[----:B------:R-:W-:Y:S02]  /*d320*/  IMAD.IADD R24, R24, 0x1, -R3 ;  /* 0x0000000118187824 */ /* 0x000fe400078e0a03 */
[----:B------:R-:W-:-:S03]  /*d330*/  IMAD R57, R3, 0x100000, R21 ;  /* 0x0010000003397824 */ /* 0x000fc600078e0215 */
[----:B------:R-:W-:-:S06]  /*d340*/  LEA R21, R24, 0x3ff00000, 0x14 ;  /* 0x3ff0000018157811 */ /* 0x000fcc00078ea0ff */
[----:B------:R-:W-:Y:S01]  /*d350*/  DMUL R56, R56, R20 ;  /* 0x0000001438387228 */ /* 0x000fe20000000000 */
[----:B------:R-:W-:Y:S10]  /*d360*/  BRA `(.L_x_228) ;  /* 0x0000001c00fc7947 */ /* 0x000ff40003800000 */
.L_x_227:
[----:B------:R-:W-:-:S04]  /*d370*/  LOP3.LUT R5, R29, 0x7fffffff, RZ, 0xc0, !PT ;  /* 0x7fffffff1d057812 */ /* 0x000fc800078ec0ff */
[----:B------:R-:W-:-:S13]  /*d380*/  LOP3.LUT P0, RZ, R5, R28, RZ, 0xfc, !PT ;  /* 0x0000001c05ff7212 */ /* 0x000fda000780fcff */
[----:B------:R-:W-:Y:S05]  /*d390*/  @P0 BRA `(.L_x_229) ;  /* 0x0000000400d00947 */ /* 0x000fea0003800000 */
[----:B------:R-:W-:Y:S01]  /*d3a0*/  DSETP.NEU.AND P0, PT, |R40|, +INF , PT ;  /* 0x7ff000002800742a */ /* 0x000fe20003f0d200 */
[----:B------:R-:W-:-:S13]  /*d3b0*/  BSSY.RECONVERGENT B3, `(.L_x_230) ;  /* 0x000001b000037945 */ /* 0x000fda0003800200 */
[----:B------:R-:W-:Y:S01]  /*d3c0*/  @!P0 DMUL R20, RZ, R40 ;  /* 0x00000028ff148228 */ /* 0x000fe20000000000 */
[----:B------:R-:W-:Y:S01]  /*d3d0*/  @!P0 MOV R3, 0x1 ;  /* 0x0000000100038802 */ /* 0x000fe20000000f00 */
[----:B------:R-:W-:Y:S09]  /*d3e0*/  @!P0 BRA `(.L_x_231) ;  /* 0x00000000005c8947 */ /* 0x000ff20003800000 */
[----:B------:R-:W-:Y:S01]  /*d3f0*/  UMOV UR4, 0x6dc9c883 ;  /* 0x6dc9c88300047882 */ /* 0x000fe20000000000 */
[----:B------:R-:W-:Y:S01]  /*d400*/  UMOV UR5, 0x3fe45f30 ;  /* 0x3fe45f3000057882 */ /* 0x000fe20000000000 */
[C---:B------:R-:W-:Y:S01]  /*d410*/  DSETP.GE.AND P0, PT, |R40|.reuse, 2.14748364800000000000e+09, PT ;  /* 0x41e000002800742a */ /* 0x040fe20003f06200 */
[----:B------:R-:W-:Y:S01]  /*d420*/  BSSY.RECONVERGENT B4, `(.L_x_232) ;  /* 0x0000012000047945 */ /* 0x000fe20003800200 */
[----:B------:R-:W-:Y:S01]  /*d430*/  DMUL R22, R40, UR4 ;  /* 0x0000000428167c28 */ /* 0x000fe20008000000 */
[----:B------:R-:W-:Y:S01]  /*d440*/  UMOV UR4, 0x54442d18 ;  /* 0x54442d1800047882 */ /* 0x000fe20000000000 */
[----:B------:R-:W-:-:S04]  /*d450*/  UMOV UR5, 0x3ff921fb ;  /* 0x3ff921fb00057882 */ /* 0x000fc80000000000 */
[----:B------:R-:W0:Y:S08]  /*d460*/  F2I.F64 R3, R22 ;  /* 0x0000001600037311 */ /* 0x000e300000301100 */
[----:B0-----:R-:W0:Y:S02]  /*d470*/  I2F.F64 R20, R3 ;  /* 0x0000000300147312 */ /* 0x001e240000201c00 */
[----:B0-----:R-:W-:Y:S01]  /*d480*/  DFMA R24, R20, -UR4, R40 ;  /* 0x8000000414187c2b */ /* 0x001fe20008000028 */
[----:B------:R-:W-:Y:S01]  /*d490*/  UMOV UR4, 0x33145c00 ;  /* 0x33145c0000047882 */ /* 0x000fe20000000000 */
[----:B------:R-:W-:-:S06]  /*d4a0*/  UMOV UR5, 0x3c91a626 ;  /* 0x3c91a62600057882 */ /* 0x000fcc0000000000 */
[----:B------:R-:W-:Y:S01]  /*d4b0*/  DFMA R24, R20, -UR4, R24 ;  /* 0x8000000414187c2b */ /* 0x000fe20008000018 */
[----:B------:R-:W-:Y:S01]  /*d4c0*/  UMOV UR4, 0x252049c0 ;  /* 0x252049c000047882 */ /* 0x000fe20000000000 */
[----:B------:R-:W-:-:S06]  /*d4d0*/  UMOV UR5, 0x397b839a ;  /* 0x397b839a00057882 */ /* 0x000fcc0000000000 */
[----:B------:R-:W-:Y:S01]  /*d4e0*/  DFMA R20, R20, -UR4, R24 ;  /* 0x8000000414147c2b */ /* 0x000fe20008000018 */
[----:B------:R-:W-:Y:S10]  /*d4f0*/  @!P0 BRA `(.L_x_233) ;  /* 0x0000000000108947 */ /* 0x000ff40003800000 */
[----:B------:R-:W-:Y:S01]  /*d500*/  IMAD.MOV.U32 R3, RZ, RZ, R40 ;  /* 0x000000ffff037224 */ /* 0x000fe200078e0028 */
[----:B------:R-:W-:Y:S01]  /*d510*/  MOV R64, 0xd540 ;  /* 0x0000d54000407802 */ /* 0x000fe20000000f00 */
[----:B------:R-:W-:-:S07]  /*d520*/  IMAD.MOV.U32 R31, RZ, RZ, R41 ;  /* 0x000000ffff1f7224 */ /* 0x000fce00078e0029 */
[----:B-1----:R-:W-:Y:S05]  /*d530*/  CALL.REL.NOINC `($_Z6kernelPdS_S_S_S_iiidS_S_Pi$__internal_trig_reduction_slowpathd) ;  /* 0x0000019c00a47944 */ /* 0x002fea0003c00000 */
.L_x_233:
[----:B------:R-:W-:Y:S05]  /*d540*/  BSYNC.RECONVERGENT B4 ;  /* 0x0000000000047941 */ /* 0x000fea0003800200 */
.L_x_232:
[----:B------:R-:W-:-:S07]  /*d550*/  VIADD R3, R3, 0x1 ;  /* 0x0000000103037836 */ /* 0x000fce0000000000 */
.L_x_231:
[----:B------:R-:W-:Y:S05]  /*d560*/  BSYNC.RECONVERGENT B3 ;  /* 0x0000000000037941 */ /* 0x000fea0003800200 */
.L_x_230:
[----:B------:R-:W0:Y:S01]  /*d570*/  LDCU.64 UR4, c[0x4][0x108] ;  /* 0x01002100ff0477ac */ /* 0x000e220008000a00 */
[----:B------:R-:W-:-:S05]  /*d580*/  IMAD.SHL.U32 R5, R3, 0x40, RZ ;  /* 0x0000004003057824 */ /* 0x000fca00078e00ff */
[----:B------:R-:W-:-:S04]  /*d590*/  LOP3.LUT R5, R5, 0x40, RZ, 0xc0, !PT ;  /* 0x0000004005057812 */ /* 0x000fc800078ec0ff */
[----:B0-----:R-:W-:-:S05]  /*d5a0*/  IADD3 R22, P0, PT, R5, UR4, RZ ;  /* 0x0000000405167c10 */ /* 0x001fca000ff1e0ff */
[----:B------:R-:W-:-:S05]  /*d5b0*/  IMAD.X R23, RZ, RZ, UR5, P0 ;  /* 0x00000005ff177e24 */ /* 0x000fca00080e06ff */
[----:B------:R-:W2:Y:S04]  /*d5c0*/  LDG.E.128.CONSTANT R28, desc[UR36][R22.64] ;  /* 0x00000024161c7981 */ /* 0x000ea8000c1e9d00 */
[----:B------:R-:W3:Y:S04]  /*d5d0*/  LDG.E.128.CONSTANT R44, desc[UR36][R22.64+0x10] ;  /* 0x00001024162c7981 */ /* 0x000ee8000c1e9d00 */
[----:B------:R0:W4:Y:S01]  /*d5e0*/  LDG.E.128.CONSTANT R48, desc[UR36][R22.64+0x20] ;  /* 0x0000202416307981 */ /* 0x000122000c1e9d00 */
[----:B------:R-:W-:Y:S01]  /*d5f0*/  LOP3.LUT R5, R3, 0x1, RZ, 0xc0, !PT ;  /* 0x0000000103057812 */ /* 0x000fe200078ec0ff */
[----:B------:R-:W-:Y:S01]  /*d600*/  IMAD.MOV.U32 R32, RZ, RZ, 0x20fd8164 ;  /* 0x20fd8164ff207424 */ /* 0x000fe200078e00ff */
[----:B------:R-:W-:Y:S01]  /*d610*/  DMUL R24, R20, R20 ;  /* 0x0000001414187228 */ /* 0x000fe20000000000 */
[----:B------:R-:W-:Y:S01]  /*d620*/  BSSY.RECONVERGENT B3, `(.L_x_234) ;  /* 0x000002d000037945 */ /* 0x000fe20003800200 */
[----:B------:R-:W-:Y:S01]  /*d630*/  ISETP.NE.U32.AND P0, PT, R5, 0x1, PT ;  /* 0x000000010500780c */ /* 0x000fe20003f05070 */
[----:B------:R-:W-:Y:S01]  /*d640*/  DSETP.NEU.AND P1, PT, |R40|, +INF , PT ;  /* 0x7ff000002800742a */ /* 0x000fe20003f2d200 */
[----:B------:R-:W-:-:S02]  /*d650*/  MOV R5, 0x3da8ff83 ;  /* 0x3da8ff8300057802 */ /* 0x000fc40000000f00 */
[----:B------:R-:W-:Y:S02]  /*d660*/  FSEL R32, R32, -8.06006814911005101289e+34, !P0 ;  /* 0xf9785eba20207808 */ /* 0x000fe40004000000 */
[----:B------:R-:W-:-:S09]  /*d670*/  FSEL R33, -R5, 0.11223486810922622681, !P0 ;  /* 0x3de5db6505217808 */ /* 0x000fd20004000100 */
[----:B0-----:R-:W-:Y:S02]  /*d680*/  @!P1 DMUL R22, RZ, R40 ;  /* 0x00000028ff169228 */ /* 0x001fe40000000000 */
[----:B--2---:R-:W-:-:S08]  /*d690*/  DFMA R28, R24, R32, R28 ;  /* 0x00000020181c722b */ /* 0x004fd0000000001c */
[----:B------:R-:W-:-:S08]  /*d6a0*/  DFMA R28, R24, R28, R30 ;  /* 0x0000001c181c722b */ /* 0x000fd0000000001e */
[----:B---3--:R-:W-:-:S08]  /*d6b0*/  DFMA R28, R24, R28, R44 ;  /* 0x0000001c181c722b */ /* 0x008fd0000000002c */
[----:B------:R-:W-:-:S08]  /*d6c0*/  DFMA R28, R24, R28, R46 ;  /* 0x0000001c181c722b */ /* 0x000fd0000000002e */
[----:B----4-:R-:W-:-:S08]  /*d6d0*/  DFMA R28, R24, R28, R48 ;  /* 0x0000001c181c722b */ /* 0x010fd00000000030 */
[----:B------:R-:W-:-:S08]  /*d6e0*/  DFMA R28, R24, R28, R50 ;  /* 0x0000001c181c722b */ /* 0x000fd00000000032 */
[----:B------:R-:W-:Y:S02]  /*d6f0*/  DFMA R20, R28, R20, R20 ;  /* 0x000000141c14722b */ /* 0x000fe40000000014 */
[----:B------:R-:W-:-:S10]  /*d700*/  DFMA R24, R24, R28, 1 ;  /* 0x3ff000001818742b */ /* 0x000fd4000000001c */
[----:B------:R-:W-:Y:S02]  /*d710*/  FSEL R24, R24, R20, !P0 ;  /* 0x0000001418187208 */ /* 0x000fe40004000000 */
[----:B------:R-:W-:Y:S02]  /*d720*/  FSEL R25, R25, R21, !P0 ;  /* 0x0000001519197208 */ /* 0x000fe40004000000 */
[----:B------:R-:W-:Y:S01]  /*d730*/  LOP3.LUT P0, RZ, R3, 0x2, RZ, 0xc0, !PT ;  /* 0x0000000203ff7812 */ /* 0x000fe2000780c0ff */
[----:B------:R-:W-:-:S03]  /*d740*/  @!P1 IMAD.MOV.U32 R3, RZ, RZ, RZ ;  /* 0x000000ffff039224 */ /* 0x000fc600078e00ff */
[----:B------:R-:W-:-:S10]  /*d750*/  DADD R20, RZ, -R24 ;  /* 0x00000000ff147229 */ /* 0x000fd40000000818 */
[----:B------:R-:W-:Y:S02]  /*d760*/  FSEL R56, R24, R20, !P0 ;  /* 0x0000001418387208 */ /* 0x000fe40004000000 */
[----:B------:R-:W-:Y:S01]  /*d770*/  FSEL R57, R25, R21, !P0 ;  /* 0x0000001519397208 */ /* 0x000fe20004000000 */
[----:B------:R-:W-:Y:S06]  /*d780*/  @!P1 BRA `(.L_x_235) ;  /* 0x0000000000589947 */ /* 0x000fec0003800000 */
[----:B------:R-:W-:Y:S01]  /*d790*/  UMOV UR4, 0x6dc9c883 ;  /* 0x6dc9c88300047882 */ /* 0x000fe20000000000 */
[----:B------:R-:W-:Y:S01]  /*d7a0*/  UMOV UR5, 0x3fe45f30 ;  /* 0x3fe45f3000057882 */ /* 0x000fe20000000000 */
[C---:B------:R-:W-:Y:S02]  /*d7b0*/  DSETP.GE.AND P0, PT, |R40|.reuse, 2.14748364800000000000e+09, PT ;  /* 0x41e000002800742a */ /* 0x040fe40003f06200 */
        /* <DEDUP_REMOVED lines=17> */
[----:B------:R-:W-:Y:S02]  /*d8d0*/  IMAD.MOV.U32 R22, RZ, RZ, R20 ;  /* 0x000000ffff167224 */ /* 0x000fe400078e0014 */
[----:B------:R-:W-:-:S07]  /*d8e0*/  IMAD.MOV.U32 R23, RZ, RZ, R21 ;  /* 0x000000ffff177224 */ /* 0x000fce00078e0015 */
.L_x_235:
[----:B------:R-:W-:Y:S05]  /*d8f0*/  BSYNC.RECONVERGENT B3 ;  /* 0x0000000000037941 */ /* 0x000fea0003800200 */
.L_x_234:
[----:B------:R-:W0:Y:S01]  /*d900*/  LDCU.64 UR4, c[0x4][0x108] ;  /* 0x01002100ff0477ac */ /* 0x000e220008000a00 */
[----:B------:R-:W-:-:S05]  /*d910*/  IMAD.SHL.U32 R5, R3, 0x40, RZ ;  /* 0x0000004003057824 */ /* 0x000fca00078e00ff */
[----:B------:R-:W-:-:S04]  /*d920*/  LOP3.LUT R5, R5, 0x40, RZ, 0xc0, !PT ;  /* 0x0000004005057812 */ /* 0x000fc800078ec0ff */
[----:B0-----:R-:W-:-:S04]  /*d930*/  IADD3 R20, P0, PT, R5, UR4, RZ ;  /* 0x0000000405147c10 */ /* 0x001fc8000ff1e0ff */
[----:B------:R-:W-:-:S05]  /*d940*/  IADD3.X R21, PT, PT, RZ, UR5, RZ, P0, !PT ;  /* 0x00000005ff157c10 */ /* 0x000fca00087fe4ff */
[----:B------:R-:W2:Y:S04]  /*d950*/  LDG.E.128.CONSTANT R28, desc[UR36][R20.64] ;  /* 0x00000024141c7981 */ /* 0x000ea8000c1e9d00 */
[----:B------:R-:W3:Y:S04]  /*d960*/  LDG.E.128.CONSTANT R40, desc[UR36][R20.64+0x10] ;  /* 0x0000102414287981 */ /* 0x000ee8000c1e9d00 */
[----:B------:R-:W4:Y:S01]  /*d970*/  LDG.E.128.CONSTANT R44, desc[UR36][R20.64+0x20] ;  /* 0x00002024142c7981 */ /* 0x000f22000c1e9d00 */
[----:B------:R-:W-:Y:S01]  /*d980*/  LOP3.LUT R5, R3, 0x1, RZ, 0xc0, !PT ;  /* 0x0000000103057812 */ /* 0x000fe200078ec0ff */
[----:B------:R-:W-:Y:S01]  /*d990*/  IMAD.MOV.U32 R32, RZ, RZ, 0x20fd8164 ;  /* 0x20fd8164ff207424 */ /* 0x000fe200078e00ff */
[----:B------:R-:W-:-:S02]  /*d9a0*/  DMUL R24, R22, R22 ;  /* 0x0000001616187228 */ /* 0x000fc40000000000 */
[----:B------:R-:W-:Y:S01]  /*d9b0*/  ISETP.NE.U32.AND P0, PT, R5, 0x1, PT ;  /* 0x000000010500780c */ /* 0x000fe20003f05070 */
[----:B------:R-:W-:-:S03]  /*d9c0*/  IMAD.MOV.U32 R5, RZ, RZ, 0x3da8ff83 ;  /* 0x3da8ff83ff057424 */ /* 0x000fc600078e00ff */
[----:B------:R-:W-:Y:S02]  /*d9d0*/  FSEL R32, R32, -8.06006814911005101289e+34, !P0 ;  /* 0xf9785eba20207808 */ /* 0x000fe40004000000 */
[----:B------:R-:W-:-:S06]  /*d9e0*/  FSEL R33, -R5, 0.11223486810922622681, !P0 ;  /* 0x3de5db6505217808 */ /* 0x000fcc0004000100 */
        /* <DEDUP_REMOVED lines=10> */
[----:B------:R-:W-:-:S04]  /*da90*/  LOP3.LUT P0, RZ, R3, 0x2, RZ, 0xc0, !PT ;  /* 0x0000000203ff7812 */ /* 0x000fc8000780c0ff */
[----:B------:R-:W-:-:S10]  /*daa0*/  DADD R20, RZ, -R22 ;  /* 0x00000000ff147229 */ /* 0x000fd40000000816 */
[----:B------:R-:W-:Y:S02]  /*dab0*/  FSEL R40, R22, R20, !P0 ;  /* 0x0000001416287208 */ /* 0x000fe40004000000 */
[----:B------:R-:W-:Y:S01]  /*dac0*/  FSEL R41, R23, R21, !P0 ;  /* 0x0000001517297208 */ /* 0x000fe20004000000 */
[----:B------:R-:W-:Y:S06]  /*dad0*/  BRA `(.L_x_228) ;  /* 0x0000001800207947 */ /* 0x000fec0003800000 */
.L_x_229:
[----:B------:R-:W-:-:S13]  /*dae0*/  ISETP.GE.U32.AND P0, PT, R3, 0x7ff00000, PT ;  /* 0x7ff000000300780c */ /* 0x000fda0003f06070 */
[----:B------:R-:W-:Y:S05]  /*daf0*/  @!P0 BRA `(.L_x_236) ;  /* 0x0000000000348947 */ /* 0x000fea0003800000 */
[----:B------:R-:W-:-:S04]  /*db00*/  ISETP.NE.AND P0, PT, R5, 0x7ff00000, PT ;  /* 0x7ff000000500780c */ /* 0x000fc80003f05270 */
[----:B------:R-:W-:-:S13]  /*db10*/  ISETP.EQ.AND P0, PT, R28, RZ, !P0 ;  /* 0x000000ff1c00720c */ /* 0x000fda0004702270 */
[----:B------:R-:W-:-:S10]  /*db20*/  @!P0 DADD R56, R40, -R40 ;  /* 0x0000000028388229 */ /* 0x000fd40000000828 */
[----:B------:R-:W-:Y:S02]  /*db30*/  @!P0 IMAD.MOV.U32 R40, RZ, RZ, R56 ;  /* 0x000000ffff288224 */ /* 0x000fe400078e0038 */
[----:B------:R-:W-:Y:S01]  /*db40*/  @!P0 IMAD.MOV.U32 R41, RZ, RZ, R57 ;  /* 0x000000ffff298224 */ /* 0x000fe200078e0039 */
[----:B------:R-:W-:Y:S06]  /*db50*/  @!P0 BRA `(.L_x_228) ;  /* 0x0000001800008947 */ /* 0x000fec0003800000 */
[----:B------:R-:W-:Y:S01]  /*db60*/  DADD R40, R40, -R40 ;  /* 0x0000000028287229 */ /* 0x000fe20000000828 */
[----:B------:R-:W-:-:S04]  /*db70*/  ISETP.GT.AND P0, PT, R29, -0x1, PT ;  /* 0xffffffff1d00780c */ /* 0x000fc80003f04270 */
[----:B------:R-:W-:Y:S02]  /*db80*/  FSEL R56, R28, RZ, P0 ;  /* 0x000000ff1c387208 */ /* 0x000fe40000000000 */
[----:B------:R-:W-:-:S03]  /*db90*/  FSEL R57, R29, RZ, P0 ;  /* 0x000000ff1d397208 */ /* 0x000fc60000000000 */
[----:B------:R-:W-:Y:S02]  /*dba0*/  FSEL R40, R40, RZ, P0 ;  /* 0x000000ff28287208 */ /* 0x000fe40000000000 */
[----:B------:R-:W-:Y:S01]  /*dbb0*/  FSEL R41, R41, RZ, P0 ;  /* 0x000000ff29297208 */ /* 0x000fe20000000000 */
[----:B------:R-:W-:Y:S06]  /*dbc0*/  BRA `(.L_x_228) ;  /* 0x0000001400e47947 */ /* 0x000fec0003800000 */
.L_x_236:
[----:B------:R-:W-:-:S05]  /*dbd0*/  VIADD R3, R29, 0xbf79d1be ;  /* 0xbf79d1be1d037836 */ /* 0x000fca0000000000 */
[----:B------:R-:W-:-:S13]  /*dbe0*/  ISETP.GT.U32.AND P0, PT, R3, 0x108aa2, PT ;  /* 0x00108aa20300780c */ /* 0x000fda0003f04070 */
[----:B------:R-:W-:Y:S05]  /*dbf0*/  @P0 BRA `(.L_x_237) ;  /* 0x0000000c00100947 */ /* 0x000fea0003800000 */
[----:B------:R-:W-:Y:S01]  /*dc00*/  UMOV UR4, 0x19ba0da4 ;  /* 0x19ba0da400047882 */ /* 0x000fe20000000000 */
[----:B------:R-:W-:Y:S01]  /*dc10*/  UMOV UR5, 0x40937be3 ;  /* 0x40937be300057882 */ /* 0x000fe20000000000 */
[----:B------:R-:W-:Y:S01]  /*dc20*/  IMAD.MOV.U32 R24, RZ, RZ, 0x652b82fe ;  /* 0x652b82feff187424 */ /* 0x000fe200078e00ff */
[----:B------:R-:W-:Y:S01]  /*dc30*/  DADD R28, R28, -UR4 ;  /* 0x800000041c1c7e29 */ /* 0x000fe20008000000 */
[----:B------:R-:W-:Y:S01]  /*dc40*/  MOV R25, 0x3ff71547 ;  /* 0x3ff7154700197802 */ /* 0x000fe20000000f00 */
[----:B------:R-:W-:Y:S01]  /*dc50*/  UMOV UR4, 0xfefa39ef ;  /* 0xfefa39ef00047882 */ /* 0x000fe20000000000 */
[----:B------:R-:W-:Y:S01]  /*dc60*/  UMOV UR5, 0x3fe62e42 ;  /* 0x3fe62e4200057882 */ /* 0x000fe20000000000 */
[----:B------:R-:W-:Y:S04]  /*dc70*/  BSSY.RECONVERGENT B1, `(.L_x_238) ;  /* 0x0000036000017945 */ /* 0x000fe80003800200 */
[----:B------:R-:W-:-:S02]  /*dc80*/  DFMA R24, R28, R24, 6.75539944105574400000e+15 ;  /* 0x433800001c18742b */ /* 0x000fc40000000018 */
[----:B------:R-:W-:-:S06]  /*dc90*/  FSETP.GEU.AND P0, PT, |R29|, 4.1917929649353027344, PT ;  /* 0x4086232b1d00780b */ /* 0x000fcc0003f0e200 */
[----:B------:R-:W-:-:S08]  /*dca0*/  DADD R20, R24, -6.75539944105574400000e+15 ;  /* 0xc338000018147429 */ /* 0x000fd00000000000 */
[----:B------:R-:W-:Y:S01]  /*dcb0*/  DFMA R22, R20, -UR4, R28 ;  /* 0x8000000414167c2b */ /* 0x000fe2000800001c */
[----:B------:R-:W-:Y:S01]  /*dcc0*/  UMOV UR4, 0x3b39803f ;  /* 0x3b39803f00047882 */ /* 0x000fe20000000000 */
[----:B------:R-:W-:-:S06]  /*dcd0*/  UMOV UR5, 0x3c7abc9e ;  /* 0x3c7abc9e00057882 */ /* 0x000fcc0000000000 */
[----:B------:R-:W-:Y:S01]  /*dce0*/  DFMA R22, R20, -UR4, R22 ;  /* 0x8000000414167c2b */ /* 0x000fe20008000016 */
[----:B------:R-:W-:Y:S01]  /*dcf0*/  UMOV UR4, 0x69ce2bdf ;  /* 0x69ce2bdf00047882 */ /* 0x000fe20000000000 */
[----:B------:R-:W-:Y:S01]  /*dd00*/  IMAD.MOV.U32 R20, RZ, RZ, -0x35dec16 ;  /* 0xfca213eaff147424 */ /* 0x000fe200078e00ff */
[----:B------:R-:W-:Y:S01]  /*dd10*/  UMOV UR5, 0x3e5ade15 ;  /* 0x3e5ade1500057882 */ /* 0x000fe20000000000 */
[----:B------:R-:W-:-:S06]  /*dd20*/  IMAD.MOV.U32 R21, RZ, RZ, 0x3e928af3 ;  /* 0x3e928af3ff157424 */ /* 0x000fcc00078e00ff */
        /* <DEDUP_REMOVED lines=34> */
[----:B------:R-:W-:Y:S02]  /*df50*/  @!P1 LEA.HI R3, R24, R24, RZ, 0x1 ;  /* 0x0000001818039211 */ /* 0x000fe400078f08ff */
[----:B------:R-:W-:Y:S02]  /*df60*/  FSEL R43, R31, RZ, P0 ;  /* 0x000000ff1f2b7208 */ /* 0x000fe40000000000 */
[----:B------:R-:W-:-:S05]  /*df70*/  @!P1 SHF.R.S32.HI R3, RZ, 0x1, R3 ;  /* 0x00000001ff039819 */ /* 0x000fca0000011403 */
[----:B------:R-:W-:Y:S02]  /*df80*/  @!P1 IMAD.IADD R22, R24, 0x1, -R3 ;  /* 0x0000000118169824 */ /* 0x000fe400078e0a03 */
[----:B------:R-:W-:-:S03]  /*df90*/  @!P1 IMAD R21, R3, 0x100000, R21 ;  /* 0x0010000003159824 */ /* 0x000fc600078e0215 */
[----:B------:R-:W-:Y:S02]  /*dfa0*/  @!P1 LEA R23, R22, 0x3ff00000, 0x14 ;  /* 0x3ff0000016179811 */ /* 0x000fe400078ea0ff */
[----:B------:R-:W-:-:S06]  /*dfb0*/  @!P1 MOV R22, RZ ;  /* 0x000000ff00169202 */ /* 0x000fcc0000000f00 */
[----:B------:R-:W-:-:S11]  /*dfc0*/  @!P1 DMUL R42, R20, R22 ;  /* 0x00000016142a9228 */ /* 0x000fd60000000000 */
.L_x_239:
[----:B------:R-:W-:Y:S05]  /*dfd0*/  BSYNC.RECONVERGENT B1 ;  /* 0x0000000000017941 */ /* 0x000fea0003800200 */
.L_x_238:
[C---:B------:R-:W-:Y:S01]  /*dfe0*/  LEA.HI R3, R43.reuse, 0xffffff09, RZ, 0xc ;  /* 0xffffff092b037811 */ /* 0x040fe200078f60ff */
[----:B------:R-:W-:Y:S01]  /*dff0*/  DSETP.NEU.AND P0, PT, |R40|, +INF , PT ;  /* 0x7ff000002800742a */ /* 0x000fe20003f0d200 */
[----:B------:R-:W-:Y:S01]  /*e000*/  LOP3.LUT R43, R43, 0xfffff, RZ, 0xc0, !PT ;  /* 0x000fffff2b2b7812 */ /* 0x000fe200078ec0ff */
[----:B------:R-:W-:Y:S01]  /*e010*/  BSSY.RECONVERGENT B3, `(.L_x_240) ;  /* 0x0000026000037945 */ /* 0x000fe20003800200 */
[----:B------:R-:W-:Y:S02]  /*e020*/  LOP3.LUT R20, R3, 0xffff, RZ, 0xc0, !PT ;  /* 0x0000ffff03147812 */ /* 0x000fe400078ec0ff */
[----:B------:R-:W-:Y:S02]  /*e030*/  LOP3.LUT R43, R43, 0x7fe00000, RZ, 0xfc, !PT ;  /* 0x7fe000002b2b7812 */ /* 0x000fe400078efcff */
[----:B------:R-:W-:-:S04]  /*e040*/  LEA.HI R5, R20, R3, RZ, 0x11 ;  /* 0x0000000314057211 */ /* 0x000fc800078f88ff */
[----:B------:R-:W-:-:S03]  /*e050*/  PRMT R5, R5, 0x9910, RZ ;  /* 0x0000991005057816 */ /* 0x000fc600000000ff */
[----:B------:R-:W-:Y:S01]  /*e060*/  @!P0 DMUL R20, RZ, R40 ;  /* 0x00000028ff148228 */ /* 0x000fe20000000000 */
[----:B------:R-:W-:-:S04]  /*e070*/  SHF.R.S32.HI R5, RZ, 0x1, R5 ;  /* 0x00000001ff057819 */ /* 0x000fc80000011405 */
[----:B------:R-:W-:Y:S01]  /*e080*/  PRMT R46, R5, 0x9910, RZ ;  /* 0x00009910052e7816 */ /* 0x000fe200000000ff */
[----:B------:R-:W-:-:S03]  /*e090*/  @!P0 IMAD.MOV.U32 R5, RZ, RZ, 0x1 ;  /* 0x00000001ff058424 */ /* 0x000fc600078e00ff */
[----:B------:R-:W-:Y:S01]  /*e0a0*/  LEA R47, R46, 0x3ff00000, 0x14 ;  /* 0x3ff000002e2f7811 */ /* 0x000fe200078ea0ff */
[----:B------:R-:W-:Y:S02]  /*e0b0*/  IMAD.IADD R3, R3, 0x1, -R46 ;  /* 0x0000000103037824 */ /* 0x000fe400078e0a2e */
[----:B------:R-:W-:-:S03]  /*e0c0*/  IMAD.MOV.U32 R46, RZ, RZ, RZ ;  /* 0x000000ffff2e7224 */ /* 0x000fc600078e00ff */
[----:B------:R-:W-:Y:S01]  /*e0d0*/  LEA R45, R3, 0x3ff00000, 0x14 ;  /* 0x3ff00000032d7811 */ /* 0x000fe200078ea0ff */
[----:B------:R-:W-:Y:S06]  /*e0e0*/  @!P0 BRA `(.L_x_241) ;  /* 0x0000000000608947 */ /* 0x000fec0003800000 */
        /* <DEDUP_REMOVED lines=21> */
[----:B------:R-:W-:-:S07]  /*e240*/  IMAD.MOV.U32 R5, RZ, RZ, R3 ;  /* 0x000000ffff057224 */ /* 0x000fce00078e0003 */
.L_x_243:
[----:B------:R-:W-:Y:S05]  /*e250*/  BSYNC.RECONVERGENT B4 ;  /* 0x0000000000047941 */ /* 0x000fea0003800200 */
.L_x_242:
[----:B------:R-:W-:-:S07]  /*e260*/  IADD3 R5, PT, PT, R5, 0x1, RZ ;  /* 0x0000000105057810 */ /* 0x000fce0007ffe0ff */
.L_x_241:
[----:B------:R-:W-:Y:S05]  /*e270*/  BSYNC.RECONVERGENT B3 ;  /* 0x0000000000037941 */ /* 0x000fea0003800200 */
.L_x_240:
[----:B------:R-:W0:Y:S01]  /*e280*/  LDCU.64 UR4, c[0x4][0x108] ;  /* 0x01002100ff0477ac */ /* 0x000e220008000a00 */
[----:B------:R-:W-:-:S05]  /*e290*/  IMAD.SHL.U32 R3, R5, 0x40, RZ ;  /* 0x0000004005037824 */ /* 0x000fca00078e00ff */
[----:B------:R-:W-:-:S04]  /*e2a0*/  LOP3.LUT R3, R3, 0x40, RZ, 0xc0, !PT ;  /* 0x0000004003037812 */ /* 0x000fc800078ec0ff */
[----:B0-----:R-:W-:-:S05]  /*e2b0*/  IADD3 R22, P0, PT, R3, UR4, RZ ;  /* 0x0000000403167c10 */ /* 0x001fca000ff1e0ff */
[----:B------:R-:W-:-:S05]  /*e2c0*/  IMAD.X R23, RZ, RZ, UR5, P0 ;  /* 0x00000005ff177e24 */ /* 0x000fca00080e06ff */
[----:B------:R-:W2:Y:S04]  /*e2d0*/  LDG.E.128.CONSTANT R28, desc[UR36][R22.64] ;  /* 0x00000024161c7981 */ /* 0x000ea8000c1e9d00 */
[----:B------:R-:W3:Y:S04]  /*e2e0*/  LDG.E.128.CONSTANT R48, desc[UR36][R22.64+0x10] ;  /* 0x0000102416307981 */ /* 0x000ee8000c1e9d00 */
[----:B------:R-:W4:Y:S01]  /*e2f0*/  LDG.E.128.CONSTANT R52, desc[UR36][R22.64+0x20] ;  /* 0x0000202416347981 */ /* 0x000f22000c1e9d00 */
[----:B------:R-:W-:Y:S01]  /*e300*/  LOP3.LUT R3, R5, 0x1, RZ, 0xc0, !PT ;  /* 0x0000000105037812 */ /* 0x000fe200078ec0ff */
[----:B------:R-:W-:Y:S01]  /*e310*/  IMAD.MOV.U32 R32, RZ, RZ, 0x20fd8164 ;  /* 0x20fd8164ff207424 */ /* 0x000fe200078e00ff */
[----:B------:R-:W-:Y:S01]  /*e320*/  DMUL R24, R20, R20 ;  /* 0x0000001414187228 */ /* 0x000fe20000000000 */
[----:B------:R-:W-:Y:S01]  /*e330*/  BSSY.RECONVERGENT B3, `(.L_x_244) ;  /* 0x000002d000037945 */ /* 0x000fe20003800200 */
[----:B------:R-:W-:Y:S01]  /*e340*/  ISETP.NE.U32.AND P0, PT, R3, 0x1, PT ;  /* 0x000000010300780c */ /* 0x000fe20003f05070 */
[----:B------:R-:W-:Y:S01]  /*e350*/  IMAD.MOV.U32 R3, RZ, RZ, 0x3da8ff83 ;  /* 0x3da8ff83ff037424 */ /* 0x000fe200078e00ff */
[----:B------:R-:W-:-:S02]  /*e360*/  DSETP.NEU.AND P1, PT, |R40|, +INF , PT ;  /* 0x7ff000002800742a */ /* 0x000fc40003f2d200 */
[----:B------:R-:W-:Y:S02]  /*e370*/  FSEL R32, R32, -8.06006814911005101289e+34, !P0 ;  /* 0xf9785eba20207808 */ /* 0x000fe40004000000 */
[----:B------:R-:W-:-:S10]  /*e380*/  FSEL R33, -R3, 0.11223486810922622681, !P0 ;  /* 0x3de5db6503217808 */ /* 0x000fd40004000100 */
[----:B------:R-:W-:Y:S01]  /*e390*/  @!P1 IMAD.MOV.U32 R3, RZ, RZ, RZ ;  /* 0x000000ffff039224 */ /* 0x000fe200078e00ff */
        /* <DEDUP_REMOVED lines=14> */
[----:B------:R-:W-:-:S05]  /*e480*/  @!P1 DMUL R20, RZ, R40 ;  /* 0x00000028ff149228 */ /* 0x000fca0000000000 */
[----:B------:R-:W-:-:S08]  /*e490*/  DMUL R56, R42, R56 ;  /* 0x000000382a387228 */ /* 0x000fd00000000000 */
[----:B------:R-:W-:Y:S01]  /*e4a0*/  DMUL R56, R46, R56 ;  /* 0x000000382e387228 */ /* 0x000fe20000000000 */
[----:B------:R-:W-:Y:S10]  /*e4b0*/  @!P1 BRA `(.L_x_245) ;  /* 0x0000000000509947 */ /* 0x000ff40003800000 */
        /* <DEDUP_REMOVED lines=17> */
[----:B------:R-:W-:Y:S02]  /*e5d0*/  MOV R31, R41 ;  /* 0x00000029001f7202 */ /* 0x000fe40000000f00 */
[----:B------:R-:W-:-:S07]  /*e5e0*/  MOV R64, 0xe600 ;  /* 0x0000e60000407802 */ /* 0x000fce0000000f00 */
[----:B-1----:R-:W-:Y:S05]  /*e5f0*/  CALL.REL.NOINC `($_Z6kernelPdS_S_S_S_iiidS_S_Pi$__internal_trig_reduction_slowpathd) ;  /* 0x0000018c00747944 */ /* 0x002fea0003c00000 */
.L_x_245:
[----:B------:R-:W-:Y:S05]  /*e600*/  BSYNC.RECONVERGENT B3 ;  /* 0x0000000000037941 */ /* 0x000fea0003800200 */
.L_x_244:
        /* <DEDUP_REMOVED lines=11> */
[----:B------:R-:W-:Y:S01]  /*e6c0*/  IMAD.MOV.U32 R44, RZ, RZ, RZ ;  /* 0x000000ffff2c7224 */ /* 0x000fe200078e00ff */
[----:B------:R-:W-:Y:S01]  /*e6d0*/  ISETP.NE.U32.AND P0, PT, R5, 0x1, PT ;  /* 0x000000010500780c */ /* 0x000fe20003f05070 */
[----:B------:R-:W-:-:S03]  /*e6e0*/  IMAD.MOV.U32 R5, RZ, RZ, 0x3da8ff83 ;  /* 0x3da8ff83ff057424 */ /* 0x000fc600078e00ff */
[----:B------:R-:W-:Y:S01]  /*e6f0*/  FSEL R32, R32, -8.06006814911005101289e+34, !P0 ;  /* 0xf9785eba20207808 */ /* 0x000fe20004000000 */
[----:B------:R-:W-:Y:S01]  /*e700*/  DMUL R56, R56, R44 ;  /* 0x0000002c38387228 */ /* 0x000fe20000000000 */
        /* <DEDUP_REMOVED lines=14> */
[----:B------:R-:W-:-:S06]  /*e7f0*/  FSEL R21, R23, R21, !P0 ;  /* 0x0000001517157208 */ /* 0x000fcc0004000000 */
[----:B------:R-:W-:-:S08]  /*e800*/  DMUL R42, R42, R20 ;  /* 0x000000142a2a7228 */ /* 0x000fd00000000000 */
[----:B------:R-:W-:-:S08]  /*e810*/  DMUL R42, R46, R42 ;  /* 0x0000002a2e2a7228 */ /* 0x000fd00000000000 */
[----:B------:R-:W-:Y:S01]  /*e820*/  DMUL R40, R44, R42 ;  /* 0x0000002a2c287228 */ /* 0x000fe20000000000 */
[----:B------:R-:W-:Y:S10]  /*e830*/  BRA `(.L_x_228) ;  /* 0x0000000800c87947 */ /* 0x000ff40003800000 */
.L_x_237:
[----:B------:R-:W-:Y:S01]  /*e840*/  IMAD.MOV.U32 R20, RZ, RZ, 0x652b82fe ;  /* 0x652b82feff147424 */ /* 0x000fe200078e00ff */
[----:B------:R-:W-:Y:S01]  /*e850*/  MOV R21, 0x3ff71547 ;  /* 0x3ff7154700157802 */ /* 0x000fe20000000f00 */
[----:B------:R-:W-:Y:S01]  /*e860*/  UMOV UR4, 0xfefa39ef ;  /* 0xfefa39ef00047882 */ /* 0x000fe20000000000 */
[----:B------:R-:W-:Y:S01]  /*e870*/  UMOV UR5, 0x3fe62e42 ;  /* 0x3fe62e4200057882 */ /* 0x000fe20000000000 */
[----:B------:R-:W-:Y:S01]  /*e880*/  DSETP.NEU.AND P2, PT, |R40|, +INF , PT ;  /* 0x7ff000002800742a */ /* 0x000fe20003f4d200 */
[----:B------:R-:W-:Y:S01]  /*e890*/  FSETP.GEU.AND P0, PT, |R29|, 4.1917929649353027344, PT ;  /* 0x4086232b1d00780b */ /* 0x000fe20003f0e200 */
[----:B------:R-:W-:Y:S01]  /*e8a0*/  BSSY.RECONVERGENT B1, `(.L_x_246) ;  /* 0x0000036000017945 */ /* 0x000fe20003800200 */
[----:B------:R-:W-:-:S08]  /*e8b0*/  DFMA R30, R28, R20, 6.75539944105574400000e+15 ;  /* 0x433800001c1e742b */ /* 0x000fd00000000014 */
[----:B------:R-:W-:-:S03]  /*e8c0*/  DADD R20, R30, -6.75539944105574400000e+15 ;  /* 0xc33800001e147429 */ /* 0x000fc60000000000 */
[----:B------:R-:W-:-:S05]  /*e8d0*/  @!P2 DMUL R24, RZ, R40 ;  /* 0x00000028ff18a228 */ /* 0x000fca0000000000 */
        /* <DEDUP_REMOVED lines=50> */
.L_x_247:
[----:B------:R-:W-:Y:S05]  /*ec00*/  BSYNC.RECONVERGENT B1 ;  /* 0x0000000000017941 */ /* 0x000fea0003800200 */
.L_x_246:
[----:B------:R-:W-:Y:S01]  /*ec10*/  BSSY.RECONVERGENT B3, `(.L_x_248) ;  /* 0x000001c000037945 */ /* 0x000fe20003800200 */
[----:B------:R-:W-:-:S03]  /*ec20*/  @!P2 IMAD.MOV.U32 R3, RZ, RZ, 0x1 ;  /* 0x00000001ff03a424 */ /* 0x000fc600078e00ff */
[----:B------:R-:W-:Y:S05]  /*ec30*/  @!P2 BRA `(.L_x_249) ;  /* 0x000000000064a947 */ /* 0x000fea0003800000 */
        /* <DEDUP_REMOVED lines=23> */
.L_x_251:
[----:B------:R-:W-:Y:S05]  /*edb0*/  BSYNC.RECONVERGENT B4 ;  /* 0x0000000000047941 */ /* 0x000fea0003800200 */
.L_x_250:
[----:B------:R-:W-:-:S07]  /*edc0*/  VIADD R3, R3, 0x1 ;  /* 0x0000000103037836 */ /* 0x000fce0000000000 */
.L_x_249:
[----:B------:R-:W-:Y:S05]  /*edd0*/  BSYNC.RECONVERGENT B3 ;  /* 0x0000000000037941 */ /* 0x000fea0003800200 */
.L_x_248:
[----:B------:R-:W0:Y:S01]  /*ede0*/  LDCU.64 UR4, c[0x4][0x108] ;  /* 0x01002100ff0477ac */ /* 0x000e220008000a00 */
[----:B------:R-:W-:-:S04]  /*edf0*/  SHF.L.U32 R5, R3, 0x6, RZ ;  /* 0x0000000603057819 */ /* 0x000fc800000006ff */
        /* <DEDUP_REMOVED lines=24> */
[----:B------:R-:W-:Y:S01]  /*ef80*/  FSEL R25, R23, R25, !P0 ;  /* 0x0000001917197208 */ /* 0x000fe20004000000 */
[----:B------:R-:W-:Y:S01]  /*ef90*/  @!P1 DMUL R22, RZ, R40 ;  /* 0x00000028ff169228 */ /* 0x000fe20000000000 */
        /* <DEDUP_REMOVED lines=26> */
[----:B------:R-:W-:Y:S01]  /*f140*/  MOV R22, R20 ;  /* 0x0000001400167202 */ /* 0x000fe20000000f00 */
[----:B------:R-:W-:-:S07]  /*f150*/  IMAD.MOV.U32 R23, RZ, RZ, R21 ;  /* 0x000000ffff177224 */ /* 0x000fce00078e0015 */
.L_x_253:
[----:B------:R-:W-:Y:S05]  /*f160*/  BSYNC.RECONVERGENT B3 ;  /* 0x0000000000037941 */ /* 0x000fea0003800200 */
.L_x_252:
        /* <DEDUP_REMOVED lines=10> */
[----:B------:R-:W-:-:S02]  /*f210*/  DMUL R24, R22, R22 ;  /* 0x0000001616187228 */ /* 0x000fc40000000000 */
[----:B------:R-:W-:Y:S01]  /*f220*/  ISETP.NE.U32.AND P0, PT, R5, 0x1, PT ;  /* 0x000000010500780c */ /* 0x000fe20003f05070 */
[----:B------:R-:W-:Y:S01]  /*f230*/  IMAD.MOV.U32 R5, RZ, RZ, 0x3da8ff83 ;  /* 0x3da8ff83ff057424 */ /* 0x000fe200078e00ff */
[----:B------:R-:W-:Y:S02]  /*f240*/  DMUL R56, R42, R56 ;  /* 0x000000382a387228 */ /* 0x000fe40000000000 */
        /* <DEDUP_REMOVED lines=16> */
[----:B------:R-:W-:-:S11]  /*f350*/  DMUL R40, R42, R40 ;  /* 0x000000282a287228 */ /* 0x000fd60000000000 */
.L_x_228:
[----:B------:R-:W-:Y:S05]  /*f360*/  BSYNC.RECONVERGENT B0 ;  /* 0x0000000000007941 */ /* 0x000fea0003800200 */
.L_x_226:
[-C--:B------:R-:W-:Y:S01]  /*f370*/  DMUL R20, R12, R38.reuse ;  /* 0x000000260c147228 */ /* 0x080fe20000000000 */
[----:B------:R-:W-:Y:S01]  /*f380*/  BSSY.RECONVERGENT B1, `(.L_x_254) ;  /* 0x000019b000017945 */ /* 0x000fe20003800200 */
[C---:B------:R-:W-:Y:S02]  /*f390*/  DMUL R22, R14.reuse, 12 ;  /* 0x402800000e167828 */ /* 0x040fe40000000000 */
[----:B------:R-:W-:Y:S02]  /*f3a0*/  DMUL R24, R14, 9 ;  /* 0x402200000e187828 */ /* 0x000fe40000000000 */
[----:B------:R-:W-:Y:S02]  /*f3b0*/  DMUL R38, R6, R38 ;  /* 0x0000002606267228 */ /* 0x000fe40000000000 */
[C---:B------:R-:W-:Y:S02]  /*f3c0*/  DFMA R20, R12.reuse, -R20, R16 ;  /* 0x800000140c14722b */ /* 0x040fe40000000010 */
[----:B------:R-:W-:-:S02]  /*f3d0*/  DMUL R22, R12, R22 ;  /* 0x000000160c167228 */ /* 0x000fc40000000000 */
[----:B------:R-:W-:-:S06]  /*f3e0*/  DMUL R28, R14, 18 ;  /* 0x403200000e1c7828 */ /* 0x000fcc0000000000 */
[----:B------:R-:W-:Y:S02]  /*f3f0*/  DFMA R20, R6, R22, R20 ;  /* 0x000000160614722b */ /* 0x000fe40000000014 */
[----:B------:R-:W-:Y:S02]  /*f400*/  DMUL R22, R8, R24 ;  /* 0x0000001808167228 */ /* 0x000fe40000000000 */
[----:B------:R-:W-:-:S04]  /*f410*/  DMUL R28, R36, R28 ;  /* 0x0000001c241c7228 */ /* 0x000fc80000000000 */
[----:B------:R-:W-:Y:S02]  /*f420*/  DFMA R20, R6, -R38, R20 ;  /* 0x800000260614722b */ /* 0x000fe40000000014 */
[----:B------:R-:W-:Y:S02]  /*f430*/  DMUL R38, R10, R24 ;  /* 0x000000180a267228 */ /* 0x000fe40000000000 */
[----:B------:R-:W-:Y:S02]  /*f440*/  DMUL R14, R8, R22 ;  /* 0x00000016080e7228 */ /* 0x000fe40000000000 */
[C---:B------:R-:W-:Y:S02]  /*f450*/  DADD R22, R12.reuse, R12 ;  /* 0x000000000c167229 */ /* 0x040fe4000000000c */
[----:B------:R-:W-:Y:S02]  /*f460*/  DMUL R24, R12, 3 ;  /* 0x400800000c187828 */ /* 0x000fe40000000000 */
[----:B------:R-:W-:-:S02]  /*f470*/  DMUL R38, R10, R38 ;  /* 0x000000260a267228 */ /* 0x000fc40000000000 */
[----:B------:R-:W-:Y:S02]  /*f480*/  DADD R20, R20, R14 ;  /* 0x0000000014147229 */ /* 0x000fe4000000000e */
[----:B------:R-:W-:Y:S02]  /*f490*/  DMUL R22, R12, R22 ;  /* 0x000000160c167228 */ /* 0x000fe40000000000 */
[----:B------:R-:W-:Y:S02]  /*f4a0*/  DMUL R42, R36, R28 ;  /* 0x0000001c242a7228 */ /* 0x000fe40000000000 */
[----:B------:R-:W-:Y:S02]  /*f4b0*/  DMUL R46, R12, R24 ;  /* 0x000000180c2e7228 */ /* 0x000fe40000000000 */
[----:B------:R-:W-:Y:S02]  /*f4c0*/  DADD R20, R20, R38 ;  /* 0x0000000014147229 */ /* 0x000fe40000000026 */
[----:B------:R-:W-:-:S02]  /*f4d0*/  DMUL R44, R12, R22 ;  /* 0x000000160c2c7228 */ /* 0x000fc40000000000 */
[----:B------:R-:W-:Y:S02]  /*f4e0*/  DMUL R22, R12, 9 ;  /* 0x402200000c167828 */ /* 0x000fe40000000000 */
[----:B------:R-:W-:Y:S02]  /*f4f0*/  DMUL R24, R6, R24 ;  /* 0x0000001806187228 */ /* 0x000fe40000000000 */
[----:B------:R-:W-:Y:S02]  /*f500*/  DADD R20, R20, -R42 ;  /* 0x0000000014147229 */ /* 0x000fe4000000082a */
[----:B------:R-:W-:Y:S02]  /*f510*/  DMUL R46, R6, R46 ;  /* 0x0000002e062e7228 */ /* 0x000fe40000000000 */
[----:B------:R-:W-:Y:S02]  /*f520*/  DMUL R28, R12, 18 ;  /* 0x403200000c1c7828 */ /* 0x000fe40000000000 */
[----:B------:R-:W-:-:S02]  /*f530*/  DMUL R48, R8, R22 ;  /* 0x0000001608307228 */ /* 0x000fc40000000000 */
[----:B------:R-:W-:Y:S02]  /*f540*/  DADD R20, R20, R44 ;  /* 0x0000000014147229 */ /* 0x000fe4000000002c */
[----:B------:R-:W-:Y:S02]  /*f550*/  DMUL R12, R6, R24 ;  /* 0x00000018060c7228 */ /* 0x000fe40000000000 */
[----:B------:R-:W-:Y:S02]  /*f560*/  DMUL R28, R10, R28 ;  /* 0x0000001c0a1c7228 */ /* 0x000fe40000000000 */
[----:B------:R-:W-:Y:S02]  /*f570*/  DMUL R48, R8, R48 ;  /* 0x0000003008307228 */ /* 0x000fe40000000000 */
[----:B------:R-:W-:Y:S02]  /*f580*/  DADD R20, R20, -R46 ;  /* 0x0000000014147229 */ /* 0x000fe4000000082e */
[----:B------:R-:W-:-:S02]  /*f590*/  DMUL R52, R36, R22 ;  /* 0x0000001624347228 */ /* 0x000fc40000000000 */
[----:B------:R-:W-:Y:S02]  /*f5a0*/  DMUL R50, R10, R28 ;  /* 0x0000001c0a327228 */ /* 0x000fe40000000000 */
[----:B------:R-:W-:Y:S02]  /*f5b0*/  DADD R22, R6, R6 ;  /* 0x0000000006167229 */ /* 0x000fe40000000006 */
[----:B------:R-:W-:Y:S02]  /*f5c0*/  DADD R20, R20, -R12 ;  /* 0x0000000014147229 */ /* 0x000fe4000000080c */
[----:B------:R-:W-:Y:S02]  /*f5d0*/  DMUL R24, R6, 18 ;  /* 0x4032000006187828 */ /* 0x000fe40000000000 */
[----:B------:R-:W-:Y:S02]  /*f5e0*/  DMUL R52, R36, R52 ;  /* 0x0000003424347228 */ /* 0x000fe40000000000 */
[----:B------:R-:W-:-:S02]  /*f5f0*/  DMUL R28, R6, 9 ;  /* 0x40220000061c7828 */ /* 0x000fc40000000000 */
[----:B------:R-:W-:Y:S02]  /*f600*/  DADD R20, R20, R48 ;  /* 0x0000000014147229 */ /* 0x000fe40000000030 */
[----:B------:R-:W-:Y:S02]  /*f610*/  DMUL R22, R6, R22 ;  /* 0x0000001606167228 */ /* 0x000fe40000000000 */
[----:B------:R-:W-:Y:S02]  /*f620*/  DMUL R24, R8, R24 ;  /* 0x0000001808187228 */ /* 0x000fe40000000000 */
[-C--:B------:R-:W-:Y:S02]  /*f630*/  DMUL R30, R10, R28.reuse ;  /* 0x0000001c0a1e7228 */ /* 0x080fe40000000000 */
[----:B------:R-:W-:Y:S02]  /*f640*/  DADD R20, R20, -R50 ;  /* 0x0000000014147229 */ /* 0x000fe40000000832 */
[----:B------:R-:W-:-:S02]  /*f650*/  DMUL R28, R36, R28 ;  /* 0x0000001c241c7228 */ /* 0x000fc40000000000 */
[----:B------:R-:W-:-:S04]  /*f660*/  DMUL R54, R8, R24 ;  /* 0x0000001808367228 */ /* 0x000fc80000000000 */
[----:B------:R-:W-:-:S08]  /*f670*/  DADD R20, R20, R52 ;  /* 0x0000000014147229 */ /* 0x000fd00000000034 */
[----:B------:R-:W-:Y:S02]  /*f680*/  DFMA R20, R6, R22, R20 ;  /* 0x000000160614722b */ /* 0x000fe40000000014 */
[----:B------:R-:W-:Y:S02]  /*f690*/  DMUL R6, R8, 54 ;  /* 0x404b000008067828 */ /* 0x000fe40000000000 */
[----:B------:R-:W-:-:S04]  /*f6a0*/  DMUL R8, R10, R30 ;  /* 0x0000001e0a087228 */ /* 0x000fc80000000000 */
[----:B------:R-:W-:Y:S02]  /*f6b0*/  DADD R20, R20, -R54 ;  /* 0x0000000014147229 */ /* 0x000fe40000000836 */
[----:B------:R-:W-:Y:S02]  /*f6c0*/  DMUL R6, R10, R6 ;  /* 0x000000060a067228 */ /* 0x000fe40000000000 */
[----:B------:R-:W-:-:S04]  /*f6d0*/  DMUL R10, R36, R28 ;  /* 0x0000001c240a7228 */ /* 0x000fc80000000000 */
[----:B------:R-:W-:Y:S02]  /*f6e0*/  DADD R20, R20, R8 ;  /* 0x0000000014147229 */ /* 0x000fe40000000008 */
[----:B------:R-:W-:Y:S02]  /*f6f0*/  DMUL R36, R36, R6 ;  /* 0x0000000624247228 */ /* 0x000fe40000000000 */
[----:B------:R-:W-:Y:S02]  /*f700*/  DMUL R6, RZ, R40 ;  /* 0x00000028ff067228 */ /* 0x000fe40000000000 */
[----:B------:R-:W-:Y:S02]  /*f710*/  DMUL R40, R40, 4 ;  /* 0x4010000028287828 */ /* 0x000fe40000000000 */
[----:B------:R-:W-:-:S04]  /*f720*/  DADD R20, R20, R10 ;  /* 0x0000000014147229 */ /* 0x000fc8000000000a */
[----:B------:R-:W-:Y:S02]  /*f730*/  DFMA R6, R56, 4, -R6 ;  /* 0x401000003806782b */ /* 0x000fe40000000806 */
[----:B------:R-:W-:Y:S02]  /*f740*/  DFMA R40, RZ, R56, R40 ;  /* 0x00000038ff28722b */ /* 0x000fe40000000028 */
[----:B------:R-:W-:-:S08]  /*f750*/  DADD R20, R20, R36 ;  /* 0x0000000014147229 */ /* 0x000fd00000000024 */
[----:B------:R-:W-:-:S14]  /*f760*/  DSETP.NAN.AND P0, PT, R20, R20, PT ;  /* 0x000000141400722a */ /* 0x000fdc0003f08000 */
        /* <DEDUP_REMOVED lines=10> */
[----:B------:R-:W-:Y:S02]  /*f810*/  ISETP.GT.AND P1, PT, R3, 0xfffff, PT ;  /* 0x000fffff0300780c */ /* 0x000fe40003f24270 */
[----:B------:R-:W-:Y:S01]  /*f820*/  MOV R23, R3 ;  /* 0x0000000300177202 */ /* 0x000fe20000000f00 */
[----:B------:R-:W-:-:S10]  /*f830*/  IMAD.MOV.U32 R22, RZ, RZ, R24 ;  /* 0x000000ffff167224 */ /* 0x000fd400078e0018 */
[----:B------:R-:W-:Y:S01]  /*f840*/  @!P1 DMUL R22, R22, 1.80143985094819840000e+16 ;  /* 0x4350000016169828 */ /* 0x000fe20000000000 */
[----:B------:R-:W-:-:S09]  /*f850*/  @!P1 IMAD.MOV.U32 R26, RZ, RZ, -0x435 ;  /* 0xfffffbcbff1a9424 */ /* 0x000fd200078e00ff */
[----:B------:R-:W-:Y:S02]  /*f860*/  @!P1 IMAD.MOV.U32 R3, RZ, RZ, R23 ;  /* 0x000000ffff039224 */ /* 0x000fe400078e0017 */
[----:B------:R-:W-:Y:S02]  /*f870*/  @!P1 IMAD.MOV.U32 R24, RZ, RZ, R22 ;  /* 0x000000ffff189224 */ /* 0x000fe400078e0016 */
[----:B------:R-:W-:-:S05]  /*f880*/  VIADD R5, R3, 0xffffffff ;  /* 0xffffffff03057836 */ /* 0x000fca0000000000 */
[----:B------:R-:W-:-:S13]  /*f890*/  ISETP.GT.U32.AND P0, PT, R5, 0x7feffffe, PT ;  /* 0x7feffffe0500780c */ /* 0x000fda0003f04070 */
[----:B------:R-:W-:Y:S05]  /*f8a0*/  @P0 BRA `(.L_x_257) ;  /* 0x0000000400040947 */ /* 0x000fea0003800000 */
[----:B------:R-:W-:Y:S01]  /*f8b0*/  LOP3.LUT R5, R3, 0xfffff, RZ, 0xc0, !PT ;  /* 0x000fffff03057812 */ /* 0x000fe200078ec0ff */
[----:B------:R-:W-:Y:S01]  /*f8c0*/  IMAD.MOV.U32 R22, RZ, RZ, R24 ;  /* 0x000000ffff167224 */ /* 0x000fe200078e0018 */
[----:B------:R-:W-:Y:S01]  /*f8d0*/  UMOV UR4, 0x3ae80f1e ;  /* 0x3ae80f1e00047882 */ /* 0x000fe20000000000 */
[----:B------:R-:W-:Y:S01]  /*f8e0*/  IMAD.MOV.U32 R28, RZ, RZ, RZ ;  /* 0x000000ffff1c7224 */ /* 0x000fe200078e00ff */
[----:B------:R-:W-:Y:S01]  /*f8f0*/  LOP3.LUT R23, R5, 0x3ff00000, RZ, 0xfc, !PT ;  /* 0x3ff0000005177812 */ /* 0x000fe200078efcff */
[----:B------:R-:W-:Y:S01]  /*f900*/  IMAD.MOV.U32 R56, RZ, RZ, -0x748574fc ;  /* 0x8b7a8b04ff387424 */ /* 0x000fe200078e00ff */
[----:B------:R-:W-:Y:S01]  /*f910*/  UMOV UR5, 0x3eb1380b ;  /* 0x3eb1380b00057882 */ /* 0x000fe20000000000 */
[----:B------:R-:W-:Y:S01]  /*f920*/  IMAD.MOV.U32 R57, RZ, RZ, 0x3ed0ee25 ;  /* 0x3ed0ee25ff397424 */ /* 0x000fe200078e00ff */
[----:B------:R-:W-:Y:S01]  /*f930*/  ISETP.GE.U32.AND P0, PT, R23, 0x3ff6a09f, PT ;  /* 0x3ff6a09f1700780c */ /* 0x000fe20003f06070 */
[----:B------:R-:W-:Y:S01]  /*f940*/  IMAD.MOV.U32 R59, RZ, RZ, 0x43300000 ;  /* 0x43300000ff3b7424 */ /* 0x000fe200078e00ff */
[----:B------:R-:W-:Y:S01]  /*f950*/  LEA.HI R3, R3, R26, RZ, 0xc ;  /* 0x0000001a03037211 */ /* 0x000fe200078f60ff */
[----:B------:R-:W-:Y:S01]  /*f960*/  UMOV UR6, 0x80000000 ;  /* 0x8000000000067882 */ /* 0x000fe20000000000 */
[----:B------:R-:W-:-:S09]  /*f970*/  UMOV UR7, 0x43300000 ;  /* 0x4330000000077882 */ /* 0x000fd20000000000 */
[----:B------:R-:W-:Y:S01]  /*f980*/  @P0 IADD3 R5, PT, PT, R23, -0x100000, RZ ;  /* 0xfff0000017050810 */ /* 0x000fe20007ffe0ff */
[----:B------:R-:W-:-:S04]  /*f990*/  @P0 VIADD R3, R3, 0x1 ;  /* 0x0000000103030836 */ /* 0x000fc80000000000 */
[----:B------:R-:W-:Y:S01]  /*f9a0*/  @P0 IMAD.MOV.U32 R23, RZ, RZ, R5 ;  /* 0x000000ffff170224 */ /* 0x000fe200078e0005 */
[----:B------:R-:W-:-:S05]  /*f9b0*/  LOP3.LUT R58, R3, 0x80000000, RZ, 0x3c, !PT ;  /* 0x80000000033a7812 */ /* 0x000fca00078e3cff */
        /* <DEDUP_REMOVED lines=48> */
.L_x_257:
[----:B------:R-:W-:Y:S01]  /*fcc0*/  MOV R24, 0x0 ;  /* 0x0000000000187802 */ /* 0x000fe20000000f00 */
[----:B------:R-:W-:Y:S01]  /*fcd0*/  IMAD.MOV.U32 R25, RZ, RZ, 0x7ff00000 ;  /* 0x7ff00000ff197424 */ /* 0x000fe200078e00ff */
[----:B------:R-:W-:-:S05]  /*fce0*/  LOP3.LUT P0, RZ, R23, 0x7fffffff, RZ, 0xc0, !PT ;  /* 0x7fffffff17ff7812 */ /* 0x000fca000780c0ff */
[----:B------:R-:W-:-:S10]  /*fcf0*/  DFMA R24, R22, R24, +INF ;  /* 0x7ff000001618742b */ /* 0x000fd40000000018 */
[----:B------:R-:W-:Y:S02]  /*fd00*/  FSEL R22, R24, RZ, P0 ;  /* 0x000000ff18167208 */ /* 0x000fe40000000000 */
[----:B------:R-:W-:-:S07]  /*fd10*/  FSEL R23, R25, -QNAN , P0 ;  /* 0xfff0000019177808 */ /* 0x000fce0000000000 */
.L_x_258:
[----:B------:R-:W-:Y:S05]  /*fd20*/  BSYNC.RECONVERGENT B0 ;  /* 0x0000000000007941 */ /* 0x000fea0003800200 */
.L_x_256:
[----:B------:R-:W-:Y:S01]  /*fd30*/  DADD R24, -RZ, |R20| ;  /* 0x00000000ff187229 */ /* 0x000fe20000000514 */
[----:B------:R-:W-:Y:S01]  /*fd40*/  IMAD.MOV.U32 R26, RZ, RZ, RZ ;  /* 0x000000ffff1a7224 */ /* 0x000fe200078e00ff */
[----:B------:R-:W-:Y:S01]  /*fd50*/  MOV R58, 0xfd90 ;  /* 0x0000fd90003a7802 */ /* 0x000fe20000000f00 */
[----:B------:R-:W-:-:S07]  /*fd60*/  IMAD.MOV.U32 R31, RZ, RZ, RZ ;  /* 0x000000ffff1f7224 */ /* 0x000fce00078e00ff */
[----:B------:R-:W-:-:S07]  /*fd70*/  IMAD.MOV.U32 R28, RZ, RZ, R24 ;  /* 0x000000ffff1c7224 */ /* 0x000fce00078e0018 */
[----:B-1----:R-:W-:Y:S05]  /*fd80*/  CALL.REL.NOINC `($__internal_1_$__cuda_sm20_div_rn_f64_full) ;  /* 0x0000016400507944 */ /* 0x002fea0003c00000 */
[----:B------:R-:W-:Y:S01]  /*fd90*/  DMUL R28, R24, R24 ;  /* 0x00000018181c7228 */ /* 0x000fe20000000000 */
[----:B------:R-:W-:Y:S01]  /*fda0*/  IMAD.MOV.U32 R30, RZ, RZ, -0x2449a4b7 ;  /* 0xdbb65b49ff1e7424 */ /* 0x000fe200078e00ff */
[----:B------:R-:W-:Y:S01]  /*fdb0*/  UMOV UR4, 0x2a25ff7e ;  /* 0x2a25ff7e00047882 */ /* 0x000fe20000000000 */
[----:B------:R-:W-:Y:S01]  /*fdc0*/  IMAD.MOV.U32 R31, RZ, RZ, 0x3f2d3b63 ;  /* 0x3f2d3b63ff1f7424 */ /* 0x000fe200078e00ff */
[----:B------:R-:W-:Y:S01]  /*fdd0*/  UMOV UR5, 0x3ef53e1d ;  /* 0x3ef53e1d00057882 */ /* 0x000fe20000000000 */
[----:B------:R-:W-:Y:S01]  /*fde0*/  ISETP.GE.AND P0, PT, R21, RZ, PT ;  /* 0x000000ff1500720c */ /* 0x000fe20003f06270 */
[----:B------:R-:W-:-:S03]  /*fdf0*/  DADD R20, RZ, |R20| ;  /* 0x00000000ff147229 */ /* 0x000fc60000000414 */
        /* <DEDUP_REMOVED lines=59> */
[----:B------:R-:W-:-:S05]  /*101b0*/  DSETP.NAN.AND P0, PT, R20, R20, PT ;  /* 0x000000141400722a */ /* 0x000fca0003f08000 */
[----:B------:R-:W-:-:S10]  /*101c0*/  DADD R24, -RZ, |R24| ;  /* 0x00000000ff187229 */ /* 0x000fd40000000518 */
[----:B------:R-:W-:Y:S02]  /*101d0*/  FSEL R20, R20, R24, P0 ;  /* 0x0000001814147208 */ /* 0x000fe40000000000 */
[----:B------:R-:W-:Y:S01]  /*101e0*/  FSEL R21, R21, R25, P0 ;  /* 0x0000001915157208 */ /* 0x000fe20000000000 */
[----:B------:R-:W-:Y:S06]  /*101f0*/  BRA `(.L_x_259) ;  /* 0x0000000800cc7947 */ /* 0x000fec0003800000 */
.L_x_255:
        /* <DEDUP_REMOVED lines=12> */
.L_x_260:
[----:B------:R-:W-:Y:S01]  /*102c0*/  ISETP.GT.AND P0, PT, R63, 0xfffff, PT ;  /* 0x000fffff3f00780c */ /* 0x000fe20003f04270 */
[--C-:B------:R-:W-:Y:S01]  /*102d0*/  IMAD.MOV.U32 R23, RZ, RZ, R63.reuse ;  /* 0x000000ffff177224 */ /* 0x100fe200078e003f */
[----:B------:R-:W-:Y:S01]  /*102e0*/  MOV R22, R62 ;  /* 0x0000003e00167202 */ /* 0x000fe20000000f00 */
[----:B------:R-:W-:Y:S01]  /*102f0*/  IMAD.MOV.U32 R3, RZ, RZ, R63 ;  /* 0x000000ffff037224 */ /* 0x000fe200078e003f */
[----:B------:R-:W-:Y:S01]  /*10300*/  BSSY.RECONVERGENT B0, `(.L_x_261) ;  /* 0x0000051000007945 */ /* 0x000fe20003800200 */
[----:B------:R-:W-:-:S08]  /*10310*/  IMAD.MOV.U32 R26, RZ, RZ, -0x3ff ;  /* 0xfffffc01ff1a7424 */ /* 0x000fd000078e00ff */
[----:B------:R-:W-:Y:S01]  /*10320*/  @!P0 DMUL R22, R22, 1.80143985094819840000e+16 ;  /* 0x4350000016168828 */ /* 0x000fe20000000000 */
[----:B------:R-:W-:-:S09]  /*10330*/  @!P0 MOV R26, 0xfffffbcb ;  /* 0xfffffbcb001a8802 */ /* 0x000fd20000000f00 */
[----:B------:R-:W-:-:S04]  /*10340*/  @!P0 IMAD.MOV.U32 R3, RZ, RZ, R23 ;  /* 0x000000ffff038224 */ /* 0x000fc800078e0017 */
[----:B------:R-:W-:-:S05]  /*10350*/  VIADD R5, R3, 0xffffffff ;  /* 0xffffffff03057836 */ /* 0x000fca0000000000 */
[----:B------:R-:W-:Y:S01]  /*10360*/  ISETP.GT.U32.AND P1, PT, R5, 0x7feffffe, PT ;  /* 0x7feffffe0500780c */ /* 0x000fe20003f24070 */
[----:B------:R-:W-:Y:S02]  /*10370*/  IMAD.MOV.U32 R5, RZ, RZ, R62 ;  /* 0x000000ffff057224 */ /* 0x000fe400078e003e */
[----:B------:R-:W-:-:S10]  /*10380*/  @!P0 IMAD.MOV.U32 R5, RZ, RZ, R22 ;  /* 0x000000ffff058224 */ /* 0x000fd400078e0016 */
        /* <DEDUP_REMOVED lines=66> */
.L_x_262:
[----:B------:R-:W-:Y:S01]  /*107b0*/  IMAD.MOV.U32 R24, RZ, RZ, 0x0 ;  /* 0x00000000ff187424 */ /* 0x000fe200078e00ff */
[----:B------:R-:W-:Y:S01]  /*107c0*/  LOP3.LUT P0, RZ, R23, 0x7fffffff, RZ, 0xc0, !PT ;  /* 0x7fffffff17ff7812 */ /* 0x000fe2000780c0ff */
[----:B------:R-:W-:-:S06]  /*107d0*/  IMAD.MOV.U32 R25, RZ, RZ, 0x7ff00000 ;  /* 0x7ff00000ff197424 */ /* 0x000fcc00078e00ff */
[----:B------:R-:W-:-:S10]  /*107e0*/  DFMA R24, R22, R24, +INF ;  /* 0x7ff000001618742b */ /* 0x000fd40000000018 */
[----:B------:R-:W-:Y:S02]  /*107f0*/  FSEL R22, R24, RZ, P0 ;  /* 0x000000ff18167208 */ /* 0x000fe40000000000 */
[----:B------:R-:W-:-:S07]  /*10800*/  FSEL R23, R25, -QNAN , P0 ;  /* 0xfff0000019177808 */ /* 0x000fce0000000000 */
.L_x_263:
[----:B------:R-:W-:Y:S05]  /*10810*/  BSYNC.RECONVERGENT B0 ;  /* 0x0000000000007941 */ /* 0x000fea0003800200 */
.L_x_261:
[----:B------:R-:W-:Y:S01]  /*10820*/  IMAD.MOV.U32 R28, RZ, RZ, R62 ;  /* 0x000000ffff1c7224 */ /* 0x000fe200078e003e */
[----:B------:R-:W-:Y:S01]  /*10830*/  MOV R26, RZ ;  /* 0x000000ff001a7202 */ /* 0x000fe20000000f00 */
[----:B------:R-:W-:Y:S01]  /*10840*/  IMAD.MOV.U32 R25, RZ, RZ, R63 ;  /* 0x000000ffff197224 */ /* 0x000fe200078e003f */
[----:B------:R-:W-:Y:S01]  /*10850*/  MOV R58, 0x10880 ;  /* 0x00010880003a7802 */ /* 0x000fe20000000f00 */
[----:B------:R-:W-:-:S07]  /*10860*/  IMAD.MOV.U32 R31, RZ, RZ, RZ ;  /* 0x000000ffff1f7224 */ /* 0x000fce00078e00ff */
[----:B-1----:R-:W-:Y:S05]  /*10870*/  CALL.REL.NOINC `($__internal_1_$__cuda_sm20_div_rn_f64_full) ;  /* 0x0000015800947944 */ /* 0x002fea0003c00000 */
[----:B------:R-:W-:Y:S01]  /*10880*/  DMUL R28, R24, R24 ;  /* 0x00000018181c7228 */ /* 0x000fe20000000000 */
[----:B------:R-:W-:Y:S01]  /*10890*/  IMAD.MOV.U32 R30, RZ, RZ, -0x2449a4b7 ;  /* 0xdbb65b49ff1e7424 */ /* 0x000fe200078e00ff */
[----:B------:R-:W-:Y:S01]  /*108a0*/  UMOV UR4, 0x2a25ff7e ;  /* 0x2a25ff7e00047882 */ /* 0x000fe20000000000 */
[----:B------:R-:W-:Y:S01]  /*108b0*/  IMAD.MOV.U32 R31, RZ, RZ, 0x3f2d3b63 ;  /* 0x3f2d3b63ff1f7424 */ /* 0x000fe200078e00ff */
[----:B------:R-:W-:Y:S01]  /*108c0*/  UMOV UR5, 0x3ef53e1d ;  /* 0x3ef53e1d00057882 */ /* 0x000fe20000000000 */
[----:B------:R-:W-:Y:S01]  /*108d0*/  ISETP.GE.AND P1, PT, R21, RZ, PT ;  /* 0x000000ff1500720c */ /* 0x000fe20003f26270 */
[----:B------:R-:W-:-:S03]  /*108e0*/  DSETP.NEU.AND P0, PT, R20, RZ, PT ;  /* 0x000000ff1400722a */ /* 0x000fc60003f0d000 */
[----:B------:R-:W-:Y:S01]  /*108f0*/  DFMA R30, R28, -UR4, R30 ;  /* 0x800000041c1e7c2b */ /* 0x000fe2000800001e */
[----:B------:R-:W-:Y:S01]  /*10900*/  UMOV UR4, 0x8dde082e ;  /* 0x8dde082e00047882 */ /* 0x000fe20000000000 */
[----:B------:R-:W-:Y:S01]  /*10910*/  UMOV UR5, 0x3f531278 ;  /* 0x3f53127800057882 */ /* 0x000fe20000000000 */
[----:B------:R-:W-:-:S05]  /*10920*/  FSEL R3, RZ, 2.1426990032196044922, P1 ;  /* 0x400921fbff037808 */ /* 0x000fca0000800000 */
        /* <DEDUP_REMOVED lines=56> */
[----:B------:R-:W-:Y:S01]  /*10cb0*/  DADD R24, RZ, |R20| ;  /* 0x00000000ff187229 */ /* 0x000fe20000000414 */
[----:B------:R-:W-:-:S04]  /*10cc0*/  FSEL R21, RZ, 3.37028055040000000000e+12, P1 ;  /* 0x54442d18ff157808 */ /* 0x000fc80000800000 */
[----:B------:R-:W-:-:S03]  /*10cd0*/  DADD R28, -RZ, |R28| ;  /* 0x00000000ff1c7229 */ /* 0x000fc6000000051c */
[----:B------:R-:W-:-:S07]  /*10ce0*/  DSETP.NAN.AND P1, PT, R24, R24, PT ;  /* 0x000000181800722a */ /* 0x000fce0003f28000 */
[----:B------:R-:W-:Y:S02]  /*10cf0*/  FSEL R21, R21, R28, !P0 ;  /* 0x0000001c15157208 */ /* 0x000fe40004000000 */
[----:B------:R-:W-:Y:S02]  /*10d00*/  FSEL R29, R3, R29, !P0 ;  /* 0x0000001d031d7208 */ /* 0x000fe40004000000 */
[----:B------:R-:W-:Y:S02]  /*10d10*/  FSEL R20, R24, R21, P1 ;  /* 0x0000001518147208 */ /* 0x000fe40000800000 */
[----:B------:R-:W-:-:S07]  /*10d20*/  FSEL R21, R25, R29, P1 ;  /* 0x0000001d19157208 */ /* 0x000fce0000800000 */
.L_x_259:
[----:B------:R-:W-:Y:S05]  /*10d30*/  BSYNC.RECONVERGENT B1 ;  /* 0x0000000000017941 */ /* 0x000fea0003800200 */
.L_x_254:
[----:B------:R-:W-:Y:S01]  /*10d40*/  DADD R56, R20, R20 ;  /* 0x0000000014387229 */ /* 0x000fe20000000014 */
[----:B------:R-:W-:Y:S07]  /*10d50*/  BSSY.RECONVERGENT B0, `(.L_x_264) ;  /* 0x0000242000007945 */ /* 0x000fee0003800200 */
[----:B------:R-:W-:Y:S02]  /*10d60*/  DFMA R56, RZ, R22, R56 ;  /* 0x00000016ff38722b */ /* 0x000fe40000000038 */
[----:B------:R-:W-:-:S08]  /*10d70*/  DADD R22, R22, R22 ;  /* 0x0000000016167229 */ /* 0x000fd00000000016 */
[----:B------:R-:W-:Y:S01]  /*10d80*/  LOP3.LUT R3, R57, 0x7fffffff, RZ, 0xc0, !PT ;  /* 0x7fffffff39037812 */ /* 0x000fe200078ec0ff */
[----:B------:R-:W-:-:S03]  /*10d90*/  DFMA R28, -RZ, R20, R22 ;  /* 0x00000014ff1c722b */ /* 0x000fc60000000116 */
        /* <DEDUP_REMOVED lines=62> */
.L_x_265:
        /* <DEDUP_REMOVED lines=29> */
.L_x_271:
[----:B------:R-:W-:Y:S05]  /*11350*/  BSYNC.RECONVERGENT B4 ;  /* 0x0000000000047941 */ /* 0x000fea0003800200 */
.L_x_270:
[----:B------:R-:W-:-:S07]  /*11360*/  VIADD R3, R3, 0x1 ;  /* 0x0000000103037836 */ /* 0x000fce0000000000 */
.L_x_269:
[----:B------:R-:W-:Y:S05]  /*11370*/  BSYNC.RECONVERGENT B3 ;  /* 0x0000000000037941 */ /* 0x000fea0003800200 */
.L_x_268:
        /* <DEDUP_REMOVED lines=12> */
[----:B------:R-:W-:-:S02]  /*11440*/  ISETP.NE.U32.AND P0, PT, R5, 0x1, PT ;  /* 0x000000010500780c */ /* 0x000fc40003f05070 */
[----:B------:R-:W-:Y:S02]  /*11450*/  MOV R5, 0x3da8ff83 ;  /* 0x3da8ff8300057802 */ /* 0x000fe40000000f00 */
[----:B------:R-:W-:Y:S01]  /*11460*/  FSEL R32, R32, -8.06006814911005101289e+34, !P0 ;  /* 0xf9785eba20207808 */ /* 0x000fe20004000000 */
[----:B0-----:R-:W-:Y:S01]  /*11470*/  @!P2 DMUL R22, RZ, R56 ;  /* 0x00000038ff16a228 */ /* 0x001fe20000000000 */
        /* <DEDUP_REMOVED lines=39> */
.L_x_273:
[----:B------:R-:W-:Y:S05]  /*116f0*/  BSYNC.RECONVERGENT B3 ;  /* 0x0000000000037941 */ /* 0x000fea0003800200 */
.L_x_272:
        /* <DEDUP_REMOVED lines=30> */
.L_x_267:
        /* <DEDUP_REMOVED lines=15> */
.L_x_274:
        /* <DEDUP_REMOVED lines=64> */
.L_x_277:
[----:B------:R-:W-:Y:S05]  /*11dd0*/  BSYNC.RECONVERGENT B1 ;  /* 0x0000000000017941 */ /* 0x000fea0003800200 */
.L_x_276:
        /* <DEDUP_REMOVED lines=9> */
[----:B------:R-:W-:Y:S01]  /*11e70*/  SHF.R.S32.HI R5, RZ, 0x1, R5 ;  /* 0x00000001ff057819 */ /* 0x000fe20000011405 */
[----:B------:R-:W-:-:S03]  /*11e80*/  @!P2 IMAD.MOV.U32 R3, RZ, RZ, 0x1 ;  /* 0x00000001ff03a424 */ /* 0x000fc600078e00ff */
[----:B------:R-:W-:-:S05]  /*11e90*/  LOP3.LUT R5, R5, 0xffff, RZ, 0xc0, !PT ;  /* 0x0000ffff05057812 */ /* 0x000fca00078ec0ff */
[----:B------:R-:W-:-:S05]  /*11ea0*/  IMAD.IADD R22, R22, 0x1, -R5 ;  /* 0x0000000116167824 */ /* 0x000fca00078e0a05 */
        /* <DEDUP_REMOVED lines=23> */
.L_x_281:
[----:B------:R-:W-:Y:S05]  /*12020*/  BSYNC.RECONVERGENT B4 ;  /* 0x0000000000047941 */ /* 0x000fea0003800200 */
.L_x_280:
[----:B------:R-:W-:-:S07]  /*12030*/  VIADD R3, R3, 0x1 ;  /* 0x0000000103037836 */ /* 0x000fce0000000000 */
.L_x_279:
[----:B------:R-:W-:Y:S05]  /*12040*/  BSYNC.RECONVERGENT B3 ;  /* 0x0000000000037941 */ /* 0x000fea0003800200 */
.L_x_278:
        /* <DEDUP_REMOVED lines=29> */
[----:B------:R-:W-:Y:S01]  /*12220*/  FSEL R62, R22, R20, !P0 ;  /* 0x00000014163e7208 */ /* 0x000fe20004000000 */
[----:B------:R-:W-:Y:S01]  /*12230*/  IMAD.MOV.U32 R20, RZ, RZ, RZ ;  /* 0x000000ffff147224 */ /* 0x000fe200078e00ff */
[----:B------:R-:W-:Y:S01]  /*12240*/  FSEL R63, R23, R21, !P0 ;  /* 0x00000015173f7208 */ /* 0x000fe20004000000 */
[----:B------:R-:W-:Y:S01]  /*12250*/  @!P2 DMUL R22, RZ, R56 ;  /* 0x00000038ff16a228 */ /* 0x000fe20000000000 */
[----:B------:R-:W-:-:S04]  /*12260*/  LEA R21, R5, 0x3ff00000, 0x14 ;  /* 0x3ff0000005157811 */ /* 0x000fc800078ea0ff */
        /* <DEDUP_REMOVED lines=25> */
.L_x_283:
[----:B------:R-:W-:Y:S05]  /*12400*/  BSYNC.RECONVERGENT B3 ;  /* 0x0000000000037941 */ /* 0x000fea0003800200 */
.L_x_282:
        /* <DEDUP_REMOVED lines=11> */
[----:B------:R-:W-:Y:S01]  /*124c0*/  LEA R57, R5, 0x3ff00000, 0x14 ;  /* 0x3ff0000005397811 */ /* 0x000fe200078ea0ff */
[----:B------:R-:W-:Y:S01]  /*124d0*/  IMAD.MOV.U32 R56, RZ, RZ, RZ ;  /* 0x000000ffff387224 */ /* 0x000fe200078e00ff */
[----:B------:R-:W-:Y:S01]  /*124e0*/  ISETP.NE.U32.AND P0, PT, R19, 0x1, PT ;  /* 0x000000011300780c */ /* 0x000fe20003f05070 */
[----:B------:R-:W-:Y:S01]  /*124f0*/  IMAD.MOV.U32 R19, RZ, RZ, 0x3da8ff83 ;  /* 0x3da8ff83ff137424 */ /* 0x000fe200078e00ff */
[----:B------:R-:W-:-:S02]  /*12500*/  MOV R58, RZ ;  /* 0x000000ff003a7202 */ /* 0x000fc40000000f00 */
        /* <DEDUP_REMOVED lines=17> */
[----:B------:R-:W-:Y:S02]  /*12620*/  DMUL R56, R56, R60 ;  /* 0x0000003c38387228 */ /* 0x000fe40000000000 */
[----:B------:R-:W-:-:S06]  /*12630*/  DMUL R60, R62, R58 ;  /* 0x0000003a3e3c7228 */ /* 0x000fcc0000000000 */
[----:B------:R-:W-:Y:S01]  /*12640*/  DMUL R56, R58, R56 ;  /* 0x000000383a387228 */ /* 0x000fe20000000000 */
[----:B------:R-:W-:Y:S10]  /*12650*/  BRA `(.L_x_266) ;  /* 0x0000000800c47947 */ /* 0x000ff40003800000 */
.L_x_275:
[----:B------:R-:W-:Y:S01]  /*12660*/  IMAD.MOV.U32 R20, RZ, RZ, 0x652b82fe ;  /* 0x652b82feff147424 */ /* 0x000fe200078e00ff */
[----:B------:R-:W-:Y:S01]  /*12670*/  UMOV UR4, 0xfefa39ef ;  /* 0xfefa39ef00047882 */ /* 0x000fe20000000000 */
[----:B------:R-:W-:Y:S01]  /*12680*/  IMAD.MOV.U32 R21, RZ, RZ, 0x3ff71547 ;  /* 0x3ff71547ff157424 */ /* 0x000fe200078e00ff */
[----:B------:R-:W-:Y:S01]  /*12690*/  UMOV UR5, 0x3fe62e42 ;  /* 0x3fe62e4200057882 */ /* 0x000fe20000000000 */
[----:B------:R-:W-:Y:S01]  /*126a0*/  DSETP.NEU.AND P2, PT, |R56|, +INF , PT ;  /* 0x7ff000003800742a */ /* 0x000fe20003f4d200 */
[----:B------:R-:W-:Y:S01]  /*126b0*/  FSETP.GEU.AND P0, PT, |R29|, 4.1917929649353027344, PT ;  /* 0x4086232b1d00780b */ /* 0x000fe20003f0e200 */
[----:B------:R-:W-:Y:S02]  /*126c0*/  BSSY.RECONVERGENT B1, `(.L_x_284) ;  /* 0x0000036000017945 */ /* 0x000fe40003800200 */
[----:B------:R-:W-:-:S08]  /*126d0*/  DFMA R30, R28, R20, 6.75539944105574400000e+15 ;  /* 0x433800001c1e742b */ /* 0x000fd00000000014 */
[----:B------:R-:W-:Y:S02]  /*126e0*/  DADD R20, R30, -6.75539944105574400000e+15 ;  /* 0xc33800001e147429 */ /* 0x000fe40000000000 */
[----:B------:R-:W-:-:S06]  /*126f0*/  @!P2 DMUL R24, RZ, R56 ;  /* 0x00000038ff18a228 */ /* 0x000fcc0000000000 */
        /* <DEDUP_REMOVED lines=44> */
[----:B------:R-:W-:-:S04]  /*129c0*/  @!P1 SHF.R.S32.HI R3, RZ, 0x1, R3 ;  /* 0x00000001ff039819 */ /* 0x000fc80000011403 */
[----:B------:R-:W-:Y:S01]  /*129d0*/  @!P1 IADD3 R22, PT, PT, R30, -R3, RZ ;  /* 0x800000031e169210 */ /* 0x000fe20007ffe0ff */
[----:B------:R-:W-:-:S03]  /*129e0*/  @!P1 IMAD R21, R3, 0x100000, R21 ;  /* 0x0010000003159824 */ /* 0x000fc600078e0215 */
[----:B------:R-:W-:Y:S01]  /*129f0*/  @!P1 LEA R23, R22, 0x3ff00000, 0x14 ;  /* 0x3ff0000016179811 */ /* 0x000fe200078ea0ff */
[----:B------:R-:W-:-:S06]  /*12a00*/  @!P1 IMAD.MOV.U32 R22, RZ, RZ, RZ ;  /* 0x000000ffff169224 */ /* 0x000fcc00078e00ff */
[----:B------:R-:W-:-:S11]  /*12a10*/  @!P1 DMUL R58, R20, R22 ;  /* 0x00000016143a9228 */ /* 0x000fd60000000000 */
.L_x_285:
[----:B------:R-:W-:Y:S05]  /*12a20*/  BSYNC.RECONVERGENT B1 ;  /* 0x0000000000017941 */ /* 0x000fea0003800200 */
.L_x_284:
        /* <DEDUP_REMOVED lines=24> */
[----:B------:R-:W-:Y:S01]  /*12bb0*/  IMAD.MOV.U32 R24, RZ, RZ, R20 ;  /* 0x000000ffff187224 */ /* 0x000fe200078e0014 */
[----:B------:R-:W-:-:S07]  /*12bc0*/  MOV R25, R21 ;  /* 0x0000001500197202 */ /* 0x000fce0000000f00 */
.L_x_289:
[----:B------:R-:W-:Y:S05]  /*12bd0*/  BSYNC.RECONVERGENT B4 ;  /* 0x0000000000047941 */ /* 0x000fea0003800200 */
.L_x_288:
[----:B------:R-:W-:-:S07]  /*12be0*/  VIADD R3, R3, 0x1 ;  /* 0x0000000103037836 */ /* 0x000fce0000000000 */
.L_x_287:
[----:B------:R-:W-:Y:S05]  /*12bf0*/  BSYNC.RECONVERGENT B3 ;  /* 0x0000000000037941 */ /* 0x000fea0003800200 */
.L_x_286:
        /* <DEDUP_REMOVED lines=49> */
[----:B------:R-:W-:Y:S01]  /*12f10*/  MOV R3, R56 ;  /* 0x0000003800037202 */ /* 0x000fe20000000f00 */
[----:B------:R-:W-:Y:S01]  /*12f20*/  IMAD.MOV.U32 R31, RZ, RZ, R57 ;  /* 0x000000ffff1f7224 */ /* 0x000fe200078e0039 */
[----:B------:R-:W-:-:S07]  /*12f30*/  MOV R64, 0x12f50 ;  /* 0x00012f5000407802 */ /* 0x000fce0000000f00 */
[----:B-1----:R-:W-:Y:S05]  /*12f40*/  CALL.REL.NOINC `($_Z6kernelPdS_S_S_S_iiidS_S_Pi$__internal_trig_reduction_slowpathd) ;  /* 0x0000014400207944 */ /* 0x002fea0003c00000 */
[----:B------:R-:W-:Y:S02]  /*12f50*/  IMAD.MOV.U32 R22, RZ, RZ, R20 ;  /* 0x000000ffff167224 */ /* 0x000fe400078e0014 */
[----:B------:R-:W-:-:S07]  /*12f60*/  IMAD.MOV.U32 R23, RZ, RZ, R21 ;  /* 0x000000ffff177224 */ /* 0x000fce00078e0015 */
.L_x_291:
[----:B------:R-:W-:Y:S05]  /*12f70*/  BSYNC.RECONVERGENT B3 ;  /* 0x0000000000037941 */ /* 0x000fea0003800200 */
.L_x_290:
        /* <DEDUP_REMOVED lines=12> */
[----:B------:R-:W-:Y:S01]  /*13040*/  DMUL R60, R58, R60 ;  /* 0x0000003c3a3c7228 */ /* 0x000fe20000000000 */
[----:B------:R-:W-:Y:S02]  /*13050*/  MOV R5, 0x3da8ff83 ;  /* 0x3da8ff8300057802 */ /* 0x000fe40000000f00 */
        /* <DEDUP_REMOVED lines=17> */
.L_x_266:
[----:B------:R-:W-:Y:S05]  /*13170*/  BSYNC.RECONVERGENT B0 ;  /* 0x0000000000007941 */ /* 0x000fea0003800200 */
.L_x_264:
[----:B------:R-:W-:Y:S01]  /*13180*/  DADD R40, R40, R56 ;  /* 0x0000000028287229 */ /* 0x000fe20000000038 */
[----:B------:R-:W-:Y:S01]  /*13190*/  BSSY.RECONVERGENT B1, `(.L_x_292) ;  /* 0x000011a000017945 */ /* 0x000fe20003800200 */
[----:B------:R-:W-:Y:S01]  /*131a0*/  DADD R20, R6, R60 ;  /* 0x0000000006147229 */ /* 0x000fe2000000003c */
[----:B------:R-:W-:-:S05]  /*131b0*/  CS2R R22, SRZ ;  /* 0x0000000000167805 */ /* 0x000fca000001ff00 */
[----:B------:R-:W-:Y:S02]  /*131c0*/  DSETP.NEU.AND P0, PT, R40, RZ, PT ;  /* 0x000000ff2800722a */ /* 0x000fe40003f0d000 */
[----:B------:R-:W-:-:S14]  /*131d0*/  DSETP.EQ.AND P1, PT, R20, RZ, PT ;  /* 0x000000ff1400722a */ /* 0x000fdc0003f22000 */
[----:B------:R-:W-:Y:S05]  /*131e0*/  @!P0 BRA P1, `(.L_x_293) ;  /* 0x0000001000508947 */ /* 0x000fea0000800000 */
[----:B------:R-:W-:Y:S01]  /*131f0*/  DSETP.NEU.AND P0, PT, |R40|, +INF , PT ;  /* 0x7ff000002800742a */ /* 0x000fe20003f0d200 */
[----:B------:R-:W-:Y:S02]  /*13200*/  IMAD.MOV.U32 R22, RZ, RZ, 0x0 ;  /* 0x00000000ff167424 */ /* 0x000fe400078e00ff */
[----:B------:R-:W-:-:S11]  /*13210*/  IMAD.MOV.U32 R23, RZ, RZ, 0x7ff00000 ;  /* 0x7ff00000ff177424 */ /* 0x000fd600078e00ff */
[----:B------:R-:W-:Y:S05]  /*13220*/  @!P0 BRA `(.L_x_293) ;  /* 0x0000001000408947 */ /* 0x000fea0003800000 */
[----:B------:R-:W-:-:S14]  /*13230*/  DSETP.NAN.AND P0, PT, R20, R20, PT ;  /* 0x000000141400722a */ /* 0x000fdc0003f08000 */
[----:B------:R-:W-:Y:S05]  /*13240*/  @!P0 BRA `(.L_x_294) ;  /* 0x0000000000748947 */ /* 0x000fea0003800000 */
[----:B------:R-:W-:Y:S01]  /*13250*/  DADD R28, R40, -R40 ;  /* 0x00000000281c7229 */ /* 0x000fe20000000828 */
[----:B------:R-:W-:Y:S01]  /*13260*/  IMAD.MOV.U32 R6, RZ, RZ, 0x1 ;  /* 0x00000001ff067424 */ /* 0x000fe200078e00ff */
[----:B------:R-:W-:Y:S04]  /*13270*/  BSSY.RECONVERGENT B2, `(.L_x_295) ;  /* 0x0000015000027945 */ /* 0x000fe80003800200 */
[----:B------:R-:W0:Y:S04]  /*13280*/  MUFU.RCP64H R7, R29 ;  /* 0x0000001d00077308 */ /* 0x000e280000001800 */
[----:B------:R-:W-:Y:S01]  /*13290*/  FSETP.GEU.AND P1, PT, |R29|, 6.5827683646048100446e-37, PT ;  /* 0x036000001d00780b */ /* 0x000fe20003f2e200 */
[----:B0-----:R-:W-:-:S08]  /*132a0*/  DFMA R22, -R28, R6, 1 ;  /* 0x3ff000001c16742b */ /* 0x001fd00000000106 */
[----:B------:R-:W-:-:S08]  /*132b0*/  DFMA R22, R22, R22, R22 ;  /* 0x000000161616722b */ /* 0x000fd00000000016 */
[----:B------:R-:W-:-:S08]  /*132c0*/  DFMA R22, R6, R22, R6 ;  /* 0x000000160616722b */ /* 0x000fd00000000006 */
[----:B------:R-:W-:-:S08]  /*132d0*/  DFMA R6, -R28, R22, 1 ;  /* 0x3ff000001c06742b */ /* 0x000fd00000000116 */
[----:B------:R-:W-:-:S08]  /*132e0*/  DFMA R6, R22, R6, R22 ;  /* 0x000000061606722b */ /* 0x000fd00000000016 */
[----:B------:R-:W-:-:S08]  /*132f0*/  DMUL R22, R28, R6 ;  /* 0x000000061c167228 */ /* 0x000fd00000000000 */
[----:B------:R-:W-:-:S08]  /*13300*/  DFMA R24, -R28, R22, R28 ;  /* 0x000000161c18722b */ /* 0x000fd0000000011c */
[----:B------:R-:W-:-:S10]  /*13310*/  DFMA R6, R6, R24, R22 ;  /* 0x000000180606722b */ /* 0x000fd40000000016 */
[----:B------:R-:W-:-:S05]  /*13320*/  FFMA R3, RZ, R29, R7 ;  /* 0x0000001dff037223 */ /* 0x000fca0000000007 */
[----:B------:R-:W-:-:S13]  /*13330*/  FSETP.GT.AND P0, PT, |R3|, 1.469367938527859385e-39, PT ;  /* 0x001000000300780b */ /* 0x000fda0003f04200 */
[----:B------:R-:W-:Y:S05]  /*13340*/  @P0 BRA P1, `(.L_x_296) ;  /* 0x00000000001c0947 */ /* 0x000fea0000800000 */
[----:B------:R-:W-:Y:S01]  /*13350*/  IMAD.MOV.U32 R26, RZ, RZ, R28 ;  /* 0x000000ffff1a7224 */ /* 0x000fe200078e001c */
[----:B------:R-:W-:Y:S01]  /*13360*/  MOV R58, 0x133a0 ;  /* 0x000133a0003a7802 */ /* 0x000fe20000000f00 */
[--C-:B------:R-:W-:Y:S02]  /*13370*/  IMAD.MOV.U32 R31, RZ, RZ, R29.reuse ;  /* 0x000000ffff1f7224 */ /* 0x100fe400078e001d */
[----:B------:R-:W-:-:S07]  /*13380*/  IMAD.MOV.U32 R25, RZ, RZ, R29 ;  /* 0x000000ffff197224 */ /* 0x000fce00078e001d */
[----:B-1----:R-:W-:Y:S05]  /*13390*/  CALL.REL.NOINC `($__internal_1_$__cuda_sm20_div_rn_f64_full) ;  /* 0x0000012c00cc7944 */ /* 0x002fea0003c00000 */
[----:B------:R-:W-:Y:S01]  /*133a0*/  MOV R6, R24 ;  /* 0x0000001800067202 */ /* 0x000fe20000000f00 */
[----:B------:R-:W-:-:S07]  /*133b0*/  IMAD.MOV.U32 R7, RZ, RZ, R25 ;  /* 0x000000ffff077224 */ /* 0x000fce00078e0019 */
.L_x_296:
[----:B------:R-:W-:Y:S05]  /*133c0*/  BSYNC.RECONVERGENT B2 ;  /* 0x0000000000027941 */ /* 0x000fea0003800200 */
.L_x_295:
[----:B------:R-:W-:Y:S02]  /*133d0*/  IMAD.MOV.U32 R40, RZ, RZ, R6 ;  /* 0x000000ffff287224 */ /* 0x000fe400078e0006 */
[----:B------:R-:W-:Y:S02]  /*133e0*/  IMAD.MOV.U32 R41, RZ, RZ, R7 ;  /* 0x000000ffff297224 */ /* 0x000fe400078e0007 */
[----:B------:R-:W-:Y:S02]  /*133f0*/  IMAD.MOV.U32 R22, RZ, RZ, R20 ;  /* 0x000000ffff167224 */ /* 0x000fe400078e0014 */
[----:B------:R-:W-:Y:S01]  /*13400*/  IMAD.MOV.U32 R23, RZ, RZ, R21 ;  /* 0x000000ffff177224 */ /* 0x000fe200078e0015 */
[----:B------:R-:W-:Y:S06]  /*13410*/  BRA `(.L_x_293) ;  /* 0x0000000c00c47947 */ /* 0x000fec0003800000 */
.L_x_294:
[----:B------:R-:W-:-:S14]  /*13420*/  DSETP.NEU.AND P0, PT, |R20|, +INF , PT ;  /* 0x7ff000001400742a */ /* 0x000fdc0003f0d200 */
[----:B------:R-:W-:Y:S05]  /*13430*/  @P0 BRA `(.L_x_297) ;  /* 0x0000000000340947 */ /* 0x000fea0003800000 */
[----:B------:R-:W-:-:S13]  /*13440*/  ISETP.GT.AND P0, PT, R21, -0x1, PT ;  /* 0xffffffff1500780c */ /* 0x000fda0003f04270 */
[----:B------:R-:W-:Y:S01]  /*13450*/  @!P0 LOP3.LUT R3, R21, 0x80000000, R41, 0xb8, !PT ;  /* 0x8000000015038812 */ /* 0x000fe200078eb829 */
[----:B------:R-:W-:Y:S01]  /*13460*/  @!P0 DADD R22, R40, -R40 ;  /* 0x0000000028168229 */ /* 0x000fe20000000828 */
[----:B------:R-:W-:Y:S02]  /*13470*/  @!P0 IMAD.MOV.U32 R40, RZ, RZ, R20 ;  /* 0x000000ffff288224 */ /* 0x000fe400078e0014 */
[----:B------:R-:W-:-:S05]  /*13480*/  @!P0 MOV R41, R3 ;  /* 0x0000000300298202 */ /* 0x000fca0000000f00 */
[----:B------:R-:W-:Y:S02]  /*13490*/  @!P0 DADD R22, -RZ, |R22| ;  /* 0x00000000ff168229 */ /* 0x000fe40000000516 */
[----:B------:R-:W-:-:S04]  /*134a0*/  @P0 DADD R6, R40, -R40 ;  /* 0x0000000028060229 */ /* 0x000fc80000000828 */
[----:B------:R-:W-:Y:S02]  /*134b0*/  @P0 IMAD.MOV.U32 R22, RZ, RZ, R20 ;  /* 0x000000ffff160224 */ /* 0x000fe400078e0014 */
[----:B------:R-:W-:-:S04]  /*134c0*/  @P0 IMAD.MOV.U32 R23, RZ, RZ, R21 ;  /* 0x000000ffff170224 */ /* 0x000fc800078e0015 */
[----:B------:R-:W-:Y:S01]  /*134d0*/  @P0 LOP3.LUT R3, R7, 0x80000000, R41, 0xb8, !PT ;  /* 0x8000000007030812 */ /* 0x000fe200078eb829 */
[----:B------:R-:W-:-:S04]  /*134e0*/  @P0 IMAD.MOV.U32 R40, RZ, RZ, R6 ;  /* 0x000000ffff280224 */ /* 0x000fc800078e0006 */
[----:B------:R-:W-:Y:S01]  /*134f0*/  @P0 IMAD.MOV.U32 R41, RZ, RZ, R3 ;  /* 0x000000ffff290224 */ /* 0x000fe200078e0003 */
[----:B------:R-:W-:Y:S06]  /*13500*/  BRA `(.L_x_293) ;  /* 0x0000000c00887947 */ /* 0x000fec0003800000 */
.L_x_297:
[----:B------:R-:W-:Y:S01]  /*13510*/  DSETP.MAX.AND P0, P1, |R20|, |R40|, PT ;  /* 0x400000281400722a */ /* 0x000fe2000390f200 */
[----:B------:R-:W-:Y:S01]  /*13520*/  IMAD.MOV.U32 R3, RZ, RZ, R21 ;  /* 0x000000ffff037224 */ /* 0x000fe200078e0015 */
[----:B------:R-:W-:Y:S01]  /*13530*/  UMOV UR4, 0x99fcef32 ;  /* 0x99fcef3200047882 */ /* 0x000fe20000000000 */
[----:B------:R-:W-:Y:S01]  /*13540*/  IMAD.MOV.U32 R22, RZ, RZ, R41 ;  /* 0x000000ffff167224 */ /* 0x000fe200078e0029 */
[----:B------:R-:W-:Y:S01]  /*13550*/  UMOV UR5, 0x7fda8279 ;  /* 0x7fda827900057882 */ /* 0x000fe20000000000 */
[----:B------:R-:W-:Y:S01]  /*13560*/  IMAD.MOV.U32 R6, RZ, RZ, R40 ;  /* 0x000000ffff067224 */ /* 0x000fe200078e0028 */
[----:B------:R-:W-:Y:S02]  /*13570*/  BSSY.RECONVERGENT B0, `(.L_x_298) ;  /* 0x0000010000007945 */ /* 0x000fe40003800200 */
[----:B------:R-:W-:Y:S02]  /*13580*/  FSEL R7, |R3|, |R22|, P0 ;  /* 0x4000001603077208 */ /* 0x000fe40000000200 */
[----:B------:R-:W-:-:S04]  /*13590*/  MOV R3, R20 ;  /* 0x0000001400037202 */ /* 0x000fc80000000f00 */
[----:B------:R-:W-:Y:S02]  /*135a0*/  SEL R6, R3, R6, P0 ;  /* 0x0000000603067207 */ /* 0x000fe40000000000 */
[----:B------:R-:W-:-:S06]  /*135b0*/  @P1 LOP3.LUT R7, R22, 0x80000, RZ, 0xfc, !PT ;  /* 0x0008000016071812 */ /* 0x000fcc00078efcff */
[----:B------:R-:W-:-:S14]  /*135c0*/  DSETP.GE.AND P0, PT, R6, UR4, PT ;  /* 0x0000000406007e2a */ /* 0x000fdc000bf06000 */
[----:B------:R-:W-:Y:S01]  /*135d0*/  @P0 DMUL R20, R20, 0.25 ;  /* 0x3fd0000014140828 */ /* 0x000fe20000000000 */
[----:B------:R-:W-:Y:S01]  /*135e0*/  @P0 IMAD.MOV.U32 R5, RZ, RZ, 0x1 ;  /* 0x00000001ff050424 */ /* 0x000fe200078e00ff */
[----:B------:R-:W-:Y:S01]  /*135f0*/  @P0 DMUL R40, R40, 0.25 ;  /* 0x3fd0000028280828 */ /* 0x000fe20000000000 */
[----:B------:R-:W-:Y:S10]  /*13600*/  @P0 BRA `(.L_x_299) ;  /* 0x0000000000180947 */ /* 0x000ff40003800000 */
[----:B------:R-:W-:Y:S01]  /*13610*/  DSETP.GTU.AND P0, PT, |R40|, 4.4501477170144027662e-308, PT ;  /* 0x002000002800742a */ /* 0x000fe20003f0c200 */
[----:B------:R-:W-:-:S05]  /*13620*/  IMAD.MOV.U32 R5, RZ, RZ, RZ ;  /* 0x000000ffff057224 */ /* 0x000fca00078e00ff */
[----:B------:R-:W-:-:S14]  /*13630*/  DSETP.GTU.OR P0, PT, |R20|, 4.4501477170144027662e-308, P0 ;  /* 0x002000001400742a */ /* 0x000fdc000070c600 */
[----:B------:R-:W-:Y:S01]  /*13640*/  @!P0 DMUL R20, R20, 4 ;  /* 0x4010000014148828 */ /* 0x000fe20000000000 */
[----:B------:R-:W-:Y:S01]  /*13650*/  @!P0 IMAD.MOV.U32 R5, RZ, RZ, 0x2 ;  /* 0x00000002ff058424 */ /* 0x000fe200078e00ff */
[----:B------:R-:W-:-:S11]  /*13660*/  @!P0 DMUL R40, R40, 4 ;  /* 0x4010000028288828 */ /* 0x000fd60000000000 */
.L_x_299:
[----:B------:R-:W-:Y:S05]  /*13670*/  BSYNC.RECONVERGENT B0 ;  /* 0x0000000000007941 */ /* 0x000fea0003800200 */
.L_x_298:
[----:B------:R-:W-:Y:S01]  /*13680*/  DSETP.GE.AND P0, PT, R20, RZ, PT ;  /* 0x000000ff1400722a */ /* 0x000fe20003f06000 */
[----:B------:R-:W-:-:S13]  /*13690*/  BSSY.RECONVERGENT B2, `(.L_x_300) ;  /* 0x00000c0000027945 */ /* 0x000fda0003800200 */
[----:B------:R-:W-:Y:S05]  /*136a0*/  @!P0 BRA `(.L_x_301) ;  /* 0x0000000400808947 */ /* 0x000fea0003800000 */
[----:B------:R-:W-:Y:S01]  /*136b0*/  DADD R24, -RZ, |R20| ;  /* 0x00000000ff187229 */ /* 0x000fe20000000514 */
[----:B------:R-:W-:Y:S01]  /*136c0*/  IMAD.MOV.U32 R6, RZ, RZ, RZ ;  /* 0x000000ffff067224 */ /* 0x000fe200078e00ff */
[----:B------:R-:W-:Y:S01]  /*136d0*/  DADD R28, -RZ, |R40| ;  /* 0x00000000ff1c7229 */ /* 0x000fe20000000528 */
[----:B------:R-:W-:Y:S01]  /*136e0*/  UMOV UR4, 0xffffffff ;  /* 0xffffffff00047882 */ /* 0x000fe20000000000 */
[----:B------:R-:W-:Y:S01]  /*136f0*/  UMOV UR5, 0x7fefffff ;  /* 0x7fefffff00057882 */ /* 0x000fe20000000000 */
[----:B------:R-:W-:Y:S01]  /*13700*/  IMAD.MOV.U32 R58, RZ, RZ, 0x0 ;  /* 0x00000000ff3a7424 */ /* 0x000fe200078e00ff */
[----:B------:R-:W-:Y:S01]  /*13710*/  UMOV UR6, UR5 ;  /* 0x0000000500067c82 */ /* 0x000fe20008000000 */
[----:B------:R-:W-:Y:S01]  /*13720*/  IMAD.MOV.U32 R59, RZ, RZ, 0x3fd80000 ;  /* 0x3fd80000ff3b7424 */ /* 0x000fe200078e00ff */
[----:B------:R-:W-:Y:S01]  /*13730*/  BSSY.RECONVERGENT B0, `(.L_x_302) ;  /* 0x000003c000007945 */ /* 0x000fe20003800200 */
[----:B------:R-:W-:-:S03]  /*13740*/  IMAD.U32 R19, RZ, RZ, UR6 ;  /* 0x00000006ff137e24 */ /* 0x000fc6000f8e00ff */
[----:B------:R-:W-:Y:S02]  /*13750*/  ISETP.GT.U32.AND P1, PT, R24, R28, PT ;  /* 0x0000001c1800720c */ /* 0x000fe40003f24070 */
[CC--:B------:R-:W-:Y:S02]  /*13760*/  ISETP.LT.U32.AND P0, PT, R28.reuse, R24.reuse, PT ;  /* 0x000000181c00720c */ /* 0x0c0fe40003f01070 */
[----:B------:R-:W-:Y:S02]  /*13770*/  ISETP.GT.U32.AND.EX P1, PT, R25, R29, PT, P1 ;  /* 0x0000001d1900720c */ /* 0x000fe40003f24110 */
[----:B------:R-:W-:Y:S02]  /*13780*/  ISETP.LT.U32.AND.EX P0, PT, R29, R25, PT, P0 ;  /* 0x000000191d00720c */ /* 0x000fe40003f01100 */
[----:B------:R-:W-:Y:S02]  /*13790*/  SEL R57, R25, R29, P1 ;  /* 0x0000001d19397207 */ /* 0x000fe40000800000 */
[----:B------:R-:W-:-:S02]  /*137a0*/  SEL R32, R28, R24, P0 ;  /* 0x000000181c207207 */ /* 0x000fc40000000000 */
[----:B------:R-:W-:Y:S02]  /*137b0*/  LOP3.LUT R3, R57, 0xffc00000, RZ, 0xc0, !PT ;  /* 0xffc0000039037812 */ /* 0x000fe400078ec0ff */
[----:B------:R-:W-:Y:S02]  /*137c0*/  SEL R33, R29, R25, P0 ;  /* 0x000000191d217207 */ /* 0x000fe40000000000 */
[----:B------:R-:W-:Y:S02]  /*137d0*/  LOP3.LUT R7, R3, 0x7fd00000, RZ, 0x3c, !PT ;  /* 0x7fd0000003077812 */ /* 0x000fe400078e3cff */
[----:B------:R-:W-:Y:S01]  /*137e0*/  SEL R56, R24, R28, P1 ;  /* 0x0000001c18387207 */ /* 0x000fe20000800000 */
[----:B------:R-:W-:-:S03]  /*137f0*/  IMAD.MOV.U32 R24, RZ, RZ, RZ ;  /* 0x000000ffff187224 */ /* 0x000fc600078e00ff */
[C---:B------:R-:W-:Y:S02]  /*13800*/  DMUL R22, R6.reuse, R32 ;  /* 0x0000002006167228 */ /* 0x040fe40000000000 */
[----:B------:R-:W-:-:S06]  /*13810*/  DMUL R6, R6, R56 ;  /* 0x0000003806067228 */ /* 0x000fcc0000000000 */
[----:B------:R-:W-:-:S08]  /*13820*/  DMUL R22, R22, R22 ;  /* 0x0000001616167228 */ /* 0x000fd00000000000 */
[----:B------:R-:W-:-:S08]  /*13830*/  DFMA R22, R6, R6, R22 ;  /* 0x000000060616722b */ /* 0x000fd00000000016 */
[----:B------:R-:W-:Y:S02]  /*13840*/  DSETP.MIN.AND P0, P1, R22, UR4, PT ;  /* 0x0000000416007e2a */ /* 0x000fe4000b900000 */
[----:B------:R-:W-:-:S04]  /*13850*/  MOV R6, R23 ;  /* 0x0000001700067202 */ /* 0x000fc80000000f00 */
[----:B------:R-:W-:Y:S01]  /*13860*/  FSEL R7, R6, UR6, P0 ;  /* 0x0000000606077c08 */ /* 0x000fe20008000000 */
[----:B------:R-:W-:-:S05]  /*13870*/  IMAD.MOV.U32 R6, RZ, RZ, R22 ;  /* 0x000000ffff067224 */ /* 0x000fca00078e0016 */
[----:B------:R-:W-:Y:S01]  /*13880*/  SEL R6, R6, UR4, P0 ;  /* 0x0000000406067c07 */ /* 0x000fe20008000000 */
[----:B------:R-:W-:Y:S01]  /*13890*/  DSETP.NEU.AND P0, PT, R32, RZ, PT ;  /* 0x000000ff2000722a */ /* 0x000fe20003f0d000 */
[----:B------:R-:W-:Y:S02]  /*138a0*/  @P1 LOP3.LUT R7, R19, 0x80000, RZ, 0xfc, !PT ;  /* 0x0008000013071812 */ /* 0x000fe400078efcff */
[----:B------:R-:W-:Y:S02]  /*138b0*/  ISETP.GE.U32.AND P1, PT, R33, 0x7ff00000, PT ;  /* 0x7ff000002100780c */ /* 0x000fe40003f26070 */
[----:B------:R-:W0:Y:S02]  /*138c0*/  MUFU.RSQ64H R25, R7 ;  /* 0x0000000700197308 */ /* 0x000e240000001c00 */
[----:B0-----:R-:W-:-:S08]  /*138d0*/  DMUL R28, R24, R24 ;  /* 0x00000018181c7228 */ /* 0x001fd00000000000 */
[----:B------:R-:W-:-:S08]  /*138e0*/  DFMA R28, R6, -R28, 1 ;  /* 0x3ff00000061c742b */ /* 0x000fd0000000081c */
[----:B------:R-:W-:Y:S02]  /*138f0*/  DMUL R30, R24, R28 ;  /* 0x0000001c181e7228 */ /* 0x000fe40000000000 */
[----:B------:R-:W-:-:S08]  /*13900*/  DFMA R28, R28, R58, 0.5 ;  /* 0x3fe000001c1c742b */ /* 0x000fd0000000003a */
[----:B------:R-:W-:-:S08]  /*13910*/  DFMA R28, R28, R30, R24 ;  /* 0x0000001e1c1c722b */ /* 0x000fd00000000018 */
[----:B------:R-:W-:Y:S01]  /*13920*/  DMUL R28, R22, R28 ;  /* 0x0000001c161c7228 */ /* 0x000fe20000000000 */
[----:B------:R-:W-:Y:S01]  /*13930*/  LOP3.LUT R23, R3, 0x100000, RZ, 0xfc, !PT ;  /* 0x0010000003177812 */ /* 0x000fe200078efcff */
[----:B------:R-:W-:-:S06]  /*13940*/  IMAD.MOV.U32 R22, RZ, RZ, RZ ;  /* 0x000000ffff167224 */ /* 0x000fcc00078e00ff */
[----:B------:R-:W-:-:S10]  /*13950*/  DMUL R28, R28, R22 ;  /* 0x000000161c1c7228 */ /* 0x000fd40000000000 */
[----:B------:R-:W-:Y:S02]  /*13960*/  @!P1 FSEL R32, R56, R28, !P0 ;  /* 0x0000001c38209208 */ /* 0x000fe40004000000 */
[----:B------:R-:W-:-:S03]  /*13970*/  @!P1 FSEL R33, R57, R29, !P0 ;  /* 0x0000001d39219208 */ /* 0x000fc60004000000 */
[----:B------:R-:W-:Y:S01]  /*13980*/  IMAD.MOV.U32 R6, RZ, RZ, R32 ;  /* 0x000000ffff067224 */ /* 0x000fe200078e0020 */
[----:B------:R-:W-:-:S06]  /*13990*/  MOV R7, R33 ;  /* 0x0000002100077202 */ /* 0x000fcc0000000f00 */
[----:B------:R-:W-:-:S08]  /*139a0*/  DADD R20, R20, R6 ;  /* 0x0000000014147229 */ /* 0x000fd00000000006 */
[----:B------:R-:W-:-:S06]  /*139b0*/  DMUL R24, R20, 0.5 ;  /* 0x3fe0000014187828 */ /* 0x000fcc0000000000 */
[----:B------:R-:W0:Y:S04]  /*139c0*/  MUFU.RSQ64H R7, R25 ;  /* 0x0000001900077308 */ /* 0x000e280000001c00 */
[----:B------:R-:W-:-:S05]  /*139d0*/  VIADD R6, R25, 0xfcb00000 ;  /* 0xfcb0000019067836 */ /* 0x000fca0000000000 */
[----:B------:R-:W-:Y:S01]  /*139e0*/  ISETP.GE.U32.AND P0, PT, R6, 0x7ca00000, PT ;  /* 0x7ca000000600780c */ /* 0x000fe20003f06070 */
[----:B0-----:R-:W-:-:S08]  /*139f0*/  DMUL R20, R6, R6 ;  /* 0x0000000606147228 */ /* 0x001fd00000000000 */
[----:B------:R-:W-:-:S08]  /*13a00*/  DFMA R20, R24, -R20, 1 ;  /* 0x3ff000001814742b */ /* 0x000fd00000000814 */
[----:B------:R-:W-:Y:S02]  /*13a10*/  DFMA R22, R20, R58, 0.5 ;  /* 0x3fe000001416742b */ /* 0x000fe4000000003a */
[----:B------:R-:W-:-:S08]  /*13a20*/  DMUL R20, R6, R20 ;  /* 0x0000001406147228 */ /* 0x000fd00000000000 */
[----:B------:R-:W-:-:S08]  /*13a30*/  DFMA R28, R22, R20, R6 ;  /* 0x00000014161c722b */ /* 0x000fd00000000006 */
[----:B------:R-:W-:Y:S02]  /*13a40*/  DMUL R30, R24, R28 ;  /* 0x0000001c181e7228 */ /* 0x000fe40000000000 */
[----:B------:R-:W-:Y:S02]  /*13a50*/  VIADD R21, R29, 0xfff00000 ;  /* 0xfff000001d157836 */ /* 0x000fe40000000000 */
[----:B------:R-:W-:-:S04]  /*13a60*/  IMAD.MOV.U32 R20, RZ, RZ, R28 ;  /* 0x000000ffff147224 */ /* 0x000fc800078e001c */
[----:B------:R-:W-:-:S08]  /*13a70*/  DFMA R32, R30, -R30, R24 ;  /* 0x8000001e1e20722b */ /* 0x000fd00000000018 */
[----:B------:R-:W-:Y:S01]  /*13a80*/  DFMA R22, R32, R20, R30 ;  /* 0x000000142016722b */ /* 0x000fe2000000001e */
[----:B------:R-:W-:Y:S10]  /*13a90*/  @!P0 BRA `(.L_x_303) ;  /* 0x0000000000148947 */ /* 0x000ff40003800000 */
[----:B------:R-:W-:Y:S01]  /*13aa0*/  IMAD.MOV.U32 R23, RZ, RZ, R21 ;  /* 0x000000ffff177224 */ /* 0x000fe200078e0015 */
[----:B------:R-:W-:-:S07]  /*13ab0*/  MOV R3, 0x13ad0 ;  /* 0x00013ad000037802 */ /* 0x000fce0000000f00 */
[----:B-1----:R-:W-:Y:S05]  /*13ac0*/  CALL.REL.NOINC `($__internal_2_$__cuda_sm20_dsqrt_rn_f64_mediumpath_v1) ;  /* 0x0000012c00747944 */ /* 0x002fea0003c00000 */
[----:B------:R-:W-:Y:S02]  /*13ad0*/  IMAD.MOV.U32 R22, RZ, RZ, R20 ;  /* 0x000000ffff167224 */ /* 0x000fe400078e0014 */
[----:B------:R-:W-:-:S07]  /*13ae0*/  IMAD.MOV.U32 R23, RZ, RZ, R21 ;  /* 0x000000ffff177224 */ /* 0x000fce00078e0015 */
.L_x_303:
[----:B------:R-:W-:Y:S05]  /*13af0*/  BSYNC.RECONVERGENT B0 ;  /* 0x0000000000007941 */ /* 0x000fea0003800200 */
.L_x_302:
[----:B------:R-:W-:Y:S01]  /*13b00*/  DADD R28, R22, R22 ;  /* 0x00000000161c7229 */ /* 0x000fe20000000016 */
[----:B------:R-:W-:Y:S01]  /*13b10*/  MOV R6, 0x1 ;  /* 0x0000000100067802 */ /* 0x000fe20000000f00 */
[----:B------:R-:W-:Y:S01]  /*13b20*/  BSSY.RECONVERGENT B3, `(.L_x_304) ;  /* 0x0000015000037945 */ /* 0x000fe20003800200 */
[----:B------:R-:W-:-:S03]  /*13b30*/  FSETP.GEU.AND P1, PT, |R41|, 6.5827683646048100446e-37, PT ;  /* 0x036000002900780b */ /* 0x000fc60003f2e200 */
[----:B------:R-:W0:Y:S02]  /*13b40*/  MUFU.RCP64H R7, R29 ;  /* 0x0000001d00077308 */ /* 0x000e240000001800 */
        /* <DEDUP_REMOVED lines=14> */
[----:B------:R-:W-:-:S07]  /*13c30*/  IMAD.MOV.U32 R26, RZ, RZ, R40 ;  /* 0x000000ffff1a7224 */ /* 0x000fce00078e0028 */
[----:B-1----:R-:W-:Y:S05]  /*13c40*/  CALL.REL.NOINC `($__internal_1_$__cuda_sm20_div_rn_f64_full) ;  /* 0x0000012400a07944 */ /* 0x002fea0003c00000 */
[----:B------:R-:W-:Y:S02]  /*13c50*/  IMAD.MOV.U32 R6, RZ, RZ, R24 ;  /* 0x000000ffff067224 */ /* 0x000fe400078e0018 */
[----:B------:R-:W-:-:S07]  /*13c60*/  IMAD.MOV.U32 R7, RZ, RZ, R25 ;  /* 0x000000ffff077224 */ /* 0x000fce00078e0019 */
.L_x_305:
[----:B------:R-:W-:Y:S05]  /*13c70*/  BSYNC.RECONVERGENT B3 ;  /* 0x0000000000037941 */ /* 0x000fea0003800200 */
.L_x_304:
[----:B------:R-:W-:Y:S01]  /*13c80*/  IMAD.MOV.U32 R40, RZ, RZ, R6 ;  /* 0x000000ffff287224 */ /* 0x000fe200078e0006 */
[----:B------:R-:W-:Y:S01]  /*13c90*/  MOV R41, R7 ;  /* 0x0000000700297202 */ /* 0x000fe20000000f00 */
[----:B------:R-:W-:Y:S06]  /*13ca0*/  BRA `(.L_x_306) ;  /* 0x0000000400787947 */ /* 0x000fec0003800000 */
.L_x_301:
[----:B------:R-:W-:Y:S01]  /*13cb0*/  DADD R6, -RZ, |R20| ;  /* 0x00000000ff067229 */ /* 0x000fe20000000514 */
[----:B------:R-:W-:Y:S01]  /*13cc0*/  IMAD.MOV.U32 R22, RZ, RZ, RZ ;  /* 0x000000ffff167224 */ /* 0x000fe200078e00ff */
[----:B------:R-:W-:Y:S01]  /*13cd0*/  DADD R56, -RZ, |R40| ;  /* 0x00000000ff387229 */ /* 0x000fe20000000528 */
[----:B------:R-:W-:Y:S01]  /*13ce0*/  UMOV UR4, 0xffffffff ;  /* 0xffffffff00047882 */ /* 0x000fe20000000000 */
[----:B------:R-:W-:Y:S01]  /*13cf0*/  UMOV UR5, 0x7fefffff ;  /* 0x7fefffff00057882 */ /* 0x000fe20000000000 */
[----:B------:R-:W-:Y:S01]  /*13d00*/  IMAD.MOV.U32 R58, RZ, RZ, 0x0 ;  /* 0x00000000ff3a7424 */ /* 0x000fe200078e00ff */
[----:B------:R-:W-:Y:S01]  /*13d10*/  UMOV UR6, UR5 ;  /* 0x0000000500067c82 */ /* 0x000fe20008000000 */
[----:B------:R-:W-:Y:S01]  /*13d20*/  MOV R59, 0x3fd80000 ;  /* 0x3fd80000003b7802 */ /* 0x000fe20000000f00 */
[----:B------:R-:W-:Y:S01]  /*13d30*/  IMAD.U32 R19, RZ, RZ, UR6 ;  /* 0x00000006ff137e24 */ /* 0x000fe2000f8e00ff */
[----:B------:R-:W-:Y:S03]  /*13d40*/  BSSY.RECONVERGENT B0, `(.L_x_307) ;  /* 0x0000037000007945 */ /* 0x000fe60003800200 */
[----:B------:R-:W-:-:S04]  /*13d50*/  ISETP.GT.U32.AND P0, PT, R6, R56, PT ;  /* 0x000000380600720c */ /* 0x000fc80003f04070 */
[CC--:B------:R-:W-:Y:S02]  /*13d60*/  ISETP.GT.U32.AND.EX P1, PT, R7.reuse, R57.reuse, PT, P0 ;  /* 0x000000390700720c */ /* 0x0c0fe40003f24100 */
[CC--:B------:R-:W-:Y:S02]  /*13d70*/  ISETP.LT.U32.AND P0, PT, R56.reuse, R6.reuse, PT ;  /* 0x000000063800720c */ /* 0x0c0fe40003f01070 */
[----:B------:R-:W-:Y:S02]  /*13d80*/  SEL R31, R7, R57, P1 ;  /* 0x00000039071f7207 */ /* 0x000fe40000800000 */
[----:B------:R-:W-:Y:S02]  /*13d90*/  ISETP.LT.U32.AND.EX P0, PT, R57, R7, PT, P0 ;  /* 0x000000073900720c */ /* 0x000fe40003f01100 */
[----:B------:R-:W-:Y:S02]  /*13da0*/  LOP3.LUT R3, R31, 0xffc00000, RZ, 0xc0, !PT ;  /* 0xffc000001f037812 */ /* 0x000fe400078ec0ff */
[----:B------:R-:W-:-:S02]  /*13db0*/  SEL R24, R56, R6, P0 ;  /* 0x0000000638187207 */ /* 0x000fc40000000000 */
[----:B------:R-:W-:Y:S02]  /*13dc0*/  SEL R25, R57, R7, P0 ;  /* 0x0000000739197207 */ /* 0x000fe40000000000 */
[----:B------:R-:W-:Y:S02]  /*13dd0*/  LOP3.LUT R23, R3, 0x7fd00000, RZ, 0x3c, !PT ;  /* 0x7fd0000003177812 */ /* 0x000fe400078e3cff */
[----:B------:R-:W-:-:S04]  /*13de0*/  SEL R30, R6, R56, P1 ;  /* 0x00000038061e7207 */ /* 0x000fc80000800000 */
[C---:B------:R-:W-:Y:S02]  /*13df0*/  DMUL R28, R22.reuse, R24 ;  /* 0x00000018161c7228 */ /* 0x040fe40000000000 */
[----:B------:R-:W-:-:S06]  /*13e00*/  DMUL R22, R22, R30 ;  /* 0x0000001e16167228 */ /* 0x000fcc0000000000 */
[----:B------:R-:W-:-:S08]  /*13e10*/  DMUL R28, R28, R28 ;  /* 0x0000001c1c1c7228 */ /* 0x000fd00000000000 */
[----:B------:R-:W-:Y:S01]  /*13e20*/  DFMA R28, R22, R22, R28 ;  /* 0x00000016161c722b */ /* 0x000fe2000000001c */
[----:B------:R-:W-:-:S07]  /*13e30*/  IMAD.MOV.U32 R22, RZ, RZ, RZ ;  /* 0x000000ffff167224 */ /* 0x000fce00078e00ff */
[----:B------:R-:W-:Y:S02]  /*13e40*/  DSETP.MIN.AND P0, P1, R28, UR4, PT ;  /* 0x000000041c007e2a */ /* 0x000fe4000b900000 */
[----:B------:R-:W-:-:S05]  /*13e50*/  IMAD.MOV.U32 R6, RZ, RZ, R29 ;  /* 0x000000ffff067224 */ /* 0x000fca00078e001d */
        /* <DEDUP_REMOVED lines=11> */
[----:B------:R-:W-:Y:S01]  /*13f10*/  DFMA R32, R32, R60, R22 ;  /* 0x0000003c2020722b */ /* 0x000fe20000000016 */
[----:B------:R-:W-:-:S07]  /*13f20*/  LOP3.LUT R23, R3, 0x100000, RZ, 0xfc, !PT ;  /* 0x0010000003177812 */ /* 0x000fce00078efcff */
[----:B------:R-:W-:-:S08]  /*13f30*/  DMUL R32, R28, R32 ;  /* 0x000000201c207228 */ /* 0x000fd00000000000 */
[----:B------:R-:W-:-:S10]  /*13f40*/  DMUL R32, R32, R22 ;  /* 0x0000001620207228 */ /* 0x000fd40000000000 */
[----:B------:R-:W-:Y:S02]  /*13f50*/  @!P1 FSEL R24, R30, R32, !P0 ;  /* 0x000000201e189208 */ /* 0x000fe40004000000 */
[----:B------:R-:W-:-:S03]  /*13f60*/  @!P1 FSEL R25, R31, R33, !P0 ;  /* 0x000000211f199208 */ /* 0x000fc60004000000 */
[----:B------:R-:W-:Y:S02]  /*13f70*/  IMAD.MOV.U32 R6, RZ, RZ, R24 ;  /* 0x000000ffff067224 */ /* 0x000fe400078e0018 */
[----:B------:R-:W-:-:S06]  /*13f80*/  IMAD.MOV.U32 R7, RZ, RZ, R25 ;  /* 0x000000ffff077224 */ /* 0x000fcc00078e0019 */
[----:B------:R-:W-:-:S08]  /*13f90*/  DADD R20, -R20, R6 ;  /* 0x0000000014147229 */ /* 0x000fd00000000106 */
        /* <DEDUP_REMOVED lines=15> */
[----:B------:R-:W-:-:S07]  /*14090*/  MOV R3, 0x140b0 ;  /* 0x000140b000037802 */ /* 0x000fce0000000f00 */
[----:B-1----:R-:W-:Y:S05]  /*140a0*/  CALL.REL.NOINC `($__internal_2_$__cuda_sm20_dsqrt_rn_f64_mediumpath_v1) ;  /* 0x0000012400fc7944 */ /* 0x002fea0003c00000 */
.L_x_308:
[----:B------:R-:W-:Y:S05]  /*140b0*/  BSYNC.RECONVERGENT B0 ;  /* 0x0000000000007941 */ /* 0x000fea0003800200 */
.L_x_307:
[----:B------:R-:W-:Y:S01]  /*140c0*/  DADD R28, R20, R20 ;  /* 0x00000000141c7229 */ /* 0x000fe20000000014 */
[----:B------:R-:W-:Y:S01]  /*140d0*/  IMAD.MOV.U32 R6, RZ, RZ, 0x1 ;  /* 0x00000001ff067424 */ /* 0x000fe200078e00ff */
[----:B------:R-:W-:Y:S01]  /*140e0*/  FSETP.GEU.AND P1, PT, |R57|, 6.5827683646048100446e-37, PT ;  /* 0x036000003900780b */ /* 0x000fe20003f2e200 */
[----:B------:R-:W-:Y:S03]  /*140f0*/  BSSY.RECONVERGENT B3, `(.L_x_309) ;  /* 0x0000015000037945 */ /* 0x000fe60003800200 */
[----:B------:R-:W0:Y:S02]  /*14100*/  MUFU.RCP64H R7, R29 ;  /* 0x0000001d00077308 */ /* 0x000e240000001800 */
[----:B0-----:R-:W-:-:S08]  /*14110*/  DFMA R22, -R28, R6, 1 ;  /* 0x3ff000001c16742b */ /* 0x001fd00000000106 */
[----:B------:R-:W-:-:S08]  /*14120*/  DFMA R22, R22, R22, R22 ;  /* 0x000000161616722b */ /* 0x000fd00000000016 */
[----:B------:R-:W-:-:S08]  /*14130*/  DFMA R22, R6, R22, R6 ;  /* 0x000000160616722b */ /* 0x000fd00000000006 */
[----:B------:R-:W-:-:S08]  /*14140*/  DFMA R6, -R28, R22, 1 ;  /* 0x3ff000001c06742b */ /* 0x000fd00000000116 */
[----:B------:R-:W-:-:S08]  /*14150*/  DFMA R6, R22, R6, R22 ;  /* 0x000000061606722b */ /* 0x000fd00000000016 */
[----:B------:R-:W-:-:S08]  /*14160*/  DMUL R22, R6, |R40| ;  /* 0x4000002806167228 */ /* 0x000fd00000000000 */
[----:B------:R-:W-:-:S08]  /*14170*/  DFMA R24, -R28, R22, |R40| ;  /* 0x000000161c18722b */ /* 0x000fd00000000528 */
[----:B------:R-:W-:-:S10]  /*14180*/  DFMA R6, R6, R24, R22 ;  /* 0x000000180606722b */ /* 0x000fd40000000016 */
[----:B------:R-:W-:-:S05]  /*14190*/  FFMA R3, RZ, R29, R7 ;  /* 0x0000001dff037223 */ /* 0x000fca0000000007 */
[----:B------:R-:W-:-:S13]  /*141a0*/  FSETP.GT.AND P0, PT, |R3|, 1.469367938527859385e-39, PT ;  /* 0x001000000300780b */ /* 0x000fda0003f04200 */
[----:B------:R-:W-:Y:S05]  /*141b0*/  @P0 BRA P1, `(.L_x_310) ;  /* 0x0000000000200947 */ /* 0x000fea0000800000 */
[----:B------:R-:W-:Y:S01]  /*141c0*/  DADD R6, -RZ, |R40| ;  /* 0x00000000ff067229 */ /* 0x000fe20000000528 */
[----:B------:R-:W-:Y:S02]  /*141d0*/  MOV R25, R29 ;  /* 0x0000001d00197202 */ /* 0x000fe40000000f00 */
[----:B------:R-:W-:-:S07]  /*141e0*/  MOV R58, 0x14220 ;  /* 0x00014220003a7802 */ /* 0x000fce0000000f00 */
[----:B------:R-:W-:Y:S02]  /*141f0*/  IMAD.MOV.U32 R26, RZ, RZ, R6 ;  /* 0x000000ffff1a7224 */ /* 0x000fe400078e0006 */
[----:B------:R-:W-:-:S07]  /*14200*/  IMAD.MOV.U32 R31, RZ, RZ, R7 ;  /* 0x000000ffff1f7224 */ /* 0x000fce00078e0007 */
[----:B-1----:R-:W-:Y:S05]  /*14210*/  CALL.REL.NOINC `($__internal_1_$__cuda_sm20_div_rn_f64_full) ;  /* 0x00000120002c7944 */ /* 0x002fea0003c00000 */
[----:B------:R-:W-:Y:S02]  /*14220*/  IMAD.MOV.U32 R6, RZ, RZ, R24 ;  /* 0x000000ffff067224 */ /* 0x000fe400078e0018 */
[----:B------:R-:W-:-:S07]  /*14230*/  IMAD.MOV.U32 R7, RZ, RZ, R25 ;  /* 0x000000ffff077224 */ /* 0x000fce00078e0019 */
.L_x_310:
[----:B------:R-:W-:Y:S05]  /*14240*/  BSYNC.RECONVERGENT B3 ;  /* 0x0000000000037941 */ /* 0x000fea0003800200 */
.L_x_309:
[----:B------:R-:W-:Y:S01]  /*14250*/  LOP3.LUT R41, R21, 0x80000000, R41, 0xb8, !PT ;  /* 0x8000000015297812 */ /* 0x000fe200078eb829 */
[----:B------:R-:W-:Y:S01]  /*14260*/  IMAD.MOV.U32 R22, RZ, RZ, R6 ;  /* 0x000000ffff167224 */ /* 0x000fe200078e0006 */
[----:B------:R-:W-:Y:S01]  /*14270*/  MOV R40, R20 ;  /* 0x0000001400287202 */ /* 0x000fe20000000f00 */
[----:B------:R-:W-:-:S07]  /*14280*/  IMAD.MOV.U32 R23, RZ, RZ, R7 ;  /* 0x000000ffff177224 */ /* 0x000fce00078e0007 */
.L_x_306:
[----:B------:R-:W-:Y:S05]  /*14290*/  BSYNC.RECONVERGENT B2 ;  /* 0x0000000000027941 */ /* 0x000fea0003800200 */
.L_x_300:
[----:B------:R-:W-:-:S13]  /*142a0*/  ISETP.NE.AND P0, PT, R5, 0x2, PT ;  /* 0x000000020500780c */ /* 0x000fda0003f05270 */
[----:B------:R-:W-:Y:S05]  /*142b0*/  @!P0 BRA `(.L_x_311) ;  /* 0x0000000000148947 */ /* 0x000fea0003800000 */
[----:B------:R-:W-:-:S13]  /*142c0*/  ISETP.NE.AND P0, PT, R5, 0x1, PT ;  /* 0x000000010500780c */ /* 0x000fda0003f05270 */
[----:B------:R-:W-:Y:S05]  /*142d0*/  @P0 BRA `(.L_x_293) ;  /* 0x0000000000140947 */ /* 0x000fea0003800000 */
[----:B------:R-:W-:Y:S02]  /*142e0*/  DADD R22, R22, R22 ;  /* 0x0000000016167229 */ /* 0x000fe40000000016 */
[----:B------:R-:W-:Y:S01]  /*142f0*/  DADD R40, R40, R40 ;  /* 0x0000000028287229 */ /* 0x000fe20000000028 */
[----:B------:R-:W-:Y:S10]  /*14300*/  BRA `(.L_x_293) ;  /* 0x0000000000087947 */ /* 0x000ff40003800000 */
.L_x_311:
[----:B------:R-:W-:Y:S02]  /*14310*/  DMUL R22, R22, 0.5 ;  /* 0x3fe0000016167828 */ /* 0x000fe40000000000 */
[----:B------:R-:W-:-:S11]  /*14320*/  DMUL R40, R40, 0.5 ;  /* 0x3fe0000028287828 */ /* 0x000fd60000000000 */
.L_x_293:
[----:B------:R-:W-:Y:S05]  /*14330*/  BSYNC.RECONVERGENT B1 ;  /* 0x0000000000017941 */ /* 0x000fea0003800200 */
.L_x_292:
[----:B------:R-:W0:Y:S01]  /*14340*/  F2F.F64.F32 R18, R18 ;  /* 0x0000001200127310 */ /* 0x000e220000201800 */
[----:B------:R-:W-:Y:S01]  /*14350*/  DADD R16, R16, R22 ;  /* 0x0000000010107229 */ /* 0x000fe20000000016 */
[----:B------:R-:W-:Y:S01]  /*14360*/  BSSY.RECONVERGENT B1, `(.L_x_312) ;  /* 0x00007bb000017945 */ /* 0x000fe20003800200 */
[----:B------:R-:W-:-:S05]  /*14370*/  DSETP.NAN.AND P0, PT, R40, R40, PT ;  /* 0x000000282800722a */ /* 0x000fca0003f08000 */
[----:B------:R-:W2:Y:S01]  /*14380*/  F2F.F64.F32 R56, R4 ;  /* 0x0000000400387310 */ /* 0x000ea20000201800 */
[----:B0-----:R-:W-:-:S07]  /*14390*/  DMUL R6, R18, 3 ;  /* 0x4008000012067828 */ /* 0x001fce0000000000 */
[----:B------:R-:W0:Y:S01]  /*143a0*/  F2F.F64.F32 R24, R2 ;  /* 0x0000000200187310 */ /* 0x000e220000201800 */
[----:B------:R-:W-:Y:S02]  /*143b0*/  DMUL R22, R18, 12 ;  /* 0x4028000012167828 */ /* 0x000fe40000000000 */
[----:B--2---:R-:W-:-:S06]  /*143c0*/  DMUL R20, R56, R6 ;  /* 0x0000000638147228 */ /* 0x004fcc0000000000 */
[C---:B------:R-:W-:Y:S02]  /*143d0*/  DMUL R22, R56.reuse, R22 ;  /* 0x0000001638167228 */ /* 0x040fe40000000000 */
[----:B------:R-:W-:Y:S02]  /*143e0*/  DFMA R16, R56, -R20, R16 ;  /* 0x800000143810722b */ /* 0x000fe40000000010 */
[C---:B0-----:R-:W-:Y:S02]  /*143f0*/  DMUL R6, R24.reuse, R6 ;  /* 0x0000000618067228 */ /* 0x041fe40000000000 */
[----:B------:R-:W-:-:S04]  /*14400*/  DADD R4, R24, R24 ;  /* 0x0000000018047229 */ /* 0x000fc80000000018 */
[----:B------:R-:W-:-:S04]  /*14410*/  DFMA R16, R24, R22, R16 ;  /* 0x000000161810722b */ /* 0x000fc80000000010 */
[----:B------:R-:W-:-:S04]  /*14420*/  DMUL R4, R24, R4 ;  /* 0x0000000418047228 */ /* 0x000fc80000000000 */
[----:B------:R-:W-:-:S08]  /*14430*/  DFMA R16, R24, -R6, R16 ;  /* 0x800000061810722b */ /* 0x000fd00000000010 */
[----:B------:R-:W-:-:S08]  /*14440*/  DADD R16, R14, R16 ;  /* 0x000000000e107229 */ /* 0x000fd00000000010 */
[----:B------:R-:W-:-:S08]  /*14450*/  DADD R16, R38, R16 ;  /* 0x0000000026107229 */ /* 0x000fd00000000010 */
[----:B------:R-:W-:-:S08]  /*14460*/  DADD R16, -R42, R16 ;  /* 0x000000002a107229 */ /* 0x000fd00000000110 */
[----:B------:R-:W-:-:S08]  /*14470*/  DADD R16, R44, R16 ;  /* 0x000000002c107229 */ /* 0x000fd00000000010 */
[----:B------:R-:W-:-:S08]  /*14480*/  DADD R16, -R46, R16 ;  /* 0x000000002e107229 */ /* 0x000fd00000000110 */
[----:B------:R-:W-:-:S08]  /*14490*/  DADD R16, -R12, R16 ;  /* 0x000000000c107229 */ /* 0x000fd00000000110 */
[----:B------:R-:W-:-:S08]  /*144a0*/  DADD R16, R48, R16 ;  /* 0x0000000030107229 */ /* 0x000fd00000000010 */
[----:B------:R-:W-:-:S08]  /*144b0*/  DADD R16, -R50, R16 ;  /* 0x0000000032107229 */ /* 0x000fd00000000110 */
[----:B------:R-:W-:-:S08]  /*144c0*/  DADD R16, R52, R16 ;  /* 0x0000000034107229 */ /* 0x000fd00000000010 */
[----:B------:R-:W-:-:S08]  /*144d0*/  DFMA R16, R24, R4, R16 ;  /* 0x000000041810722b */ /* 0x000fd00000000010 */
[----:B------:R-:W-:-:S08]  /*144e0*/  DADD R16, -R54, R16 ;  /* 0x0000000036107229 */ /* 0x000fd00000000110 */
[----:B------:R-:W-:-:S08]  /*144f0*/  DADD R16, R8, R16 ;  /* 0x0000000008107229 */ /* 0x000fd00000000010 */
[----:B------:R-:W-:-:S08]  /*14500*/  DADD R16, R10, R16 ;  /* 0x000000000a107229 */ /* 0x000fd00000000010 */
[----:B------:R-:W-:-:S08]  /*14510*/  DADD R36, R36, R16 ;  /* 0x0000000024247229 */ /* 0x000fd00000000010 */
[----:B------:R-:W-:-:S14]  /*14520*/  DSETP.NUM.AND P1, PT, R36, R36, PT ;  /* 0x000000242400722a */ /* 0x000fdc0003f27000 */
[----:B------:R-:W-:Y:S05]  /*14530*/  @!P0 BRA P1, `(.L_x_313) ;  /* 0x0000000c005c8947 */ /* 0x000fea0000800000 */
[----:B------:R-:W-:Y:S01]  /*14540*/  DSETP.GEU.AND P0, PT, |R40|, 1.4916681462400413487e-154, PT ;  /* 0x200000002800742a */ /* 0x000fe20003f0e200 */
[----:B------:R-:W-:Y:S01]  /*14550*/  BSSY.RECONVERGENT B0, `(.L_x_314) ;  /* 0x000005b000007945 */ /* 0x000fe20003800200 */
[----:B------:R-:W-:-:S04]  /*14560*/  IMAD.MOV.U32 R16, RZ, RZ, -0x3ff ;  /* 0xfffffc01ff107424 */ /* 0x000fc800078e00ff */
[----:B------:R-:W-:-:S14]  /*14570*/  DSETP.GEU.OR P0, PT, |R36|, 1.4916681462400413487e-154, P0 ;  /* 0x200000002400742a */ /* 0x000fdc000070e600 */
[----:B------:R-:W-:Y:S02]  /*14580*/  @!P0 DMUL R4, R36, 4 ;  /* 0x4010000024048828 */ /* 0x000fe40000000000 */
[----:B------:R-:W-:-:S06]  /*14590*/  @!P0 DMUL R6, R40, 4 ;  /* 0x4010000028068828 */ /* 0x000fcc0000000000 */
[----:B------:R-:W-:-:S08]  /*145a0*/  @!P0 DMUL R4, R4, R4 ;  /* 0x0000000404048228 */ /* 0x000fd00000000000 */
[----:B------:R-:W-:Y:S02]  /*145b0*/  @!P0 DFMA R4, R6, R6, R4 ;  /* 0x000000060604822b */ /* 0x000fe40000000004 */
[----:B------:R-:W-:-:S06]  /*145c0*/  @P0 DMUL R6, R36, R36 ;  /* 0x0000002424060228 */ /* 0x000fcc0000000000 */
[----:B------:R-:W-:Y:S02]  /*145d0*/  @!P0 DMUL R4, R4, 0.0625 ;  /* 0x3fb0000004048828 */ /* 0x000fe40000000000 */
[----:B------:R-:W-:-:S10]  /*145e0*/  @P0 DFMA R4, R40, R40, R6 ;  /* 0x000000282804022b */ /* 0x000fd40000000006 */
[----:B------:R-:W-:Y:S01]  /*145f0*/  ISETP.GT.AND P0, PT, R5, 0xfffff, PT ;  /* 0x000fffff0500780c */ /* 0x000fe20003f04270 */
[----:B------:R-:W-:Y:S02]  /*14600*/  IMAD.MOV.U32 R3, RZ, RZ, R5 ;  /* 0x000000ffff037224 */ /* 0x000fe400078e0005 */
[----:B------:R-:W-:-:S10]  /*14610*/  IMAD.MOV.U32 R6, RZ, RZ, R4 ;  /* 0x000000ffff067224 */ /* 0x000fd400078e0004 */
[----:B------:R-:W-:Y:S01]  /*14620*/  @!P0 DMUL R4, R4, 1.80143985094819840000e+16 ;  /* 0x4350000004048828 */ /* 0x000fe20000000000 */
[----:B------:R-:W-:-:S09]  /*14630*/  @!P0 IMAD.MOV.U32 R16, RZ, RZ, -0x435 ;  /* 0xfffffbcbff108424 */ /* 0x000fd200078e00ff */
[----:B------:R-:W-:Y:S01]  /*14640*/  @!P0 IMAD.MOV.U32 R3, RZ, RZ, R5 ;  /* 0x000000ffff038224 */ /* 0x000fe200078e0005 */
[----:B------:R-:W-:-:S03]  /*14650*/  @!P0 MOV R6, R4 ;  /* 0x0000000400068202 */ /* 0x000fc60000000f00 */
[----:B------:R-:W-:-:S05]  /*14660*/  VIADD R7, R3, 0xffffffff ;  /* 0xffffffff03077836 */ /* 0x000fca0000000000 */
[----:B------:R-:W-:-:S13]  /*14670*/  ISETP.GT.U32.AND P1, PT, R7, 0x7feffffe, PT ;  /* 0x7feffffe0700780c */ /* 0x000fda0003f24070 */
[----:B------:R-:W-:Y:S05]  /*14680*/  @P1 BRA `(.L_x_315) ;  /* 0x0000000400041947 */ /* 0x000fea0003800000 */
[----:B------:R-:W-:Y:S01]  /*14690*/  LOP3.LUT R4, R3, 0xfffff, RZ, 0xc0, !PT ;  /* 0x000fffff03047812 */ /* 0x000fe200078ec0ff */
[----:B------:R-:W-:Y:S01]  /*146a0*/  IMAD.MOV.U32 R8, RZ, RZ, RZ ;  /* 0x000000ffff087224 */ /* 0x000fe200078e00ff */
[----:B------:R-:W-:Y:S01]  /*146b0*/  UMOV UR4, 0x3ae80f1e ;  /* 0x3ae80f1e00047882 */ /* 0x000fe20000000000 */
[----:B------:R-:W-:Y:S01]  /*146c0*/  IMAD.MOV.U32 R14, RZ, RZ, -0x748574fc ;  /* 0x8b7a8b04ff0e7424 */ /* 0x000fe200078e00ff */
[----:B------:R-:W-:Y:S01]  /*146d0*/  LOP3.LUT R5, R4, 0x3ff00000, RZ, 0xfc, !PT ;  /* 0x3ff0000004057812 */ /* 0x000fe200078efcff */
[----:B------:R-:W-:Y:S01]  /*146e0*/  IMAD.MOV.U32 R4, RZ, RZ, R6 ;  /* 0x000000ffff047224 */ /* 0x000fe200078e0006 */
[----:B------:R-:W-:Y:S01]  /*146f0*/  UMOV UR5, 0x3eb1380b ;  /* 0x3eb1380b00057882 */ /* 0x000fe20000000000 */
[----:B------:R-:W-:Y:S01]  /*14700*/  IMAD.MOV.U32 R15, RZ, RZ, 0x3ed0ee25 ;  /* 0x3ed0ee25ff0f7424 */ /* 0x000fe200078e00ff */
[----:B------:R-:W-:Y:S01]  /*14710*/  ISETP.GE.U32.AND P0, PT, R5, 0x3ff6a09f, PT ;  /* 0x3ff6a09f0500780c */ /* 0x000fe20003f06070 */
[----:B------:R-:W-:Y:S01]  /*14720*/  IMAD.MOV.U32 R17, RZ, RZ, 0x43300000 ;  /* 0x43300000ff117424 */ /* 0x000fe200078e00ff */
[----:B------:R-:W-:Y:S01]  /*14730*/  LEA.HI R16, R3, R16, RZ, 0xc ;  /* 0x0000001003107211 */ /* 0x000fe200078f60ff */
[----:B------:R-:W-:Y:S01]  /*14740*/  UMOV UR6, 0x80000000 ;  /* 0x8000000000067882 */ /* 0x000fe20000000000 */
[----:B------:R-:W-:-:S09]  /*14750*/  UMOV UR7, 0x43300000 ;  /* 0x4330000000077882 */ /* 0x000fd20000000000 */
[----:B------:R-:W-:Y:S01]  /*14760*/  @P0 VIADD R7, R5, 0xfff00000 ;  /* 0xfff0000005070836 */ /* 0x000fe20000000000 */
[----:B------:R-:W-:-:S03]  /*14770*/  @P0 IADD3 R16, PT, PT, R16, 0x1, RZ ;  /* 0x0000000110100810 */ /* 0x000fc60007ffe0ff */
        /* <DEDUP_REMOVED lines=50> */
.L_x_315:
[----:B------:R-:W-:Y:S01]  /*14aa0*/  IMAD.MOV.U32 R6, RZ, RZ, 0x0 ;  /* 0x00000000ff067424 */ /* 0x000fe200078e00ff */
[----:B------:R-:W-:Y:S01]  /*14ab0*/  LOP3.LUT P0, RZ, R5, 0x7fffffff, RZ, 0xc0, !PT ;  /* 0x7fffffff05ff7812 */ /* 0x000fe2000780c0ff */
[----:B------:R-:W-:-:S06]  /*14ac0*/  IMAD.MOV.U32 R7, RZ, RZ, 0x7ff00000 ;  /* 0x7ff00000ff077424 */ /* 0x000fcc00078e00ff */
[----:B------:R-:W-:-:S10]  /*14ad0*/  DFMA R6, R4, R6, +INF ;  /* 0x7ff000000406742b */ /* 0x000fd40000000006 */
[----:B------:R-:W-:Y:S02]  /*14ae0*/  FSEL R12, R6, RZ, P0 ;  /* 0x000000ff060c7208 */ /* 0x000fe40000000000 */
[----:B------:R-:W-:-:S07]  /*14af0*/  FSEL R13, R7, -QNAN , P0 ;  /* 0xfff00000070d7808 */ /* 0x000fce0000000000 */
.L_x_316:
[----:B------:R-:W-:Y:S05]  /*14b00*/  BSYNC.RECONVERGENT B0 ;  /* 0x0000000000007941 */ /* 0x000fea0003800200 */
.L_x_314:
[----:B------:R-:W-:Y:S01]  /*14b10*/  DADD R8, -RZ, |R40| ;  /* 0x00000000ff087229 */ /* 0x000fe20000000528 */
[----:B------:R-:W-:Y:S01]  /*14b20*/  IMAD.MOV.U32 R4, RZ, RZ, 0x1 ;  /* 0x00000001ff047424 */ /* 0x000fe200078e00ff */
[--C-:B------:R-:W-:Y:S01]  /*14b30*/  DADD R10, -RZ, |R36|.reuse ;  /* 0x00000000ff0a7229 */ /* 0x100fe20000000524 */
[----:B------:R-:W-:Y:S01]  /*14b40*/  BSSY.RECONVERGENT B2, `(.L_x_317) ;  /* 0x000001b000027945 */ /* 0x000fe20003800200 */
[----:B------:R-:W-:-:S08]  /*14b50*/  DSETP.GT.AND P4, PT, |R40|, |R36|, PT ;  /* 0x400000242800722a */ /* 0x000fd00003f84200 */
[----:B------:R-:W-:Y:S02]  /*14b60*/  FSEL R15, R9, R11, P4 ;  /* 0x0000000b090f7208 */ /* 0x000fe40002000000 */
[----:B------:R-:W-:Y:S02]  /*14b70*/  FSEL R14, R8, R10, P4 ;  /* 0x0000000a080e7208 */ /* 0x000fe40002000000 */
[----:B------:R-:W0:Y:S01]  /*14b80*/  MUFU.RCP64H R5, R15 ;  /* 0x0000000f00057308 */ /* 0x000e220000001800 */
[----:B------:R-:W-:Y:S02]  /*14b90*/  FSEL R10, R10, R8, P4 ;  /* 0x000000080a0a7208 */ /* 0x000fe40002000000 */
[----:B------:R-:W-:-:S04]  /*14ba0*/  FSEL R11, R11, R9, P4 ;  /* 0x000000090b0b7208 */ /* 0x000fc80002000000 */
        /* <DEDUP_REMOVED lines=20> */
.L_x_318:
[----:B------:R-:W-:Y:S05]  /*14cf0*/  BSYNC.RECONVERGENT B2 ;  /* 0x0000000000027941 */ /* 0x000fea0003800200 */
.L_x_317:
        /* <DEDUP_REMOVED lines=10> */
[----:B------:R-:W-:-:S05]  /*14da0*/  @P4 PLOP3.LUT P0, PT, P1, PT, PT, 0x80, 0x8 ;  /* 0x000000000008481c */ /* 0x000fca0000f0f070 */
[----:B------:R-:W-:Y:S01]  /*14db0*/  DFMA R8, R6, R8, -UR4 ;  /* 0x8000000406087e2b */ /* 0x000fe20008000008 */
[----:B------:R-:W-:Y:S01]  /*14dc0*/  UMOV UR4, 0xc8249315 ;  /* 0xc824931500047882 */ /* 0x000fe20000000000 */
[----:B------:R-:W-:Y:S01]  /*14dd0*/  UMOV UR5, 0x3f6f9690 ;  /* 0x3f6f969000057882 */ /* 0x000fe20000000000 */
[----:B------:R-:W-:-:S05]  /*14de0*/  @P2 IMAD.MOV.U32 R3, RZ, RZ, 0x7f3321d2 ;  /* 0x7f3321d2ff032424 */ /* 0x000fca00078e00ff */
        /* <DEDUP_REMOVED lines=45> */
[----:B------:R-:W-:-:S08]  /*150c0*/  DFMA R8, R6, R8, -UR4 ;  /* 0x8000000406087e2b */ /* 0x000fd00008000008 */
[----:B------:R-:W-:Y:S01]  /*150d0*/  DMUL R8, R6, R8 ;  /* 0x0000000806087228 */ /* 0x000fe20000000000 */
[----:B------:R-:W-:Y:S01]  /*150e0*/  @!P4 IMAD.MOV.U32 R6, RZ, RZ, 0x54442d18 ;  /* 0x54442d18ff06c424 */ /* 0x000fe200078e00ff */
[----:B------:R-:W-:-:S06]  /*150f0*/  @!P4 MOV R7, 0x400921fb ;  /* 0x400921fb0007c802 */ /* 0x000fcc0000000f00 */
[----:B------:R-:W-:Y:S01]  /*15100*/  DFMA R10, R8, R4, R4 ;  /* 0x00000004080a722b */ /* 0x000fe20000000004 */
[----:B------:R-:W-:Y:S02]  /*15110*/  @P4 IMAD.MOV.U32 R8, RZ, RZ, 0x54442d18 ;  /* 0x54442d18ff084424 */ /* 0x000fe400078e00ff */
[----:B------:R-:W-:-:S05]  /*15120*/  @P4 IMAD.MOV.U32 R9, RZ, RZ, 0x3ff921fb ;  /* 0x3ff921fbff094424 */ /* 0x000fca00078e00ff */
[----:B------:R-:W-:Y:S02]  /*15130*/  @P4 DADD R4, -RZ, -R10 ;  /* 0x00000000ff044229 */ /* 0x000fe4000000090a */
[----:B------:R-:W-:-:S08]  /*15140*/  @!P4 DADD R6, -R10, R6 ;  /* 0x000000000a06c229 */ /* 0x000fd00000000106 */
[----:B------:R-:W-:Y:S02]  /*15150*/  @P4 FSEL R4, R10, R4, !P0 ;  /* 0x000000040a044208 */ /* 0x000fe40004000000 */
[----:B------:R-:W-:Y:S02]  /*15160*/  @P4 FSEL R5, R11, R5, !P0 ;  /* 0x000000050b054208 */ /* 0x000fe40004000000 */
[----:B------:R-:W-:Y:S01]  /*15170*/  @!P4 PLOP3.LUT P0, PT, P1, PT, PT, 0x80, 0x8 ;  /* 0x000000000008c81c */ /* 0x000fe20000f0f070 */
[C-C-:B------:R-:W-:Y:S02]  /*15180*/  @P2 DSETP.NEU.AND P1, PT, |R36|.reuse, |R40|.reuse, PT ;  /* 0x400000282400222a */ /* 0x140fe40003f2d200 */
[----:B------:R-:W-:Y:S01]  /*15190*/  DADD R36, |R36|, |R40| ;  /* 0x0000000024247229 */ /* 0x000fe20000000628 */
[----:B------:R-:W-:Y:S01]  /*151a0*/  @P2 FSEL R3, R3, 3.37028055040000000000e+12, !P0 ;  /* 0x54442d1803032808 */ /* 0x000fe20004000000 */
[----:B------:R-:W-:Y:S01]  /*151b0*/  @P4 DADD R4, R4, R8 ;  /* 0x0000000004044229 */ /* 0x000fe20000000008 */
[----:B------:R-:W-:-:S05]  /*151c0*/  @P2 IMAD.MOV.U32 R9, RZ, RZ, 0x4002d97c ;  /* 0x4002d97cff092424 */ /* 0x000fca00078e00ff */
[----:B------:R-:W-:Y:S02]  /*151d0*/  @!P4 FSEL R4, R6, R10, !P0 ;  /* 0x0000000a0604c208 */ /* 0x000fe40004000000 */
[----:B------:R-:W-:Y:S02]  /*151e0*/  @!P4 FSEL R5, R7, R11, !P0 ;  /* 0x0000000b0705c208 */ /* 0x000fe40004000000 */
[----:B------:R-:W-:Y:S02]  /*151f0*/  @P2 FSEL R9, R9, 1.8213495016098022461, !P0 ;  /* 0x3fe921fb09092808 */ /* 0x000fe40004000000 */
[----:B------:R-:W-:Y:S02]  /*15200*/  @P2 FSEL R3, R3, R4, !P1 ;  /* 0x0000000403032208 */ /* 0x000fe40004800000 */
[----:B------:R-:W-:Y:S02]  /*15210*/  @P2 FSEL R4, R9, R5, !P1 ;  /* 0x0000000509042208 */ /* 0x000fe40004800000 */
[----:B------:R-:W-:-:S02]  /*15220*/  @!P2 FSEL R7, RZ, 2.1426990032196044922, P0 ;  /* 0x400921fbff07a808 */ /* 0x000fc40000000000 */
[----:B------:R-:W-:Y:S01]  /*15230*/  @!P2 FSEL R6, RZ, 3.37028055040000000000e+12, P0 ;  /* 0x54442d18ff06a808 */ /* 0x000fe20000000000 */
[----:B------:R-:W-:Y:S01]  /*15240*/  @P2 IMAD.MOV.U32 R7, RZ, RZ, R4 ;  /* 0x000000ffff072224 */ /* 0x000fe200078e0004 */
[----:B------:R-:W-:Y:S01]  /*15250*/  DSETP.NAN.AND P0, PT, R36, R36, PT ;  /* 0x000000242400722a */ /* 0x000fe20003f08000 */
[----:B------:R-:W-:-:S03]  /*15260*/  @P2 IMAD.MOV.U32 R6, RZ, RZ, R3 ;  /* 0x000000ffff062224 */ /* 0x000fc600078e0003 */
[----:B------:R-:W-:Y:S02]  /*15270*/  LOP3.LUT R41, R7, 0x80000000, R41, 0xb8, !PT ;  /* 0x8000000007297812 */ /* 0x000fe400078eb829 */
[----:B------:R-:W-:Y:S02]  /*15280*/  FSEL R4, R36, R6, P0 ;  /* 0x0000000624047208 */ /* 0x000fe40000000000 */
[----:B------:R-:W-:Y:S01]  /*15290*/  FSEL R5, R37, R41, P0 ;  /* 0x0000002925057208 */ /* 0x000fe20000000000 */
[----:B------:R-:W-:Y:S06]  /*152a0*/  BRA `(.L_x_319) ;  /* 0x0000006c00187947 */ /* 0x000fec0003800000 */
.L_x_313:
[----:B------:R-:W-:Y:S01]  /*152b0*/  DADD R12, -RZ, |R40| ;  /* 0x00000000ff0c7229 */ /* 0x000fe20000000528 */
[----:B------:R-:W-:Y:S01]  /*152c0*/  UMOV UR4, 0x85ebc8a0 ;  /* 0x85ebc8a000047882 */ /* 0x000fe20000000000 */
[----:B------:R-:W-:Y:S01]  /*152d0*/  DADD R14, -RZ, |R36| ;  /* 0x00000000ff0e7229 */ /* 0x000fe20000000524 */
[----:B------:R-:W-:Y:S01]  /*152e0*/  UMOV UR5, 0x7fd1ccf3 ;  /* 0x7fd1ccf300057882 */ /* 0x000fe20000000000 */
[----:B------:R-:W-:-:S08]  /*152f0*/  DSETP.GEU.AND P4, PT, |R36|, |R40|, PT ;  /* 0x400000282400722a */ /* 0x000fd00003f8e200 */
[----:B------:R-:W-:Y:S02]  /*15300*/  FSEL R10, R14, R12, !P4 ;  /* 0x0000000c0e0a7208 */ /* 0x000fe40006000000 */
[----:B------:R-:W-:Y:S02]  /*15310*/  FSEL R11, R15, R13, !P4 ;  /* 0x0000000d0f0b7208 */ /* 0x000fe40006000000 */
[----:B------:R-:W-:Y:S02]  /*15320*/  FSEL R8, R12, R14, !P4 ;  /* 0x0000000e0c087208 */ /* 0x000fe40006000000 */
[----:B------:R-:W-:Y:S02]  /*15330*/  FSEL R9, R13, R15, !P4 ;  /* 0x0000000f0d097208 */ /* 0x000fe40006000000 */
[----:B------:R-:W-:-:S14]  /*15340*/  DSETP.GT.AND P0, PT, R10, UR4, PT ;  /* 0x000000040a007e2a */ /* 0x000fdc000bf04000 */
[----:B------:R-:W-:Y:S05]  /*15350*/  @!P0 BRA `(.L_x_320) ;  /* 0x0000001000a88947 */ /* 0x000fea0003800000 */
[----:B------:R-:W0:Y:S01]  /*15360*/  MUFU.RCP64H R5, 2.718280792236328125 ;  /* 0x4005bf0a00057908 */ /* 0x000e220000001800 */
[----:B------:R-:W-:Y:S01]  /*15370*/  MOV R12, 0x8b145769 ;  /* 0x8b145769000c7802 */ /* 0x000fe20000000f00 */
[----:B------:R-:W-:Y:S01]  /*15380*/  IMAD.MOV.U32 R13, RZ, RZ, 0x4005bf0a ;  /* 0x4005bf0aff0d7424 */ /* 0x000fe200078e00ff */
[----:B------:R-:W-:Y:S01]  /*15390*/  FSETP.GEU.AND P1, PT, |R37|, 6.5827683646048100446e-37, PT ;  /* 0x036000002500780b */ /* 0x000fe20003f2e200 */
[----:B------:R-:W-:Y:S01]  /*153a0*/  IMAD.MOV.U32 R4, RZ, RZ, 0x1 ;  /* 0x00000001ff047424 */ /* 0x000fe200078e00ff */
[----:B------:R-:W-:Y:S05]  /*153b0*/  BSSY.RECONVERGENT B2, `(.L_x_321) ;  /* 0x0000014000027945 */ /* 0x000fea0003800200 */
[----:B0-----:R-:W-:-:S08]  /*153c0*/  DFMA R6, R4, -R12, 1 ;  /* 0x3ff000000406742b */ /* 0x001fd0000000080c */
[----:B------:R-:W-:-:S08]  /*153d0*/  DFMA R6, R6, R6, R6 ;  /* 0x000000060606722b */ /* 0x000fd00000000006 */
[----:B------:R-:W-:-:S08]  /*153e0*/  DFMA R6, R4, R6, R4 ;  /* 0x000000060406722b */ /* 0x000fd00000000004 */
[----:B------:R-:W-:-:S08]  /*153f0*/  DFMA R4, R6, -R12, 1 ;  /* 0x3ff000000604742b */ /* 0x000fd0000000080c */
[----:B------:R-:W-:-:S08]  /*15400*/  DFMA R4, R6, R4, R6 ;  /* 0x000000040604722b */ /* 0x000fd00000000006 */
[----:B------:R-:W-:-:S08]  /*15410*/  DMUL R6, R36, R4 ;  /* 0x0000000424067228 */ /* 0x000fd00000000000 */
[----:B------:R-:W-:-:S08]  /*15420*/  DFMA R12, R6, -R12, R36 ;  /* 0x8000000c060c722b */ /* 0x000fd00000000024 */
[----:B------:R-:W-:-:S10]  /*15430*/  DFMA R4, R4, R12, R6 ;  /* 0x0000000c0404722b */ /* 0x000fd40000000006 */
[----:B------:R-:W-:-:S05]  /*15440*/  FFMA R3, RZ, 2.0897850990295410156, R5 ;  /* 0x4005bf0aff037823 */ /* 0x000fca0000000005 */
[----:B------:R-:W-:-:S13]  /*15450*/  FSETP.GT.AND P0, PT, |R3|, 1.469367938527859385e-39, PT ;  /* 0x001000000300780b */ /* 0x000fda0003f04200 */
[----:B------:R-:W-:Y:S05]  /*15460*/  @P0 BRA P1, `(.L_x_322) ;  /* 0x0000000000200947 */ /* 0x000fea0000800000 */
[----:B------:R-:W-:Y:S01]  /*15470*/  IMAD.MOV.U32 R26, RZ, RZ, R36 ;  /* 0x000000ffff1a7224 */ /* 0x000fe200078e0024 */
[----:B------:R-:W-:Y:S01]  /*15480*/  MOV R58, 0x154d0 ;  /* 0x000154d0003a7802 */ /* 0x000fe20000000f00 */
[----:B------:R-:W-:Y:S02]  /*15490*/  IMAD.MOV.U32 R31, RZ, RZ, R37 ;  /* 0x000000ffff1f7224 */ /* 0x000fe400078e0025 */
[----:B------:R-:W-:Y:S02]  /*154a0*/  IMAD.MOV.U32 R28, RZ, RZ, -0x74eba897 ;  /* 0x8b145769ff1c7424 */ /* 0x000fe400078e00ff */
[----:B------:R-:W-:-:S07]  /*154b0*/  IMAD.MOV.U32 R25, RZ, RZ, 0x4005bf0a ;  /* 0x4005bf0aff197424 */ /* 0x000fce00078e00ff */
[----:B-1----:R-:W-:Y:S05]  /*154c0*/  CALL.REL.NOINC `($__internal_1_$__cuda_sm20_div_rn_f64_full) ;  /* 0x0000010c00807944 */ /* 0x002fea0003c00000 */
[----:B------:R-:W-:Y:S01]  /*154d0*/  MOV R4, R24 ;  /* 0x0000001800047202 */ /* 0x000fe20000000f00 */
[----:B------:R-:W-:-:S07]  /*154e0*/  IMAD.MOV.U32 R5, RZ, RZ, R25 ;  /* 0x000000ffff057224 */ /* 0x000fce00078e0019 */
.L_x_322:
[----:B------:R-:W-:Y:S05]  /*154f0*/  BSYNC.RECONVERGENT B2 ;  /* 0x0000000000027941 */ /* 0x000fea0003800200 */
.L_x_321:
[----:B------:R-:W0:Y:S01]  /*15500*/  MUFU.RCP64H R7, 2.718280792236328125 ;  /* 0x4005bf0a00077908 */ /* 0x000e220000001800 */
[----:B------:R-:W-:Y:S01]  /*15510*/  IMAD.MOV.U32 R12, RZ, RZ, -0x74eba897 ;  /* 0x8b145769ff0c7424 */ /* 0x000fe200078e00ff */
[----:B------:R-:W-:Y:S01]  /*15520*/  FSETP.GEU.AND P1, PT, |R41|, 6.5827683646048100446e-37, PT ;  /* 0x036000002900780b */ /* 0x000fe20003f2e200 */
[----:B------:R-:W-:Y:S01]  /*15530*/  IMAD.MOV.U32 R13, RZ, RZ, 0x4005bf0a ;  /* 0x4005bf0aff0d7424 */ /* 0x000fe200078e00ff */
[----:B------:R-:W-:Y:S01]  /*15540*/  BSSY.RECONVERGENT B2, `(.L_x_323) ;  /* 0x0000015000027945 */ /* 0x000fe20003800200 */
[----:B------:R-:W-:-:S06]  /*15550*/  IMAD.MOV.U32 R6, RZ, RZ, 0x1 ;  /* 0x00000001ff067424 */ /* 0x000fcc00078e00ff */
        /* <DEDUP_REMOVED lines=13> */
[----:B------:R-:W-:Y:S01]  /*15630*/  IMAD.MOV.U32 R31, RZ, RZ, R41 ;  /* 0x000000ffff1f7224 */ /* 0x000fe200078e0029 */
[----:B------:R-:W-:Y:S01]  /*15640*/  MOV R58, 0x15670 ;  /* 0x00015670003a7802 */ /* 0x000fe20000000f00 */
[----:B------:R-:W-:-:S07]  /*15650*/  IMAD.MOV.U32 R25, RZ, RZ, 0x4005bf0a ;  /* 0x4005bf0aff197424 */ /* 0x000fce00078e00ff */
[----:B-1----:R-:W-:Y:S05]  /*15660*/  CALL.REL.NOINC `($__internal_1_$__cuda_sm20_div_rn_f64_full) ;  /* 0x0000010c00187944 */ /* 0x002fea0003c00000 */
[----:B------:R-:W-:Y:S02]  /*15670*/  IMAD.MOV.U32 R6, RZ, RZ, R24 ;  /* 0x000000ffff067224 */ /* 0x000fe400078e0018 */
[----:B------:R-:W-:-:S07]  /*15680*/  IMAD.MOV.U32 R7, RZ, RZ, R25 ;  /* 0x000000ffff077224 */ /* 0x000fce00078e0019 */
.L_x_324:
[----:B------:R-:W-:Y:S05]  /*15690*/  BSYNC.RECONVERGENT B2 ;  /* 0x0000000000027941 */ /* 0x000fea0003800200 */
.L_x_323:
[----:B------:R-:W-:Y:S01]  /*156a0*/  DADD R12, -RZ, |R4| ;  /* 0x00000000ff0c7229 */ /* 0x000fe20000000504 */
[----:B------:R-:W-:Y:S01]  /*156b0*/  UMOV UR4, 0xffffffff ;  /* 0xffffffff00047882 */ /* 0x000fe20000000000 */
[----:B------:R-:W-:Y:S01]  /*156c0*/  DADD R14, -RZ, |R6| ;  /* 0x00000000ff0e7229 */ /* 0x000fe20000000506 */
[----:B------:R-:W-:Y:S01]  /*156d0*/  IMAD.MOV.U32 R4, RZ, RZ, RZ ;  /* 0x000000ffff047224 */ /* 0x000fe200078e00ff */
[----:B------:R-:W-:Y:S01]  /*156e0*/  UMOV UR5, 0x7fefffff ;  /* 0x7fefffff00057882 */ /* 0x000fe20000000000 */
[----:B------:R-:W-:Y:S01]  /*156f0*/  IMAD.MOV.U32 R16, RZ, RZ, 0x0 ;  /* 0x00000000ff107424 */ /* 0x000fe200078e00ff */
[----:B------:R-:W-:Y:S01]  /*15700*/  UMOV UR6, UR5 ;  /* 0x0000000500067c82 */ /* 0x000fe20008000000 */
[----:B------:R-:W-:Y:S01]  /*15710*/  IMAD.MOV.U32 R17, RZ, RZ, 0x3fd80000 ;  /* 0x3fd80000ff117424 */ /* 0x000fe200078e00ff */
[----:B------:R-:W-:Y:S04]  /*15720*/  BSSY.RECONVERGENT B0, `(.L_x_325) ;  /* 0x0000078000007945 */ /* 0x000fe80003800200 */
[----:B------:R-:W-:-:S02]  /*15730*/  ISETP.GT.U32.AND P1, PT, R12, R14, PT ;  /* 0x0000000e0c00720c */ /* 0x000fc40003f24070 */
[----:B------:R-:W-:Y:S02]  /*15740*/  ISETP.LT.U32.AND P0, PT, R14, R12, PT ;  /* 0x0000000c0e00720c */ /* 0x000fe40003f01070 */
[----:B------:R-:W-:Y:S02]  /*15750*/  ISETP.GT.U32.AND.EX P1, PT, R13, R15, PT, P1 ;  /* 0x0000000f0d00720c */ /* 0x000fe40003f24110 */
[----:B------:R-:W-:Y:S02]  /*15760*/  ISETP.LT.U32.AND.EX P0, PT, R15, R13, PT, P0 ;  /* 0x0000000d0f00720c */ /* 0x000fe40003f01100 */
[----:B------:R-:W-:Y:S02]  /*15770*/  SEL R23, R13, R15, P1 ;  /* 0x0000000f0d177207 */ /* 0x000fe40000800000 */
[----:B------:R-:W-:Y:S02]  /*15780*/  SEL R24, R15, R13, P0 ;  /* 0x0000000d0f187207 */ /* 0x000fe40000000000 */
[----:B------:R-:W-:-:S02]  /*15790*/  LOP3.LUT R3, R23, 0xffc00000, RZ, 0xc0, !PT ;  /* 0xffc0000017037812 */ /* 0x000fc400078ec0ff */
[----:B------:R-:W-:Y:S01]  /*157a0*/  SEL R20, R14, R12, P0 ;  /* 0x0000000c0e147207 */ /* 0x000fe20000000000 */
[----:B------:R-:W-:Y:S01]  /*157b0*/  IMAD.MOV.U32 R21, RZ, RZ, R24 ;  /* 0x000000ffff157224 */ /* 0x000fe200078e0018 */
[----:B------:R-:W-:Y:S02]  /*157c0*/  LOP3.LUT R5, R3, 0x7fd00000, RZ, 0x3c, !PT ;  /* 0x7fd0000003057812 */ /* 0x000fe400078e3cff */
[----:B------:R-:W-:Y:S01]  /*157d0*/  SEL R22, R12, R14, P1 ;  /* 0x0000000e0c167207 */ /* 0x000fe20000800000 */
[----:B------:R-:W-:-:S03]  /*157e0*/  IMAD.U32 R12, RZ, RZ, UR6 ;  /* 0x00000006ff0c7e24 */ /* 0x000fc6000f8e00ff */
        /* <DEDUP_REMOVED lines=10> */
[----:B------:R-:W-:Y:S01]  /*15890*/  @P1 LOP3.LUT R5, R12, 0x80000, RZ, 0xfc, !PT ;  /* 0x000800000c051812 */ /* 0x000fe200078efcff */
[----:B------:R-:W-:Y:S01]  /*158a0*/  IMAD.MOV.U32 R12, RZ, RZ, RZ ;  /* 0x000000ffff0c7224 */ /* 0x000fe200078e00ff */
[----:B------:R-:W-:Y:S02]  /*158b0*/  ISETP.GE.U32.AND P1, PT, R24, 0x7ff00000, PT ;  /* 0x7ff000001800780c */ /* 0x000fe40003f26070 */
[----:B------:R-:W0:Y:S03]  /*158c0*/  MUFU.RSQ64H R13, R5 ;  /* 0x00000005000d7308 */ /* 0x000e260000001c00 */
[----:B0-----:R-:W-:-:S08]  /*158d0*/  DMUL R14, R12, R12 ;  /* 0x0000000c0c0e7228 */ /* 0x001fd00000000000 */
[----:B------:R-:W-:-:S08]  /*158e0*/  DFMA R14, R4, -R14, 1 ;  /* 0x3ff00000040e742b */ /* 0x000fd0000000080e */
[----:B------:R-:W-:Y:S02]  /*158f0*/  DFMA R16, R14, R16, 0.5 ;  /* 0x3fe000000e10742b */ /* 0x000fe40000000010 */
[----:B------:R-:W-:-:S08]  /*15900*/  DMUL R14, R12, R14 ;  /* 0x0000000e0c0e7228 */ /* 0x000fd00000000000 */
[----:B------:R-:W-:-:S08]  /*15910*/  DFMA R14, R16, R14, R12 ;  /* 0x0000000e100e722b */ /* 0x000fd0000000000c */
[----:B------:R-:W-:Y:S01]  /*15920*/  DMUL R14, R6, R14 ;  /* 0x0000000e060e7228 */ /* 0x000fe20000000000 */
[----:B------:R-:W-:Y:S01]  /*15930*/  LOP3.LUT R7, R3, 0x100000, RZ, 0xfc, !PT ;  /* 0x0010000003077812 */ /* 0x000fe200078efcff */
[----:B------:R-:W-:-:S06]  /*15940*/  IMAD.MOV.U32 R6, RZ, RZ, RZ ;  /* 0x000000ffff067224 */ /* 0x000fcc00078e00ff */
[----:B------:R-:W-:-:S10]  /*15950*/  DMUL R14, R14, R6 ;  /* 0x000000060e0e7228 */ /* 0x000fd40000000000 */
[----:B------:R-:W-:Y:S02]  /*15960*/  @!P1 FSEL R24, R23, R15, !P0 ;  /* 0x0000000f17189208 */ /* 0x000fe40004000000 */
[----:B------:R-:W-:Y:S02]  /*15970*/  @!P1 FSEL R20, R22, R14, !P0 ;  /* 0x0000000e16149208 */ /* 0x000fe40004000000 */
[----:B------:R-:W-:Y:S02]  /*15980*/  ISETP.GT.AND P2, PT, R24, 0xfffff, PT ;  /* 0x000fffff1800780c */ /* 0x000fe40003f44270 */
[----:B------:R-:W-:Y:S01]  /*15990*/  MOV R5, R24 ;  /* 0x0000001800057202 */ /* 0x000fe20000000f00 */
[----:B------:R-:W-:-:S10]  /*159a0*/  IMAD.MOV.U32 R4, RZ, RZ, R20 ;  /* 0x000000ffff047224 */ /* 0x000fd400078e0014 */
[----:B------:R-:W-:-:S10]  /*159b0*/  @!P2 DMUL R4, R4, 1.80143985094819840000e+16 ;  /* 0x435000000404a828 */ /* 0x000fd40000000000 */
[----:B------:R-:W-:Y:S02]  /*159c0*/  @!P2 IMAD.MOV.U32 R24, RZ, RZ, R5 ;  /* 0x000000ffff18a224 */ /* 0x000fe400078e0005 */
[----:B------:R-:W-:Y:S02]  /*159d0*/  @!P2 IMAD.MOV.U32 R20, RZ, RZ, R4 ;  /* 0x000000ffff14a224 */ /* 0x000fe400078e0004 */
[----:B------:R-:W-:-:S05]  /*159e0*/  VIADD R3, R24, 0xffffffff ;  /* 0xffffffff18037836 */ /* 0x000fca0000000000 */
[----:B------:R-:W-:Y:S01]  /*159f0*/  ISETP.GT.U32.AND P0, PT, R3, 0x7feffffe, PT ;  /* 0x7feffffe0300780c */ /* 0x000fe20003f04070 */
[----:B------:R-:W-:Y:S02]  /*15a00*/  IMAD.MOV.U32 R3, RZ, RZ, -0x3ff ;  /* 0xfffffc01ff037424 */ /* 0x000fe400078e00ff */
[----:B------:R-:W-:-:S10]  /*15a10*/  @!P2 IMAD.MOV.U32 R3, RZ, RZ, -0x435 ;  /* 0xfffffbcbff03a424 */ /* 0x000fd400078e00ff */
[----:B------:R-:W-:Y:S05]  /*15a20*/  @P0 BRA `(.L_x_326) ;  /* 0x0000000400040947 */ /* 0x000fea0003800000 */
[----:B------:R-:W-:Y:S01]  /*15a30*/  LOP3.LUT R4, R24, 0xfffff, RZ, 0xc0, !PT ;  /* 0x000fffff18047812 */ /* 0x000fe200078ec0ff */
[----:B------:R-:W-:Y:S01]  /*15a40*/  IMAD.MOV.U32 R12, RZ, RZ, RZ ;  /* 0x000000ffff0c7224 */ /* 0x000fe200078e00ff */
[----:B------:R-:W-:Y:S01]  /*15a50*/  UMOV UR4, 0x3ae80f1e ;  /* 0x3ae80f1e00047882 */ /* 0x000fe20000000000 */
[----:B------:R-:W-:Y:S01]  /*15a60*/  IMAD.MOV.U32 R21, RZ, RZ, 0x3ed0ee25 ;  /* 0x3ed0ee25ff157424 */ /* 0x000fe200078e00ff */
[----:B------:R-:W-:Y:S01]  /*15a70*/  LOP3.LUT R5, R4, 0x3ff00000, RZ, 0xfc, !PT ;  /* 0x3ff0000004057812 */ /* 0x000fe200078efcff */
[----:B------:R-:W-:Y:S01]  /*15a80*/  IMAD.MOV.U32 R4, RZ, RZ, R20 ;  /* 0x000000ffff047224 */ /* 0x000fe200078e0014 */
[----:B------:R-:W-:Y:S01]  /*15a90*/  UMOV UR5, 0x3eb1380b ;  /* 0x3eb1380b00057882 */ /* 0x000fe20000000000 */
[----:B------:R-:W-:Y:S01]  /*15aa0*/  IMAD.MOV.U32 R20, RZ, RZ, -0x748574fc ;  /* 0x8b7a8b04ff147424 */ /* 0x000fe200078e00ff */
        /* <DEDUP_REMOVED lines=57> */
.L_x_326:
[----:B------:R-:W-:Y:S01]  /*15e40*/  MOV R6, 0x0 ;  /* 0x0000000000067802 */ /* 0x000fe20000000f00 */
[----:B------:R-:W-:Y:S01]  /*15e50*/  IMAD.MOV.U32 R7, RZ, RZ, 0x7ff00000 ;  /* 0x7ff00000ff077424 */ /* 0x000fe200078e00ff */
[----:B------:R-:W-:-:S05]  /*15e60*/  LOP3.LUT P0, RZ, R5, 0x7fffffff, RZ, 0xc0, !PT ;  /* 0x7fffffff05ff7812 */ /* 0x000fca000780c0ff */
[----:B------:R-:W-:-:S10]  /*15e70*/  DFMA R6, R4, R6, +INF ;  /* 0x7ff000000406742b */ /* 0x000fd40000000006 */
[----:B------:R-:W-:Y:S02]  /*15e80*/  FSEL R6, R6, RZ, P0 ;  /* 0x000000ff06067208 */ /* 0x000fe40000000000 */
[----:B------:R-:W-:-:S07]  /*15e90*/  FSEL R7, R7, -QNAN , P0 ;  /* 0xfff0000007077808 */ /* 0x000fce0000000000 */
.L_x_327:
[----:B------:R-:W-:Y:S05]  /*15ea0*/  BSYNC.RECONVERGENT B0 ;  /* 0x0000000000007941 */ /* 0x000fea0003800200 */
.L_x_325:
[----:B------:R-:W0:Y:S01]  /*15eb0*/  MUFU.RCP64H R5, R9 ;  /* 0x0000000900057308 */ /* 0x000e220000001800 */
[----:B------:R-:W-:Y:S01]  /*15ec0*/  IMAD.MOV.U32 R4, RZ, RZ, 0x1 ;  /* 0x00000001ff047424 */ /* 0x000fe200078e00ff */
[----:B------:R-:W-:Y:S01]  /*15ed0*/  FSETP.GEU.AND P1, PT, |R11|, 6.5827683646048100446e-37, PT ;  /* 0x036000000b00780b */ /* 0x000fe20003f2e200 */
[----:B------:R-:W-:Y:S01]  /*15ee0*/  BSSY.RECONVERGENT B2, `(.L_x_328) ;  /* 0x0000015000027945 */ /* 0x000fe20003800200 */
[----:B------:R-:W-:-:S03]  /*15ef0*/  DSETP.GEU.AND P4, PT, |R36|, |R40|, PT ;  /* 0x400000282400722a */ /* 0x000fc60003f8e200 */
        /* <DEDUP_REMOVED lines=17> */
[----:B------:R-:W-:Y:S01]  /*16010*/  MOV R4, R24 ;  /* 0x0000001800047202 */ /* 0x000fe20000000f00 */
[----:B------:R-:W-:-:S07]  /*16020*/  IMAD.MOV.U32 R5, RZ, RZ, R25 ;  /* 0x000000ffff057224 */ /* 0x000fce00078e0019 */
.L_x_329:
[----:B------:R-:W-:Y:S05]  /*16030*/  BSYNC.RECONVERGENT B2 ;  /* 0x0000000000027941 */ /* 0x000fea0003800200 */
.L_x_328:
[----:B------:R-:W-:Y:S01]  /*16040*/  DMUL R10, R4, R4 ;  /* 0x00000004040a7228 */ /* 0x000fe20000000000 */
[----:B------:R-:W-:Y:S01]  /*16050*/  IMAD.MOV.U32 R12, RZ, RZ, -0x2449a4b7 ;  /* 0xdbb65b49ff0c7424 */ /* 0x000fe200078e00ff */
[----:B------:R-:W-:Y:S01]  /*16060*/  UMOV UR4, 0x2a25ff7e ;  /* 0x2a25ff7e00047882 */ /* 0x000fe20000000000 */
[----:B------:R-:W-:Y:S01]  /*16070*/  IMAD.MOV.U32 R13, RZ, RZ, 0x3f2d3b63 ;  /* 0x3f2d3b63ff0d7424 */ /* 0x000fe200078e00ff */
[----:B------:R-:W-:Y:S01]  /*16080*/  UMOV UR5, 0x3ef53e1d ;  /* 0x3ef53e1d00057882 */ /* 0x000fe20000000000 */
[----:B------:R-:W-:Y:S01]  /*16090*/  ISETP.GE.AND P1, PT, R37, RZ, PT ;  /* 0x000000ff2500720c */ /* 0x000fe20003f26270 */
[----:B------:R-:W-:Y:S01]  /*160a0*/  @P4 IMAD.MOV.U32 R14, RZ, RZ, 0x54442d18 ;  /* 0x54442d18ff0e4424 */ /* 0x000fe200078e00ff */
[----:B------:R-:W-:Y:S01]  /*160b0*/  DSETP.NEU.AND P2, PT, R8, RZ, PT ;  /* 0x000000ff0800722a */ /* 0x000fe20003f4d000 */
[----:B------:R-:W-:Y:S01]  /*160c0*/  @P4 IMAD.MOV.U32 R15, RZ, RZ, 0x400921fb ;  /* 0x400921fbff0f4424 */ /* 0x000fe200078e00ff */
[----:B------:R-:W-:Y:S01]  /*160d0*/  DFMA R12, R10, -UR4, R12 ;  /* 0x800000040a0c7c2b */ /* 0x000fe2000800000c */
[----:B------:R-:W-:Y:S01]  /*160e0*/  UMOV UR4, 0x8dde082e ;  /* 0x8dde082e00047882 */ /* 0x000fe20000000000 */
[----:B------:R-:W-:Y:S01]  /*160f0*/  UMOV UR5, 0x3f531278 ;  /* 0x3f53127800057882 */ /* 0x000fe20000000000 */
[----:B------:R-:W-:-:S05]  /*16100*/  @!P4 PLOP3.LUT P0, PT, P1, PT, PT, 0x80, 0x8 ;  /* 0x000000000008c81c */ /* 0x000fca0000f0f070 */
[----:B------:R-:W-:Y:S01]  /*16110*/  DFMA R12, R10, R12, -UR4 ;  /* 0x800000040a0c7e2b */ /* 0x000fe2000800000c */
[----:B------:R-:W-:Y:S01]  /*16120*/  UMOV UR4, 0xc8249315 ;  /* 0xc824931500047882 */ /* 0x000fe20000000000 */
[----:B------:R-:W-:Y:S02]  /*16130*/  UMOV UR5, 0x3f6f9690 ;  /* 0x3f6f969000057882 */ /* 0x000fe40000000000 */
[----:B------:R-:W-:-:S04]  /*16140*/  @P2 IMAD.MOV.U32 R3, RZ, RZ, 0x7f3321d2 ;  /* 0x7f3321d2ff032424 */ /* 0x000fc800078e00ff */
        /* <DEDUP_REMOVED lines=49> */
[----:B------:R-:W-:-:S08]  /*16460*/  DFMA R12, R12, R4, R4 ;  /* 0x000000040c0c722b */ /* 0x000fd00000000004 */
[----:B------:R-:W-:Y:S02]  /*16470*/  @!P4 DADD R4, -RZ, -R12 ;  /* 0x00000000ff04c229 */ /* 0x000fe4000000090c */
[----:B------:R-:W-:-:S08]  /*16480*/  @P4 DADD R8, -R12, R14 ;  /* 0x000000000c084229 */ /* 0x000fd0000000010e */
[----:B------:R-:W-:Y:S02]  /*16490*/  @!P4 FSEL R4, R12, R4, !P0 ;  /* 0x000000040c04c208 */ /* 0x000fe40004000000 */
[----:B------:R-:W-:Y:S02]  /*164a0*/  @!P4 FSEL R5, R13, R5, !P0 ;  /* 0x000000050d05c208 */ /* 0x000fe40004000000 */
[----:B------:R-:W-:Y:S01]  /*164b0*/  @P4 PLOP3.LUT P0, PT, P1, PT, PT, 0x80, 0x8 ;  /* 0x000000000008481c */ /* 0x000fe20000f0f070 */
[C-C-:B------:R-:W-:Y:S02]  /*164c0*/  @P2 DSETP.NEU.AND P1, PT, |R36|.reuse, |R40|.reuse, PT ;  /* 0x400000282400222a */ /* 0x140fe40003f2d200 */
[----:B------:R-:W-:Y:S01]  /*164d0*/  DADD R36, |R36|, |R40| ;  /* 0x0000000024247229 */ /* 0x000fe20000000628 */
[----:B------:R-:W-:Y:S01]  /*164e0*/  @P2 FSEL R3, R3, 3.37028055040000000000e+12, !P0 ;  /* 0x54442d1803032808 */ /* 0x000fe20004000000 */
[----:B------:R-:W-:-:S06]  /*164f0*/  @!P4 DADD R4, R4, R10 ;  /* 0x000000000404c229 */ /* 0x000fcc000000000a */
[----:B------:R-:W-:Y:S01]  /*16500*/  @P4 FSEL R4, R8, R12, !P0 ;  /* 0x0000000c08044208 */ /* 0x000fe20004000000 */
[----:B------:R-:W-:Y:S01]  /*16510*/  @P2 IMAD.MOV.U32 R8, RZ, RZ, 0x4002d97c ;  /* 0x4002d97cff082424 */ /* 0x000fe200078e00ff */
[----:B------:R-:W-:Y:S01]  /*16520*/  @P4 FSEL R5, R9, R13, !P0 ;  /* 0x0000000d09054208 */ /* 0x000fe20004000000 */
[----:B------:R-:W-:Y:S01]  /*16530*/  DADD R12, R6, 1 ;  /* 0x3ff00000060c7429 */ /* 0x000fe20000000000 */
[----:B------:R-:W-:Y:S02]  /*16540*/  @P2 FSEL R3, R3, R4, !P1 ;  /* 0x0000000403032208 */ /* 0x000fe40004800000 */
[----:B------:R-:W-:Y:S02]  /*16550*/  @P2 FSEL R11, R8, 1.8213495016098022461, !P0 ;  /* 0x3fe921fb080b2808 */ /* 0x000fe40004000000 */
[----:B------:R-:W-:Y:S02]  /*16560*/  @!P2 FSEL R9, RZ, 2.1426990032196044922, P0 ;  /* 0x400921fbff09a808 */ /* 0x000fe40000000000 */
[----:B------:R-:W-:-:S02]  /*16570*/  @P2 FSEL R4, R11, R5, !P1 ;  /* 0x000000050b042208 */ /* 0x000fc40004800000 */
[----:B------:R-:W-:Y:S01]  /*16580*/  @!P2 FSEL R8, RZ, 3.37028055040000000000e+12, P0 ;  /* 0x54442d18ff08a808 */ /* 0x000fe20000000000 */
[----:B------:R-:W-:Y:S01]  /*16590*/  DSETP.NAN.AND P0, PT, R36, R36, PT ;  /* 0x000000242400722a */ /* 0x000fe20003f08000 */
[----:B------:R-:W-:Y:S02]  /*165a0*/  @P2 IMAD.MOV.U32 R8, RZ, RZ, R3 ;  /* 0x000000ffff082224 */ /* 0x000fe400078e0003 */
[----:B------:R-:W-:-:S03]  /*165b0*/  @P2 IMAD.MOV.U32 R9, RZ, RZ, R4 ;  /* 0x000000ffff092224 */ /* 0x000fc600078e0004 */
[----:B------:R-:W-:Y:S02]  /*165c0*/  FSEL R4, R36, R8, P0 ;  /* 0x0000000824047208 */ /* 0x000fe40000000000 */
[----:B------:R-:W-:-:S04]  /*165d0*/  LOP3.LUT R41, R9, 0x80000000, R41, 0xb8, !PT ;  /* 0x8000000009297812 */ /* 0x000fc800078eb829 */
[----:B------:R-:W-:Y:S01]  /*165e0*/  FSEL R5, R37, R41, P0 ;  /* 0x0000002925057208 */ /* 0x000fe20000000000 */
[----:B------:R-:W-:Y:S06]  /*165f0*/  BRA `(.L_x_319) ;  /* 0x0000005800447947 */ /* 0x000fec0003800000 */
.L_x_320:
[----:B------:R-:W-:-:S14]  /*16600*/  DSETP.NEU.AND P0, PT, R8, 1, PT ;  /* 0x3ff000000800742a */ /* 0x000fdc0003f0d000 */
[----:B------:R-:W-:Y:S05]  /*16610*/  @P0 BRA `(.L_x_330) ;  /* 0x0000001400080947 */ /* 0x000fea0003800000 */
[----:B------:R-:W-:Y:S01]  /*16620*/  UMOV UR4, 0x6a3f9475 ;  /* 0x6a3f947500047882 */ /* 0x000fe20000000000 */
[----:B------:R-:W-:Y:S02]  /*16630*/  UMOV UR5, 0x20ca2fe7 ;  /* 0x20ca2fe700057882 */ /* 0x000fe40000000000 */
[----:B------:R-:W-:-:S14]  /*16640*/  DSETP.GEU.AND P0, PT, R10, UR4, PT ;  /* 0x000000040a007e2a */ /* 0x000fdc000bf0e000 */
[----:B------:R-:W-:Y:S05]  /*16650*/  @P0 BRA `(.L_x_331) ;  /* 0x0000000400600947 */ /* 0x000fea0003800000 */
[----:B------:R-:W-:Y:S01]  /*16660*/  DMUL R4, R10, R10 ;  /* 0x0000000a0a047228 */ /* 0x000fe20000000000 */
[----:B------:R-:W-:Y:S01]  /*16670*/  IMAD.MOV.U32 R6, RZ, RZ, -0x2449a4b7 ;  /* 0xdbb65b49ff067424 */ /* 0x000fe200078e00ff */
[----:B------:R-:W-:Y:S01]  /*16680*/  UMOV UR4, 0x2a25ff7e ;  /* 0x2a25ff7e00047882 */ /* 0x000fe20000000000 */
[----:B------:R-:W-:Y:S01]  /*16690*/  IMAD.MOV.U32 R7, RZ, RZ, 0x3f2d3b63 ;  /* 0x3f2d3b63ff077424 */ /* 0x000fe200078e00ff */
[----:B------:R-:W-:Y:S01]  /*166a0*/  UMOV UR5, 0x3ef53e1d ;  /* 0x3ef53e1d00057882 */ /* 0x000fe20000000000 */
[----:B------:R-:W-:Y:S01]  /*166b0*/  ISETP.GE.AND P1, PT, R37, RZ, PT ;  /* 0x000000ff2500720c */ /* 0x000fe20003f26270 */
[----:B------:R-:W-:Y:S02]  /*166c0*/  @!P4 IMAD.MOV.U32 R12, RZ, RZ, 0x54442d18 ;  /* 0x54442d18ff0cc424 */ /* 0x000fe400078e00ff */
[----:B------:R-:W-:Y:S01]  /*166d0*/  @!P4 IMAD.MOV.U32 R13, RZ, RZ, 0x3ff921fb ;  /* 0x3ff921fbff0dc424 */ /* 0x000fe200078e00ff */
[----:B------:R-:W-:Y:S01]  /*166e0*/  DFMA R6, R4, -UR4, R6 ;  /* 0x8000000404067c2b */ /* 0x000fe20008000006 */
[----:B------:R-:W-:Y:S01]  /*166f0*/  UMOV UR4, 0x8dde082e ;  /* 0x8dde082e00047882 */ /* 0x000fe20000000000 */
[----:B------:R-:W-:Y:S01]  /*16700*/  UMOV UR5, 0x3f531278 ;  /* 0x3f53127800057882 */ /* 0x000fe20000000000 */
[----:B------:R-:W-:Y:S01]  /*16710*/  @!P4 PLOP3.LUT P0, PT, P1, PT, PT, 0x80, 0x8 ;  /* 0x000000000008c81c */ /* 0x000fe20000f0f070 */
[----:B------:R-:W-:-:S04]  /*16720*/  IMAD.MOV.U32 R3, RZ, RZ, 0x7f3321d2 ;  /* 0x7f3321d2ff037424 */ /* 0x000fc800078e00ff */
        /* <DEDUP_REMOVED lines=49> */
[----:B------:R-:W-:-:S08]  /*16a40*/  DMUL R6, R4, R6 ;  /* 0x0000000604067228 */ /* 0x000fd00000000000 */
[----:B------:R-:W-:Y:S01]  /*16a50*/  DFMA R8, R10, R6, R10 ;  /* 0x000000060a08722b */ /* 0x000fe2000000000a */
[----:B------:R-:W-:Y:S01]  /*16a60*/  @P4 MOV R6, 0x54442d18 ;  /* 0x54442d1800064802 */ /* 0x000fe20000000f00 */
[----:B------:R-:W-:-:S06]  /*16a70*/  @P4 IMAD.MOV.U32 R7, RZ, RZ, 0x400921fb ;  /* 0x400921fbff074424 */ /* 0x000fcc00078e00ff */
[----:B------:R-:W-:Y:S02]  /*16a80*/  @!P4 DADD R4, -RZ, -R8 ;  /* 0x00000000ff04c229 */ /* 0x000fe40000000908 */
[----:B------:R-:W-:-:S08]  /*16a90*/  @P4 DADD R6, -R8, R6 ;  /* 0x0000000008064229 */ /* 0x000fd00000000106 */
[----:B------:R-:W-:Y:S02]  /*16aa0*/  @!P4 FSEL R4, R8, R4, !P0 ;  /* 0x000000040804c208 */ /* 0x000fe40004000000 */
[----:B------:R-:W-:Y:S02]  /*16ab0*/  @!P4 FSEL R5, R9, R5, !P0 ;  /* 0x000000050905c208 */ /* 0x000fe40004000000 */
[----:B------:R-:W-:Y:S01]  /*16ac0*/  @P4 PLOP3.LUT P0, PT, P1, PT, PT, 0x80, 0x8 ;  /* 0x000000000008481c */ /* 0x000fe20000f0f070 */
[----:B------:R-:W-:-:S03]  /*16ad0*/  DSETP.NEU.AND P1, PT, |R36|, |R40|, PT ;  /* 0x400000282400722a */ /* 0x000fc60003f2d200 */
[----:B------:R-:W-:Y:S02]  /*16ae0*/  @!P4 DADD R4, R4, R12 ;  /* 0x000000000404c229 */ /* 0x000fe4000000000c */
[----:B------:R-:W-:-:S04]  /*16af0*/  DMUL R12, R10, 0.5 ;  /* 0x3fe000000a0c7828 */ /* 0x000fc80000000000 */
[----:B------:R-:W-:Y:S01]  /*16b00*/  @P4 FSEL R4, R6, R8, !P0 ;  /* 0x0000000806044208 */ /* 0x000fe20004000000 */
[----:B------:R-:W-:Y:S01]  /*16b10*/  IMAD.MOV.U32 R8, RZ, RZ, 0x4002d97c ;  /* 0x4002d97cff087424 */ /* 0x000fe200078e00ff */
[----:B------:R-:W-:Y:S01]  /*16b20*/  @P4 FSEL R5, R7, R9, !P0 ;  /* 0x0000000907054208 */ /* 0x000fe20004000000 */
[----:B------:R-:W-:Y:S01]  /*16b30*/  DADD R6, |R36|, |R40| ;  /* 0x0000000024067229 */ /* 0x000fe20000000628 */
[----:B------:R-:W-:Y:S01]  /*16b40*/  FSEL R9, R3, 3.37028055040000000000e+12, !P0 ;  /* 0x54442d1803097808 */ /* 0x000fe20004000000 */
[----:B------:R-:W-:Y:S01]  /*16b50*/  DMUL R12, R10, R12 ;  /* 0x0000000c0a0c7228 */ /* 0x000fe20000000000 */
[----:B------:R-:W-:-:S04]  /*16b60*/  FSEL R15, R8, 1.8213495016098022461, !P0 ;  /* 0x3fe921fb080f7808 */ /* 0x000fc80004000000 */
[----:B------:R-:W-:Y:S01]  /*16b70*/  FSEL R3, R15, R5, !P1 ;  /* 0x000000050f037208 */ /* 0x000fe20004800000 */
[----:B------:R-:W-:Y:S01]  /*16b80*/  DSETP.NAN.AND P0, PT, R6, R6, PT ;  /* 0x000000060600722a */ /* 0x000fe20003f08000 */
[----:B------:R-:W-:Y:S02]  /*16b90*/  FSEL R5, R9, R4, !P1 ;  /* 0x0000000409057208 */ /* 0x000fe40004800000 */
[----:B------:R-:W-:-:S03]  /*16ba0*/  LOP3.LUT R41, R3, 0x80000000, R41, 0xb8, !PT ;  /* 0x8000000003297812 */ /* 0x000fc600078eb829 */
[----:B------:R-:W-:Y:S02]  /*16bb0*/  FSEL R4, R6, R5, P0 ;  /* 0x0000000506047208 */ /* 0x000fe40000000000 */
[----:B------:R-:W-:Y:S01]  /*16bc0*/  FSEL R5, R7, R41, P0 ;  /* 0x0000002907057208 */ /* 0x000fe20000000000 */
[----:B------:R-:W-:Y:S06]  /*16bd0*/  BRA `(.L_x_319) ;  /* 0x0000005000cc7947 */ /* 0x000fec0003800000 */
.L_x_331:
[----:B------:R-:W-:Y:S01]  /*16be0*/  DMUL R6, R10, R10 ;  /* 0x0000000a0a067228 */ /* 0x000fe20000000000 */
[----:B------:R-:W-:Y:S09]  /*16bf0*/  BSSY.RECONVERGENT B2, `(.L_x_332) ;  /* 0x000008d000027945 */ /* 0x000ff20003800200 */
[----:B------:R-:W-:-:S04]  /*16c00*/  FSETP.GT.AND P0, PT, R7, -1.6999999284744262695, PT ;  /* 0xbfd999990700780b */ /* 0x000fc80003f04000 */
[----:B------:R-:W-:-:S13]  /*16c10*/  FSETP.GEU.OR P0, PT, R7, 1.7916666269302368164, !P0 ;  /* 0x3fe555550700780b */ /* 0x000fda000470e400 */
[----:B------:R-:W-:Y:S05]  /*16c20*/  @P0 BRA `(.L_x_333) ;  /* 0x0000000000d80947 */ /* 0x000fea0003800000 */
[----:B------:R-:W-:Y:S01]  /*16c30*/  DADD R24, R6, 2 ;  /* 0x4000000006187429 */ /* 0x000fe20000000000 */
        /* <DEDUP_REMOVED lines=18> */
[----:B------:R-:W-:-:S07]  /*16d60*/  IMAD.MOV.U32 R31, RZ, RZ, R7 ;  /* 0x000000ffff1f7224 */ /* 0x000fce00078e0007 */
[----:B-1----:R-:W-:Y:S05]  /*16d70*/  CALL.REL.NOINC `($__internal_1_$__cuda_sm20_div_rn_f64_full) ;  /* 0x000000f400547944 */ /* 0x002fea0003c00000 */
[----:B------:R-:W-:Y:S02]  /*16d80*/  IMAD.MOV.U32 R4, RZ, RZ, R24 ;  /* 0x000000ffff047224 */ /* 0x000fe400078e0018 */
[----:B------:R-:W-:-:S07]  /*16d90*/  IMAD.MOV.U32 R5, RZ, RZ, R25 ;  /* 0x000000ffff057224 */ /* 0x000fce00078e0019 */
.L_x_335:
[----:B------:R-:W-:Y:S05]  /*16da0*/  BSYNC.RECONVERGENT B3 ;  /* 0x0000000000037941 */ /* 0x000fea0003800200 */
.L_x_334:
[----:B------:R-:W-:Y:S01]  /*16db0*/  DMUL R4, R6, -R4 ;  /* 0x8000000406047228 */ /* 0x000fe20000000000 */
[----:B------:R-:W-:Y:S01]  /*16dc0*/  IMAD.MOV.U32 R14, RZ, RZ, -0x314d23bc ;  /* 0xceb2dc44ff0e7424 */ /* 0x000fe200078e00ff */
[----:B------:R-:W-:Y:S01]  /*16dd0*/  UMOV UR4, 0x2fbe14b5 ;  /* 0x2fbe14b500047882 */ /* 0x000fe20000000000 */
[----:B------:R-:W-:Y:S01]  /*16de0*/  IMAD.MOV.U32 R15, RZ, RZ, 0x3ed087ff ;  /* 0x3ed087ffff0f7424 */ /* 0x000fe200078e00ff */
[----:B------:R-:W-:-:S04]  /*16df0*/  UMOV UR5, 0x3eb372fb ;  /* 0x3eb372fb00057882 */ /* 0x000fc80000000000 */
[----:B------:R-:W-:-:S08]  /*16e00*/  DADD R8, R6, R4 ;  /* 0x0000000006087229 */ /* 0x000fd00000000004 */
[----:B------:R-:W-:-:S08]  /*16e10*/  DMUL R12, R8, R8 ;  /* 0x00000008080c7228 */ /* 0x000fd00000000000 */
        /* <DEDUP_REMOVED lines=19> */
[----:B------:R-:W-:-:S08]  /*16f50*/  DMUL R14, R12, R14 ;  /* 0x0000000e0c0e7228 */ /* 0x000fd00000000000 */
[----:B------:R-:W-:-:S08]  /*16f60*/  DFMA R14, R8, R14, R4 ;  /* 0x0000000e080e722b */ /* 0x000fd00000000004 */
[----:B------:R-:W-:Y:S01]  /*16f70*/  DADD R12, R6, R14 ;  /* 0x00000000060c7229 */ /* 0x000fe2000000000e */
[----:B------:R-:W-:Y:S10]  /*16f80*/  BRA `(.L_x_336) ;  /* 0x00000004004c7947 */ /* 0x000ff40003800000 */
.L_x_333:
[----:B------:R-:W-:Y:S01]  /*16f90*/  DADD R4, R6, 1 ;  /* 0x3ff0000006047429 */ /* 0x000fe20000000000 */
[----:B------:R-:W-:-:S09]  /*16fa0*/  IMAD.MOV.U32 R22, RZ, RZ, -0x3ff ;  /* 0xfffffc01ff167424 */ /* 0x000fd200078e00ff */
[----:B------:R-:W-:Y:S01]  /*16fb0*/  ISETP.GT.AND P0, PT, R5, 0xfffff, PT ;  /* 0x000fffff0500780c */ /* 0x000fe20003f04270 */
[--C-:B------:R-:W-:Y:S01]  /*16fc0*/  IMAD.MOV.U32 R9, RZ, RZ, R5.reuse ;  /* 0x000000ffff097224 */ /* 0x100fe200078e0005 */
[----:B------:R-:W-:Y:S01]  /*16fd0*/  MOV R8, R4 ;  /* 0x0000000400087202 */ /* 0x000fe20000000f00 */
        /* <DEDUP_REMOVED lines=13> */
[----:B------:R-:W-:Y:S01]  /*170b0*/  IMAD.MOV.U32 R21, RZ, RZ, 0x3ed0ee25 ;  /* 0x3ed0ee25ff157424 */ /* 0x000fe200078e00ff */
[----:B------:R-:W-:Y:S01]  /*170c0*/  UMOV UR5, 0x3eb1380b ;  /* 0x3eb1380b00057882 */ /* 0x000fe20000000000 */
[----:B------:R-:W-:Y:S01]  /*170d0*/  LEA.HI R22, R3, R22, RZ, 0xc ;  /* 0x0000001603167211 */ /* 0x000fe200078f60ff */
[----:B------:R-:W-:Y:S01]  /*170e0*/  UMOV UR6, 0x80000000 ;  /* 0x8000000000067882 */ /* 0x000fe20000000000 */
[----:B------:R-:W-:Y:S01]  /*170f0*/  ISETP.GE.U32.AND P0, PT, R5, 0x3ff6a09f, PT ;  /* 0x3ff6a09f0500780c */ /* 0x000fe20003f06070 */
[----:B------:R-:W-:Y:S01]  /*17100*/  UMOV UR7, 0x43300000 ;  /* 0x4330000000077882 */ /* 0x000fe20000000000 */
[----:B------:R-:W-:-:S11]  /*17110*/  MOV R23, 0x43300000 ;  /* 0x4330000000177802 */ /* 0x000fd60000000f00 */
        /* <DEDUP_REMOVED lines=52> */
.L_x_337:
[----:B------:R-:W-:Y:S01]  /*17460*/  IMAD.MOV.U32 R4, RZ, RZ, 0x0 ;  /* 0x00000000ff047424 */ /* 0x000fe200078e00ff */
[----:B------:R-:W-:Y:S01]  /*17470*/  LOP3.LUT P0, RZ, R9, 0x7fffffff, RZ, 0xc0, !PT ;  /* 0x7fffffff09ff7812 */ /* 0x000fe2000780c0ff */
[----:B------:R-:W-:-:S06]  /*17480*/  IMAD.MOV.U32 R5, RZ, RZ, 0x7ff00000 ;  /* 0x7ff00000ff057424 */ /* 0x000fcc00078e00ff */
[----:B------:R-:W-:-:S10]  /*17490*/  DFMA R4, R8, R4, +INF ;  /* 0x7ff000000804742b */ /* 0x000fd40000000004 */
[----:B------:R-:W-:Y:S02]  /*174a0*/  FSEL R12, R4, RZ, P0 ;  /* 0x000000ff040c7208 */ /* 0x000fe40000000000 */
[----:B------:R-:W-:-:S07]  /*174b0*/  FSEL R13, R5, -QNAN , P0 ;  /* 0xfff00000050d7808 */ /* 0x000fce0000000000 */
.L_x_336:
[----:B------:R-:W-:Y:S05]  /*174c0*/  BSYNC.RECONVERGENT B2 ;  /* 0x0000000000027941 */ /* 0x000fea0003800200 */
.L_x_332:
[----:B------:R-:W-:Y:S01]  /*174d0*/  IMAD.MOV.U32 R4, RZ, RZ, -0x2449a4b7 ;  /* 0xdbb65b49ff047424 */ /* 0x000fe200078e00ff */
[----:B------:R-:W-:Y:S01]  /*174e0*/  UMOV UR4, 0x2a25ff7e ;  /* 0x2a25ff7e00047882 */ /* 0x000fe20000000000 */
[----:B------:R-:W-:Y:S01]  /*174f0*/  IMAD.MOV.U32 R5, RZ, RZ, 0x3f2d3b63 ;  /* 0x3f2d3b63ff057424 */ /* 0x000fe200078e00ff */
[----:B------:R-:W-:Y:S01]  /*17500*/  UMOV UR5, 0x3ef53e1d ;  /* 0x3ef53e1d00057882 */ /* 0x000fe20000000000 */
[----:B------:R-:W-:Y:S01]  /*17510*/  DSETP.GEU.AND P2, PT, |R36|, |R40|, PT ;  /* 0x400000282400722a */ /* 0x000fe20003f4e200 */
[----:B------:R-:W-:Y:S01]  /*17520*/  ISETP.GE.AND P1, PT, R37, RZ, PT ;  /* 0x000000ff2500720c */ /* 0x000fe20003f26270 */
[----:B------:R-:W-:Y:S01]  /*17530*/  IMAD.MOV.U32 R14, RZ, RZ, 0x4002d97c ;  /* 0x4002d97cff0e7424 */ /* 0x000fe200078e00ff */
[----:B------:R-:W-:Y:S01]  /*17540*/  DMUL R12, R12, 0.5 ;  /* 0x3fe000000c0c7828 */ /* 0x000fe20000000000 */
[----:B------:R-:W-:Y:S01]  /*17550*/  IMAD.MOV.U32 R3, RZ, RZ, 0x7f3321d2 ;  /* 0x7f3321d2ff037424 */ /* 0x000fe200078e00ff */
[----:B------:R-:W-:Y:S01]  /*17560*/  DFMA R4, R6, -UR4, R4 ;  /* 0x8000000406047c2b */ /* 0x000fe20008000004 */
[----:B------:R-:W-:Y:S01]  /*17570*/  UMOV UR4, 0x8dde082e ;  /* 0x8dde082e00047882 */ /* 0x000fe20000000000 */
[----:B------:R-:W-:-:S06]  /*17580*/  UMOV UR5, 0x3f531278 ;  /* 0x3f53127800057882 */ /* 0x000fcc0000000000 */
[----:B------:R-:W-:Y:S01]  /*17590*/  DFMA R4, R6, R4, -UR4 ;  /* 0x8000000406047e2b */ /* 0x000fe20008000004 */
[----:B------:R-:W-:Y:S01]  /*175a0*/  UMOV UR4, 0xc8249315 ;  /* 0xc824931500047882 */ /* 0x000fe20000000000 */
[----:B------:R-:W-:Y:S01]  /*175b0*/  UMOV UR5, 0x3f6f9690 ;  /* 0x3f6f969000057882 */ /* 0x000fe20000000000 */
[----:B------:R-:W-:Y:S01]  /*175c0*/  @!P2 PLOP3.LUT P0, PT, P1, PT, PT, 0x80, 0x8 ;  /* 0x000000000008a81c */ /* 0x000fe20000f0f070 */
[----:B------:R-:W-:Y:S01]  /*175d0*/  @!P2 IMAD.MOV.U32 R9, RZ, RZ, 0x3ff921fb ;  /* 0x3ff921fbff09a424 */ /* 0x000fe200078e00ff */
[----:B------:R-:W-:-:S03]  /*175e0*/  @!P2 MOV R8, 0x54442d18 ;  /* 0x54442d180008a802 */ /* 0x000fc60000000f00 */
        /* <DEDUP_REMOVED lines=47> */
[----:B------:R-:W-:Y:S02]  /*178e0*/  @P2 IMAD.MOV.U32 R6, RZ, RZ, 0x54442d18 ;  /* 0x54442d18ff062424 */ /* 0x000fe400078e00ff */
[----:B------:R-:W-:-:S05]  /*178f0*/  @P2 IMAD.MOV.U32 R7, RZ, RZ, 0x400921fb ;  /* 0x400921fbff072424 */ /* 0x000fca00078e00ff */
[----:B------:R-:W-:-:S08]  /*17900*/  DFMA R10, R10, R4, R10 ;  /* 0x000000040a0a722b */ /* 0x000fd0000000000a */
[----:B------:R-:W-:Y:S02]  /*17910*/  @!P2 DADD R4, -RZ, -R10 ;  /* 0x00000000ff04a229 */ /* 0x000fe4000000090a */
[----:B------:R-:W-:-:S08]  /*17920*/  @P2 DADD R6, -R10, R6 ;  /* 0x000000000a062229 */ /* 0x000fd00000000106 */
[----:B------:R-:W-:Y:S02]  /*17930*/  @!P2 FSEL R4, R10, R4, !P0 ;  /* 0x000000040a04a208 */ /* 0x000fe40004000000 */
[----:B------:R-:W-:Y:S02]  /*17940*/  @!P2 FSEL R5, R11, R5, !P0 ;  /* 0x000000050b05a208 */ /* 0x000fe40004000000 */
[----:B------:R-:W-:Y:S01]  /*17950*/  @P2 PLOP3.LUT P0, PT, P1, PT, PT, 0x80, 0x8 ;  /* 0x000000000008281c */ /* 0x000fe20000f0f070 */
[----:B------:R-:W-:-:S03]  /*17960*/  DSETP.NEU.AND P1, PT, |R36|, |R40|, PT ;  /* 0x400000282400722a */ /* 0x000fc60003f2d200 */
[----:B------:R-:W-:Y:S02]  /*17970*/  @!P2 DADD R4, R4, R8 ;  /* 0x000000000404a229 */ /* 0x000fe40000000008 */
[----:B------:R-:W-:-:S04]  /*17980*/  DADD R8, |R36|, |R40| ;  /* 0x0000000024087229 */ /* 0x000fc80000000628 */
[----:B------:R-:W-:Y:S02]  /*17990*/  @P2 FSEL R5, R7, R11, !P0 ;  /* 0x0000000b07052208 */ /* 0x000fe40004000000 */
[----:B------:R-:W-:Y:S02]  /*179a0*/  FSEL R11, R14, 1.8213495016098022461, !P0 ;  /* 0x3fe921fb0e0b7808 */ /* 0x000fe40004000000 */
[----:B------:R-:W-:Y:S02]  /*179b0*/  @P2 FSEL R4, R6, R10, !P0 ;  /* 0x0000000a06042208 */ /* 0x000fe40004000000 */
[----:B------:R-:W-:Y:S01]  /*179c0*/  FSEL R7, R3, 3.37028055040000000000e+12, !P0 ;  /* 0x54442d1803077808 */ /* 0x000fe20004000000 */
[----:B------:R-:W-:Y:S01]  /*179d0*/  DSETP.NAN.AND P0, PT, R8, R8, PT ;  /* 0x000000080800722a */ /* 0x000fe20003f08000 */
[----:B------:R-:W-:Y:S02]  /*179e0*/  FSEL R3, R11, R5, !P1 ;  /* 0x000000050b037208 */ /* 0x000fe40004800000 */
[----:B------:R-:W-:-:S02]  /*179f0*/  FSEL R5, R7, R4, !P1 ;  /* 0x0000000407057208 */ /* 0x000fc40004800000 */
[----:B------:R-:W-:Y:S02]  /*17a00*/  LOP3.LUT R41, R3, 0x80000000, R41, 0xb8, !PT ;  /* 0x8000000003297812 */ /* 0x000fe400078eb829 */
[----:B------:R-:W-:Y:S02]  /*17a10*/  FSEL R4, R8, R5, P0 ;  /* 0x0000000508047208 */ /* 0x000fe40000000000 */
[----:B------:R-:W-:Y:S01]  /*17a20*/  FSEL R5, R9, R41, P0 ;  /* 0x0000002909057208 */ /* 0x000fe20000000000 */
[----:B------:R-:W-:Y:S06]  /*17a30*/  BRA `(.L_x_319) ;  /* 0x0000004400347947 */ /* 0x000fec0003800000 */
.L_x_330:
[C-C-:B------:R-:W-:Y:S01]  /*17a40*/  DSETP.MIN.AND P0, P1, R8.reuse, R10.reuse, PT ;  /* 0x0000000a0800722a */ /* 0x140fe20003900000 */
[----:B------:R-:W-:Y:S01]  /*17a50*/  IMAD.MOV.U32 R3, RZ, RZ, R8 ;  /* 0x000000ffff037224 */ /* 0x000fe200078e0008 */
[----:B------:R-:W-:Y:S01]  /*17a60*/  DSETP.MAX.AND P2, P3, R8, R10, PT ;  /* 0x0000000a0800722a */ /* 0x000fe20003b4f000 */
[----:B------:R-:W-:Y:S01]  /*17a70*/  IMAD.MOV.U32 R4, RZ, RZ, R10 ;  /* 0x000000ffff047224 */ /* 0x000fe200078e000a */
[----:B------:R-:W-:Y:S01]  /*17a80*/  MOV R6, R11 ;  /* 0x0000000b00067202 */ /* 0x000fe20000000f00 */
[----:B------:R-:W-:Y:S01]  /*17a90*/  IMAD.MOV.U32 R5, RZ, RZ, R9 ;  /* 0x000000ffff057224 */ /* 0x000fe200078e0009 */
[----:B------:R-:W-:Y:S01]  /*17aa0*/  UMOV UR4, 0x4ad4b81f ;  /* 0x4ad4b81f00047882 */ /* 0x000fe20000000000 */
[----:B------:R-:W-:Y:S01]  /*17ab0*/  IMAD.MOV.U32 R16, RZ, RZ, R11 ;  /* 0x000000ffff107224 */ /* 0x000fe200078e000b */
[----:B------:R-:W-:Y:S01]  /*17ac0*/  SEL R4, R3, R4, P0 ;  /* 0x0000000403047207 */ /* 0x000fe20000000000 */
[----:B------:R-:W-:Y:S01]  /*17ad0*/  IMAD.MOV.U32 R3, RZ, RZ, R9 ;  /* 0x000000ffff037224 */ /* 0x000fe200078e0009 */
[----:B------:R-:W-:Y:S01]  /*17ae0*/  FSEL R5, R5, R6, P0 ;  /* 0x0000000605057208 */ /* 0x000fe20000000000 */
[----:B------:R-:W-:-:S03]  /*17af0*/  UMOV UR5, 0x358dee7a ;  /* 0x358dee7a00057882 */ /* 0x000fc60000000000 */
[----:B------:R-:W-:Y:S01]  /*17b00*/  FSEL R7, R3, R16, P2 ;  /* 0x0000001003077208 */ /* 0x000fe20001000000 */
[----:B------:R-:W-:Y:S01]  /*17b10*/  IMAD.MOV.U32 R3, RZ, RZ, R8 ;  /* 0x000000ffff037224 */ /* 0x000fe200078e0008 */
[----:B------:R-:W-:Y:S01]  /*17b20*/  @P1 LOP3.LUT R5, R6, 0x80000, RZ, 0xfc, !PT ;  /* 0x0008000006051812 */ /* 0x000fe200078efcff */
[----:B------:R-:W-:Y:S01]  /*17b30*/  IMAD.MOV.U32 R6, RZ, RZ, R10 ;  /* 0x000000ffff067224 */ /* 0x000fe200078e000a */
[----:B------:R-:W-:-:S04]  /*17b40*/  @P3 LOP3.LUT R7, R16, 0x80000, RZ, 0xfc, !PT ;  /* 0x0008000010073812 */ /* 0x000fc800078efcff */
[----:B------:R-:W-:Y:S01]  /*17b50*/  SEL R6, R3, R6, P2 ;  /* 0x0000000603067207 */ /* 0x000fe20001000000 */
[----:B------:R-:W-:Y:S01]  /*17b60*/  DSETP.GEU.AND P0, PT, R4, UR4, PT ;  /* 0x0000000404007e2a */ /* 0x000fe2000bf0e000 */
[----:B------:R-:W-:Y:S01]  /*17b70*/  UMOV UR4, 0xc57e649a ;  /* 0xc57e649a00047882 */ /* 0x000fe20000000000 */
[----:B------:R-:W-:-:S03]  /*17b80*/  UMOV UR5, 0x4a511b0e ;  /* 0x4a511b0e00057882 */ /* 0x000fc60000000000 */
[----:B------:R-:W-:-:S14]  /*17b90*/  DSETP.LEU.AND P1, PT, R6, UR4, PT ;  /* 0x0000000406007e2a */ /* 0x000fdc000bf2b000 */
[----:B------:R-:W-:Y:S05]  /*17ba0*/  @P0 BRA P1, `(.L_x_338) ;  /* 0x0000000c00c80947 */ /* 0x000fea0000800000 */
[----:B------:R-:W-:Y:S01]  /*17bb0*/  ISETP.GT.U32.AND P1, PT, R14, R12, PT ;  /* 0x0000000c0e00720c */ /* 0x000fe20003f24070 */
[----:B------:R-:W-:Y:S01]  /*17bc0*/  IMAD.MOV.U32 R4, RZ, RZ, RZ ;  /* 0x000000ffff047224 */ /* 0x000fe200078e00ff */
[CC--:B------:R-:W-:Y:S01]  /*17bd0*/  ISETP.LT.U32.AND P0, PT, R12.reuse, R14.reuse, PT ;  /* 0x0000000e0c00720c */ /* 0x0c0fe20003f01070 */
[----:B------:R-:W-:Y:S01]  /*17be0*/  UMOV UR4, 0xffffffff ;  /* 0xffffffff00047882 */ /* 0x000fe20000000000 */
[----:B------:R-:W-:Y:S01]  /*17bf0*/  ISETP.GT.U32.AND.EX P1, PT, R15, R13, PT, P1 ;  /* 0x0000000d0f00720c */ /* 0x000fe20003f24110 */
[----:B------:R-:W-:Y:S01]  /*17c00*/  UMOV UR5, 0x7fefffff ;  /* 0x7fefffff00057882 */ /* 0x000fe20000000000 */
[----:B------:R-:W-:Y:S01]  /*17c10*/  ISETP.LT.U32.AND.EX P0, PT, R13, R15, PT, P0 ;  /* 0x0000000f0d00720c */ /* 0x000fe20003f01100 */
[----:B------:R-:W-:Y:S01]  /*17c20*/  UMOV UR6, UR5 ;  /* 0x0000000500067c82 */ /* 0x000fe20008000000 */
[----:B------:R-:W-:Y:S01]  /*17c30*/  SEL R23, R15, R13, P1 ;  /* 0x0000000d0f177207 */ /* 0x000fe20000800000 */
[----:B------:R-:W-:Y:S01]  /*17c40*/  IMAD.MOV.U32 R16, RZ, RZ, 0x0 ;  /* 0x00000000ff107424 */ /* 0x000fe200078e00ff */
[----:B------:R-:W-:Y:S01]  /*17c50*/  SEL R24, R13, R15, P0 ;  /* 0x0000000f0d187207 */ /* 0x000fe20000000000 */
[----:B------:R-:W-:Y:S01]  /*17c60*/  IMAD.MOV.U32 R17, RZ, RZ, 0x3fd80000 ;  /* 0x3fd80000ff117424 */ /* 0x000fe200078e00ff */
[----:B------:R-:W-:Y:S01]  /*17c70*/  LOP3.LUT R3, R23, 0xffc00000, RZ, 0xc0, !PT ;  /* 0xffc0000017037812 */ /* 0x000fe200078ec0ff */
[----:B------:R-:W-:Y:S01]  /*17c80*/  BSSY.RECONVERGENT B0, `(.L_x_339) ;  /* 0x0000071000007945 */ /* 0x000fe20003800200 */
[----:B------:R-:W-:Y:S01]  /*17c90*/  SEL R20, R12, R14, P0 ;  /* 0x0000000e0c147207 */ /* 0x000fe20000000000 */
[----:B------:R-:W-:Y:S01]  /*17ca0*/  IMAD.MOV.U32 R21, RZ, RZ, R24 ;  /* 0x000000ffff157224 */ /* 0x000fe200078e0018 */
[----:B------:R-:W-:-:S02]  /*17cb0*/  LOP3.LUT R5, R3, 0x7fd00000, RZ, 0x3c, !PT ;  /* 0x7fd0000003057812 */ /* 0x000fc400078e3cff */
[----:B------:R-:W-:Y:S02]  /*17cc0*/  SEL R22, R14, R12, P1 ;  /* 0x0000000c0e167207 */ /* 0x000fe40000800000 */
[----:B------:R-:W-:Y:S02]  /*17cd0*/  MOV R12, UR6 ;  /* 0x00000006000c7c02 */ /* 0x000fe40008000f00 */
[C---:B------:R-:W-:Y:S02]  /*17ce0*/  DMUL R6, R4.reuse, R20 ;  /* 0x0000001404067228 */ /* 0x040fe40000000000 */
[----:B------:R-:W-:-:S06]  /*17cf0*/  DMUL R4, R4, R22 ;  /* 0x0000001604047228 */ /* 0x000fcc0000000000 */
[----:B------:R-:W-:-:S08]  /*17d00*/  DMUL R6, R6, R6 ;  /* 0x0000000606067228 */ /* 0x000fd00000000000 */
[----:B------:R-:W-:-:S08]  /*17d10*/  DFMA R6, R4, R4, R6 ;  /* 0x000000040406722b */ /* 0x000fd00000000006 */
[----:B------:R-:W-:Y:S02]  /*17d20*/  DSETP.MIN.AND P0, P1, R6, UR4, PT ;  /* 0x0000000406007e2a */ /* 0x000fe4000b900000 */
[----:B------:R-:W-:-:S05]  /*17d30*/  IMAD.MOV.U32 R4, RZ, RZ, R7 ;  /* 0x000000ffff047224 */ /* 0x000fca00078e0007 */
        /* <DEDUP_REMOVED lines=19> */
[----:B------:R-:W-:Y:S01]  /*17e70*/  ISETP.GT.AND P2, PT, R24, 0xfffff, PT ;  /* 0x000fffff1800780c */ /* 0x000fe20003f44270 */
[----:B------:R-:W-:Y:S01]  /*17e80*/  IMAD.MOV.U32 R5, RZ, RZ, R24 ;  /* 0x000000ffff057224 */ /* 0x000fe200078e0018 */
[----:B------:R-:W-:-:S11]  /*17e90*/  MOV R4, R20 ;  /* 0x0000001400047202 */ /* 0x000fd60000000f00 */
        /* <DEDUP_REMOVED lines=13> */
[----:B------:R-:W-:Y:S01]  /*17f70*/  UMOV UR5, 0x3eb1380b ;  /* 0x3eb1380b00057882 */ /* 0x000fe20000000000 */
[----:B------:R-:W-:Y:S01]  /*17f80*/  MOV R4, R20 ;  /* 0x0000001400047202 */ /* 0x000fe20000000f00 */
[----:B------:R-:W-:Y:S01]  /*17f90*/  IMAD.MOV.U32 R20, RZ, RZ, -0x748574fc ;  /* 0x8b7a8b04ff147424 */ /* 0x000fe200078e00ff */
        /* <DEDUP_REMOVED lines=57> */
.L_x_340:
[----:B------:R-:W-:Y:S01]  /*18330*/  IMAD.MOV.U32 R6, RZ, RZ, 0x0 ;  /* 0x00000000ff067424 */ /* 0x000fe200078e00ff */
[----:B------:R-:W-:Y:S01]  /*18340*/  LOP3.LUT P0, RZ, R5, 0x7fffffff, RZ, 0xc0, !PT ;  /* 0x7fffffff05ff7812 */ /* 0x000fe2000780c0ff */
[----:B------:R-:W-:-:S06]  /*18350*/  IMAD.MOV.U32 R7, RZ, RZ, 0x7ff00000 ;  /* 0x7ff00000ff077424 */ /* 0x000fcc00078e00ff */
[----:B------:R-:W-:-:S10]  /*18360*/  DFMA R6, R4, R6, +INF ;  /* 0x7ff000000406742b */ /* 0x000fd40000000006 */
[----:B------:R-:W-:Y:S02]  /*18370*/  FSEL R12, R6, RZ, P0 ;  /* 0x000000ff060c7208 */ /* 0x000fe40000000000 */
[----:B------:R-:W-:-:S07]  /*18380*/  FSEL R13, R7, -QNAN , P0 ;  /* 0xfff00000070d7808 */ /* 0x000fce0000000000 */
.L_x_341:
[----:B------:R-:W-:Y:S05]  /*18390*/  BSYNC.RECONVERGENT B0 ;  /* 0x0000000000007941 */ /* 0x000fea0003800200 */
.L_x_339:
[----:B------:R-:W0:Y:S01]  /*183a0*/  MUFU.RCP64H R5, R9 ;  /* 0x0000000900057308 */ /* 0x000e220000001800 */
[----:B------:R-:W-:Y:S01]  /*183b0*/  IMAD.MOV.U32 R4, RZ, RZ, 0x1 ;  /* 0x00000001ff047424 */ /* 0x000fe200078e00ff */
[----:B------:R-:W-:Y:S01]  /*183c0*/  FSETP.GEU.AND P1, PT, |R11|, 6.5827683646048100446e-37, PT ;  /* 0x036000000b00780b */ /* 0x000fe20003f2e200 */
[----:B------:R-:W-:Y:S04]  /*183d0*/  BSSY.RECONVERGENT B2, `(.L_x_342) ;  /* 0x0000014000027945 */ /* 0x000fe80003800200 */
        /* <DEDUP_REMOVED lines=19> */
.L_x_343:
[----:B------:R-:W-:Y:S05]  /*18510*/  BSYNC.RECONVERGENT B2 ;  /* 0x0000000000027941 */ /* 0x000fea0003800200 */
.L_x_342:
[----:B------:R-:W-:Y:S01]  /*18520*/  DMUL R6, R4, R4 ;  /* 0x0000000404067228 */ /* 0x000fe20000000000 */
[----:B------:R-:W-:Y:S01]  /*18530*/  IMAD.MOV.U32 R10, RZ, RZ, -0x2449a4b7 ;  /* 0xdbb65b49ff0a7424 */ /* 0x000fe200078e00ff */
[----:B------:R-:W-:Y:S01]  /*18540*/  MOV R11, 0x3f2d3b63 ;  /* 0x3f2d3b63000b7802 */ /* 0x000fe20000000f00 */
[----:B------:R-:W-:Y:S01]  /*18550*/  UMOV UR4, 0x2a25ff7e ;  /* 0x2a25ff7e00047882 */ /* 0x000fe20000000000 */
[----:B------:R-:W-:Y:S01]  /*18560*/  UMOV UR5, 0x3ef53e1d ;  /* 0x3ef53e1d00057882 */ /* 0x000fe20000000000 */
[----:B------:R-:W-:Y:S01]  /*18570*/  ISETP.GE.AND P1, PT, R37, RZ, PT ;  /* 0x000000ff2500720c */ /* 0x000fe20003f26270 */
[----:B------:R-:W-:Y:S02]  /*18580*/  DSETP.NEU.AND P2, PT, R8, RZ, PT ;  /* 0x000000ff0800722a */ /* 0x000fe40003f4d000 */
[----:B------:R-:W-:Y:S01]  /*18590*/  DFMA R10, R6, -UR4, R10 ;  /* 0x80000004060a7c2b */ /* 0x000fe2000800000a */
[----:B------:R-:W-:Y:S01]  /*185a0*/  UMOV UR4, 0x8dde082e ;  /* 0x8dde082e00047882 */ /* 0x000fe20000000000 */
[----:B------:R-:W-:Y:S01]  /*185b0*/  UMOV UR5, 0x3f531278 ;  /* 0x3f53127800057882 */ /* 0x000fe20000000000 */
[----:B------:R-:W-:Y:S01]  /*185c0*/  @!P4 PLOP3.LUT P0, PT, P1, PT, PT, 0x80, 0x8 ;  /* 0x000000000008c81c */ /* 0x000fe20000f0f070 */
[----:B------:R-:W-:-:S02]  /*185d0*/  @!P4 IMAD.MOV.U32 R8, RZ, RZ, 0x54442d18 ;  /* 0x54442d18ff08c424 */ /* 0x000fc400078e00ff */
[----:B------:R-:W-:Y:S02]  /*185e0*/  @!P4 IMAD.MOV.U32 R9, RZ, RZ, 0x3ff921fb ;  /* 0x3ff921fbff09c424 */ /* 0x000fe400078e00ff */
        /* <DEDUP_REMOVED lines=63> */
[----:B------:R-:W-:Y:S02]  /*189e0*/  @P4 FSEL R4, R6, R10, !P0 ;  /* 0x0000000a06044208 */ /* 0x000fe40004000000 */
[----:B------:R-:W-:Y:S02]  /*189f0*/  @P2 MOV R6, 0x4002d97c ;  /* 0x4002d97c00062802 */ /* 0x000fe40000000f00 */
[----:B------:R-:W-:Y:S02]  /*18a00*/  @P4 FSEL R5, R7, R11, !P0 ;  /* 0x0000000b07054208 */ /* 0x000fe40004000000 */
[----:B------:R-:W-:Y:S02]  /*18a10*/  @P2 FSEL R9, R6, 1.8213495016098022461, !P0 ;  /* 0x3fe921fb06092808 */ /* 0x000fe40004000000 */
[----:B------:R-:W-:Y:S02]  /*18a20*/  @P2 FSEL R3, R3, R4, !P1 ;  /* 0x0000000403032208 */ /* 0x000fe40004800000 */
[----:B------:R-:W-:-:S02]  /*18a30*/  @P2 FSEL R4, R9, R5, !P1 ;  /* 0x0000000509042208 */ /* 0x000fc40004800000 */
[----:B------:R-:W-:Y:S02]  /*18a40*/  @!P2 FSEL R7, RZ, 2.1426990032196044922, P0 ;  /* 0x400921fbff07a808 */ /* 0x000fe40000000000 */
        /* <DEDUP_REMOVED lines=8> */
.L_x_338:
[----:B------:R-:W-:-:S14]  /*18ad0*/  DSETP.GE.AND P0, PT, R8, 1, PT ;  /* 0x3ff000000800742a */ /* 0x000fdc0003f06000 */
[----:B------:R-:W-:Y:S05]  /*18ae0*/  @!P0 BRA `(.L_x_344) ;  /* 0x0000001000088947 */ /* 0x000fea0003800000 */
[C---:B------:R-:W-:Y:S01]  /*18af0*/  DADD R4, R8.reuse, -1 ;  /* 0xbff0000008047429 */ /* 0x040fe20000000000 */
[----:B------:R-:W-:Y:S01]  /*18b00*/  BSSY.RECONVERGENT B2, `(.L_x_345) ;  /* 0x0000090000027945 */ /* 0x000fe20003800200 */
[----:B------:R-:W-:-:S08]  /*18b10*/  DADD R6, R8, 1 ;  /* 0x3ff0000008067429 */ /* 0x000fd00000000000 */
[----:B------:R-:W-:-:S08]  /*18b20*/  DMUL R4, R4, R6 ;  /* 0x0000000604047228 */ /* 0x000fd00000000000 */
[----:B------:R-:W-:-:S10]  /*18b30*/  DFMA R16, R10, R10, R4 ;  /* 0x0000000a0a10722b */ /* 0x000fd40000000004 */
        /* <DEDUP_REMOVED lines=22> */
[----:B------:R-:W-:-:S07]  /*18ca0*/  MOV R58, 0x18cc0 ;  /* 0x00018cc0003a7802 */ /* 0x000fce0000000f00 */
[----:B-1----:R-:W-:Y:S05]  /*18cb0*/  CALL.REL.NOINC `($__internal_1_$__cuda_sm20_div_rn_f64_full) ;  /* 0x000000d400847944 */ /* 0x002fea0003c00000 */
[----:B------:R-:W-:Y:S02]  /*18cc0*/  IMAD.MOV.U32 R4, RZ, RZ, R24 ;  /* 0x000000ffff047224 */ /* 0x000fe400078e0018 */
[----:B------:R-:W-:-:S07]  /*18cd0*/  IMAD.MOV.U32 R5, RZ, RZ, R25 ;  /* 0x000000ffff057224 */ /* 0x000fce00078e0019 */
.L_x_348:
[----:B------:R-:W-:Y:S05]  /*18ce0*/  BSYNC.RECONVERGENT B3 ;  /* 0x0000000000037941 */ /* 0x000fea0003800200 */
.L_x_347:
        /* <DEDUP_REMOVED lines=30> */
.L_x_346:
[----:B------:R-:W-:Y:S01]  /*18ed0*/  DADD R4, R16, 1 ;  /* 0x3ff0000010047429 */ /* 0x000fe20000000000 */
[----:B------:R-:W-:-:S09]  /*18ee0*/  IMAD.MOV.U32 R22, RZ, RZ, -0x3ff ;  /* 0xfffffc01ff167424 */ /* 0x000fd200078e00ff */
[----:B------:R-:W-:Y:S01]  /*18ef0*/  ISETP.GT.AND P0, PT, R5, 0xfffff, PT ;  /* 0x000fffff0500780c */ /* 0x000fe20003f04270 */
[----:B------:R-:W-:Y:S01]  /*18f00*/  IMAD.MOV.U32 R6, RZ, RZ, R4 ;  /* 0x000000ffff067224 */ /* 0x000fe200078e0004 */
        /* <DEDUP_REMOVED lines=17> */
[----:B------:R-:W-:Y:S01]  /*19020*/  IMAD.MOV.U32 R23, RZ, RZ, 0x43300000 ;  /* 0x43300000ff177424 */ /* 0x000fe200078e00ff */
[----:B------:R-:W-:Y:S01]  /*19030*/  ISETP.GE.U32.AND P0, PT, R5, 0x3ff6a09f, PT ;  /* 0x3ff6a09f0500780c */ /* 0x000fe20003f06070 */
[----:B------:R-:W-:Y:S01]  /*19040*/  UMOV UR6, 0x80000000 ;  /* 0x8000000000067882 */ /* 0x000fe20000000000 */
[----:B------:R-:W-:-:S11]  /*19050*/  UMOV UR7, 0x43300000 ;  /* 0x4330000000077882 */ /* 0x000fd60000000000 */
        /* <DEDUP_REMOVED lines=52> */
.L_x_350:
[----:B------:R-:W-:Y:S01]  /*193a0*/  IMAD.MOV.U32 R4, RZ, RZ, 0x0 ;  /* 0x00000000ff047424 */ /* 0x000fe200078e00ff */
[----:B------:R-:W-:Y:S01]  /*193b0*/  LOP3.LUT P0, RZ, R7, 0x7fffffff, RZ, 0xc0, !PT ;  /* 0x7fffffff07ff7812 */ /* 0x000fe2000780c0ff */
[----:B------:R-:W-:-:S06]  /*193c0*/  IMAD.MOV.U32 R5, RZ, RZ, 0x7ff00000 ;  /* 0x7ff00000ff057424 */ /* 0x000fcc00078e00ff */
[----:B------:R-:W-:-:S10]  /*193d0*/  DFMA R4, R6, R4, +INF ;  /* 0x7ff000000604742b */ /* 0x000fd40000000004 */
[----:B------:R-:W-:Y:S02]  /*193e0*/  FSEL R12, R4, RZ, P0 ;  /* 0x000000ff040c7208 */ /* 0x000fe40000000000 */
[----:B------:R-:W-:-:S07]  /*193f0*/  FSEL R13, R5, -QNAN , P0 ;  /* 0xfff00000050d7808 */ /* 0x000fce0000000000 */
.L_x_349:
[----:B------:R-:W-:Y:S05]  /*19400*/  BSYNC.RECONVERGENT B2 ;  /* 0x0000000000027941 */ /* 0x000fea0003800200 */
.L_x_345:
        /* <DEDUP_REMOVED lines=24> */
.L_x_352:
[----:B------:R-:W-:Y:S05]  /*19590*/  BSYNC.RECONVERGENT B2 ;  /* 0x0000000000027941 */ /* 0x000fea0003800200 */
.L_x_351:
[----:B------:R-:W-:Y:S01]  /*195a0*/  DMUL R6, R4, R4 ;  /* 0x0000000404067228 */ /* 0x000fe20000000000 */
[----:B------:R-:W-:Y:S01]  /*195b0*/  IMAD.MOV.U32 R8, RZ, RZ, -0x2449a4b7 ;  /* 0xdbb65b49ff087424 */ /* 0x000fe200078e00ff */
[----:B------:R-:W-:Y:S01]  /*195c0*/  MOV R9, 0x3f2d3b63 ;  /* 0x3f2d3b6300097802 */ /* 0x000fe20000000f00 */
[----:B------:R-:W-:Y:S01]  /*195d0*/  UMOV UR4, 0x2a25ff7e ;  /* 0x2a25ff7e00047882 */ /* 0x000fe20000000000 */
[----:B------:R-:W-:Y:S01]  /*195e0*/  UMOV UR5, 0x3ef53e1d ;  /* 0x3ef53e1d00057882 */ /* 0x000fe20000000000 */
[----:B------:R-:W-:Y:S01]  /*195f0*/  ISETP.GE.AND P1, PT, R37, RZ, PT ;  /* 0x000000ff2500720c */ /* 0x000fe20003f26270 */
[----:B------:R-:W-:Y:S01]  /*19600*/  @!P4 IMAD.MOV.U32 R10, RZ, RZ, 0x54442d18 ;  /* 0x54442d18ff0ac424 */ /* 0x000fe200078e00ff */
[----:B------:R-:W-:Y:S01]  /*19610*/  MOV R3, 0x7f3321d2 ;  /* 0x7f3321d200037802 */ /* 0x000fe20000000f00 */
[----:B------:R-:W-:Y:S01]  /*19620*/  DFMA R8, R6, -UR4, R8 ;  /* 0x8000000406087c2b */ /* 0x000fe20008000008 */
[----:B------:R-:W-:Y:S01]  /*19630*/  UMOV UR4, 0x8dde082e ;  /* 0x8dde082e00047882 */ /* 0x000fe20000000000 */
[----:B------:R-:W-:Y:S01]  /*19640*/  UMOV UR5, 0x3f531278 ;  /* 0x3f53127800057882 */ /* 0x000fe20000000000 */
[----:B------:R-:W-:Y:S01]  /*19650*/  @!P4 PLOP3.LUT P0, PT, P1, PT, PT, 0x80, 0x8 ;  /* 0x000000000008c81c */ /* 0x000fe20000f0f070 */
[----:B------:R-:W-:Y:S01]  /*19660*/  @!P4 IMAD.MOV.U32 R11, RZ, RZ, 0x3ff921fb ;  /* 0x3ff921fbff0bc424 */ /* 0x000fe200078e00ff */
[----:B------:R-:W-:Y:S01]  /*19670*/  DMUL R12, R12, 0.5 ;  /* 0x3fe000000c0c7828 */ /* 0x000fe20000000000 */
[----:B------:R-:W-:-:S02]  /*19680*/  IMAD.MOV.U32 R14, RZ, RZ, 0x4002d97c ;  /* 0x4002d97cff0e7424 */ /* 0x000fc400078e00ff */
        /* <DEDUP_REMOVED lines=72> */
.L_x_344:
[----:B------:R-:W-:Y:S01]  /*19b10*/  DMUL R4, R10, R10 ;  /* 0x0000000a0a047228 */ /* 0x000fe20000000000 */
[----:B------:R-:W-:Y:S01]  /*19b20*/  UMOV UR4, 0x66666666 ;  /* 0x6666666600047882 */ /* 0x000fe20000000000 */
[----:B------:R-:W-:-:S06]  /*19b30*/  UMOV UR5, 0x3fe66666 ;  /* 0x3fe6666600057882 */ /* 0x000fcc0000000000 */
[----:B------:R-:W-:-:S08]  /*19b40*/  DFMA R4, R8, R8, R4 ;  /* 0x000000080804722b */ /* 0x000fd00000000004 */
[----:B------:R-:W-:-:S14]  /*19b50*/  DSETP.GTU.AND P0, PT, R4, UR4, PT ;  /* 0x0000000404007e2a */ /* 0x000fdc000bf0c000 */
[----:B------:R-:W-:Y:S05]  /*19b60*/  @P0 BRA `(.L_x_353) ;  /* 0x0000000c000c0947 */ /* 0x000fea0003800000 */
[----:B------:R-:W-:Y:S01]  /*19b70*/  ISETP.GT.AND P0, PT, R5, 0xfffff, PT ;  /* 0x000fffff0500780c */ /* 0x000fe20003f04270 */
[----:B------:R-:W-:Y:S01]  /*19b80*/  IMAD.MOV.U32 R3, RZ, RZ, R5 ;  /* 0x000000ffff037224 */ /* 0x000fe200078e0005 */
[----:B------:R-:W-:Y:S01]  /*19b90*/  BSSY.RECONVERGENT B0, `(.L_x_354) ;  /* 0x0000051000007945 */ /* 0x000fe20003800200 */
[----:B------:R-:W-:Y:S02]  /*19ba0*/  IMAD.MOV.U32 R6, RZ, RZ, R4 ;  /* 0x000000ffff067224 */ /* 0x000fe400078e0004 */
[----:B------:R-:W-:-:S08]  /*19bb0*/  IMAD.MOV.U32 R22, RZ, RZ, -0x3ff ;  /* 0xfffffc01ff167424 */ /* 0x000fd000078e00ff */
        /* <DEDUP_REMOVED lines=8> */
[----:B------:R-:W-:Y:S01]  /*19c40*/  IMAD.MOV.U32 R12, RZ, RZ, RZ ;  /* 0x000000ffff0c7224 */ /* 0x000fe200078e00ff */
[----:B------:R-:W-:Y:S01]  /*19c50*/  MOV R20, 0x8b7a8b04 ;  /* 0x8b7a8b0400147802 */ /* 0x000fe20000000f00 */
[----:B------:R-:W-:Y:S01]  /*19c60*/  IMAD.MOV.U32 R21, RZ, RZ, 0x3ed0ee25 ;  /* 0x3ed0ee25ff157424 */ /* 0x000fe200078e00ff */
[----:B------:R-:W-:Y:S01]  /*19c70*/  LOP3.LUT R5, R4, 0x3ff00000, RZ, 0xfc, !PT ;  /* 0x3ff0000004057812 */ /* 0x000fe200078efcff */
[----:B------:R-:W-:Y:S01]  /*19c80*/  IMAD.MOV.U32 R4, RZ, RZ, R6 ;  /* 0x000000ffff047224 */ /* 0x000fe200078e0006 */
        /* <DEDUP_REMOVED lines=59> */
.L_x_355:
[----:B------:R-:W-:Y:S01]  /*1a040*/  IMAD.MOV.U32 R6, RZ, RZ, 0x0 ;  /* 0x00000000ff067424 */ /* 0x000fe200078e00ff */
[----:B------:R-:W-:Y:S01]  /*1a050*/  LOP3.LUT P0, RZ, R5, 0x7fffffff, RZ, 0xc0, !PT ;  /* 0x7fffffff05ff7812 */ /* 0x000fe2000780c0ff */
[----:B------:R-:W-:-:S06]  /*1a060*/  IMAD.MOV.U32 R7, RZ, RZ, 0x7ff00000 ;  /* 0x7ff00000ff077424 */ /* 0x000fcc00078e00ff */
[----:B------:R-:W-:-:S10]  /*1a070*/  DFMA R6, R4, R6, +INF ;  /* 0x7ff000000406742b */ /* 0x000fd40000000006 */
[----:B------:R-:W-:Y:S02]  /*1a080*/  FSEL R6, R6, RZ, P0 ;  /* 0x000000ff06067208 */ /* 0x000fe40000000000 */
[----:B------:R-:W-:-:S07]  /*1a090*/  FSEL R7, R7, -QNAN , P0 ;  /* 0xfff0000007077808 */ /* 0x000fce0000000000 */
.L_x_356:
[----:B------:R-:W-:Y:S05]  /*1a0a0*/  BSYNC.RECONVERGENT B0 ;  /* 0x0000000000007941 */ /* 0x000fea0003800200 */
.L_x_354:
[----:B------:R-:W0:Y:S01]  /*1a0b0*/  MUFU.RCP64H R5, R9 ;  /* 0x0000000900057308 */ /* 0x000e220000001800 */
[----:B------:R-:W-:Y:S01]  /*1a0c0*/  MOV R4, 0x1 ;  /* 0x0000000100047802 */ /* 0x000fe20000000f00 */
[----:B------:R-:W-:Y:S01]  /*1a0d0*/  BSSY.RECONVERGENT B2, `(.L_x_357) ;  /* 0x0000015000027945 */ /* 0x000fe20003800200 */
[----:B------:R-:W-:-:S04]  /*1a0e0*/  FSETP.GEU.AND P1, PT, |R11|, 6.5827683646048100446e-37, PT ;  /* 0x036000000b00780b */ /* 0x000fc80003f2e200 */
        /* <DEDUP_REMOVED lines=19> */
.L_x_358:
[----:B------:R-:W-:Y:S05]  /*1a220*/  BSYNC.RECONVERGENT B2 ;  /* 0x0000000000027941 */ /* 0x000fea0003800200 */
.L_x_357:
[----:B------:R-:W-:Y:S01]  /*1a230*/  DMUL R8, R4, R4 ;  /* 0x0000000404087228 */ /* 0x000fe20000000000 */
[----:B------:R-:W-:Y:S01]  /*1a240*/  IMAD.MOV.U32 R10, RZ, RZ, -0x2449a4b7 ;  /* 0xdbb65b49ff0a7424 */ /* 0x000fe200078e00ff */
[----:B------:R-:W-:Y:S01]  /*1a250*/  UMOV UR4, 0x2a25ff7e ;  /* 0x2a25ff7e00047882 */ /* 0x000fe20000000000 */
[----:B------:R-:W-:Y:S01]  /*1a260*/  IMAD.MOV.U32 R11, RZ, RZ, 0x3f2d3b63 ;  /* 0x3f2d3b63ff0b7424 */ /* 0x000fe200078e00ff */
[----:B------:R-:W-:Y:S01]  /*1a270*/  UMOV UR5, 0x3ef53e1d ;  /* 0x3ef53e1d00057882 */ /* 0x000fe20000000000 */
[----:B------:R-:W-:Y:S01]  /*1a280*/  ISETP.GE.AND P1, PT, R37, RZ, PT ;  /* 0x000000ff2500720c */ /* 0x000fe20003f26270 */
[----:B------:R-:W-:Y:S01]  /*1a290*/  @!P4 IMAD.MOV.U32 R12, RZ, RZ, 0x54442d18 ;  /* 0x54442d18ff0cc424 */ /* 0x000fe200078e00ff */
[----:B------:R-:W-:Y:S01]  /*1a2a0*/  @!P4 MOV R13, 0x3ff921fb ;  /* 0x3ff921fb000dc802 */ /* 0x000fe20000000f00 */
[----:B------:R-:W-:Y:S01]  /*1a2b0*/  DADD R14, |R36|, |R40| ;  /* 0x00000000240e7229 */ /* 0x000fe20000000628 */
[----:B------:R-:W-:Y:S01]  /*1a2c0*/  @!P4 PLOP3.LUT P0, PT, P1, PT, PT, 0x80, 0x8 ;  /* 0x000000000008c81c */ /* 0x000fe20000f0f070 */
[----:B------:R-:W-:Y:S01]  /*1a2d0*/  DFMA R10, R8, -UR4, R10 ;  /* 0x80000004080a7c2b */ /* 0x000fe2000800000a */
[----:B------:R-:W-:Y:S01]  /*1a2e0*/  UMOV UR4, 0x8dde082e ;  /* 0x8dde082e00047882 */ /* 0x000fe20000000000 */
[----:B------:R-:W-:Y:S01]  /*1a2f0*/  UMOV UR5, 0x3f531278 ;  /* 0x3f53127800057882 */ /* 0x000fe20000000000 */
[----:B------:R-:W-:-:S05]  /*1a300*/  IMAD.MOV.U32 R3, RZ, RZ, 0x7f3321d2 ;  /* 0x7f3321d2ff037424 */ /* 0x000fca00078e00ff */
        /* <DEDUP_REMOVED lines=59> */
[----:B------:R-:W-:Y:S01]  /*1a6c0*/  @!P4 DADD R4, R4, R12 ;  /* 0x000000000404c229 */ /* 0x000fe2000000000c */
[----:B------:R-:W-:-:S05]  /*1a6d0*/  IMAD.MOV.U32 R12, RZ, RZ, 0x4002d97c ;  /* 0x4002d97cff0c7424 */ /* 0x000fca00078e00ff */
[----:B------:R-:W-:Y:S02]  /*1a6e0*/  @P4 FSEL R5, R9, R11, !P0 ;  /* 0x0000000b09054208 */ /* 0x000fe40004000000 */
[----:B------:R-:W-:Y:S01]  /*1a6f0*/  FSEL R11, R12, 1.8213495016098022461, !P0 ;  /* 0x3fe921fb0c0b7808 */ /* 0x000fe20004000000 */
[----:B------:R-:W-:Y:S01]  /*1a700*/  DMUL R12, R6, 0.5 ;  /* 0x3fe00000060c7828 */ /* 0x000fe20000000000 */
        /* <DEDUP_REMOVED lines=9> */
.L_x_353:
[----:B------:R-:W-:Y:S01]  /*1a7a0*/  LOP3.LUT R5, R9, 0xfffffff8, RZ, 0xc0, !PT ;  /* 0xfffffff809057812 */ /* 0x000fe200078ec0ff */
[----:B------:R-:W-:Y:S01]  /*1a7b0*/  IMAD.MOV.U32 R4, RZ, RZ, RZ ;  /* 0x000000ffff047224 */ /* 0x000fe200078e00ff */
[----:B------:R-:W-:Y:S01]  /*1a7c0*/  LOP3.LUT R13, R11, 0xfffffff8, RZ, 0xc0, !PT ;  /* 0xfffffff80b0d7812 */ /* 0x000fe200078ec0ff */
[----:B------:R-:W-:Y:S01]  /*1a7d0*/  IMAD.MOV.U32 R12, RZ, RZ, RZ ;  /* 0x000000ffff0c7224 */ /* 0x000fe200078e00ff */
[----:B------:R-:W-:Y:S01]  /*1a7e0*/  BSSY.RECONVERGENT B0, `(.L_x_359) ;  /* 0x0000069000007945 */ /* 0x000fe20003800200 */
[----:B------:R-:W-:Y:S02]  /*1a7f0*/  IMAD.MOV.U32 R16, RZ, RZ, RZ ;  /* 0x000000ffff107224 */ /* 0x000fe400078e00ff */
[----:B------:R-:W-:Y:S02]  /*1a800*/  DADD R6, R8, -R4 ;  /* 0x0000000008067229 */ /* 0x000fe40000000804 */
[----:B------:R-:W-:Y:S02]  /*1a810*/  DADD R14, R10, -R12 ;  /* 0x000000000a0e7229 */ /* 0x000fe4000000080c */
[----:B------:R-:W-:-:S02]  /*1a820*/  DADD R20, R4, R4 ;  /* 0x0000000004147229 */ /* 0x000fc40000000004 */
[----:B------:R-:W-:Y:S02]  /*1a830*/  DMUL R24, R4, R4 ;  /* 0x0000000404187228 */ /* 0x000fe40000000000 */
[C---:B------:R-:W-:Y:S02]  /*1a840*/  DMUL R28, R12.reuse, R12 ;  /* 0x0000000c0c1c7228 */ /* 0x040fe40000000000 */
[----:B------:R-:W-:Y:S01]  /*1a850*/  LOP3.LUT R5, R7, 0xfffffff8, RZ, 0xc0, !PT ;  /* 0xfffffff807057812 */ /* 0x000fe200078ec0ff */
[----:B------:R-:W-:Y:S01]  /*1a860*/  DADD R12, R12, R12 ;  /* 0x000000000c0c7229 */ /* 0x000fe2000000000c */
[----:B------:R-:W-:-:S04]  /*1a870*/  LOP3.LUT R17, R15, 0xfffffff8, RZ, 0xc0, !PT ;  /* 0xfffffff80f117812 */ /* 0x000fc800078ec0ff */
[----:B------:R-:W-:Y:S02]  /*1a880*/  DADD R6, R6, -R4 ;  /* 0x0000000006067229 */ /* 0x000fe40000000804 */
[C---:B------:R-:W-:Y:S02]  /*1a890*/  DMUL R30, R4.reuse, R20 ;  /* 0x00000014041e7228 */ /* 0x040fe40000000000 */
[----:B------:R-:W-:Y:S02]  /*1a8a0*/  DMUL R38, R4, R4 ;  /* 0x0000000404267228 */ /* 0x000fe40000000000 */
[----:B------:R-:W-:Y:S02]  /*1a8b0*/  DADD R14, R14, -R16 ;  /* 0x000000000e0e7229 */ /* 0x000fe40000000810 */
[----:B------:R-:W-:Y:S02]  /*1a8c0*/  DADD R4, R4, R4 ;  /* 0x0000000004047229 */ /* 0x000fe40000000004 */
[----:B------:R-:W-:-:S02]  /*1a8d0*/  DADD R22, R16, R16 ;  /* 0x0000000010167229 */ /* 0x000fc40000000010 */
[----:B------:R-:W-:Y:S02]  /*1a8e0*/  DMUL R32, R16, R12 ;  /* 0x0000000c10207228 */ /* 0x000fe40000000000 */
[----:B------:R-:W-:Y:S02]  /*1a8f0*/  DMUL R20, R6, R20 ;  /* 0x0000001406147228 */ /* 0x000fe40000000000 */
[----:B------:R-:W-:Y:S02]  /*1a900*/  DMUL R12, R14, R12 ;  /* 0x0000000c0e0c7228 */ /* 0x000fe40000000000 */
[----:B------:R-:W-:Y:S02]  /*1a910*/  DMUL R4, R6, R4 ;  /* 0x0000000406047228 */ /* 0x000fe40000000000 */
[----:B------:R-:W-:Y:S02]  /*1a920*/  DMUL R22, R14, R22 ;  /* 0x000000160e167228 */ /* 0x000fe40000000000 */
[----:B------:R-:W-:-:S02]  /*1a930*/  DMUL R16, R16, R16 ;  /* 0x0000001010107228 */ /* 0x000fc40000000000 */
[----:B------:R-:W-:Y:S02]  /*1a940*/  DMUL R6, R6, R6 ;  /* 0x0000000606067228 */ /* 0x000fe40000000000 */
[----:B------:R-:W-:-:S11]  /*1a950*/  DMUL R14, R14, R14 ;  /* 0x0000000e0e0e7228 */ /* 0x000fd60000000000 */
.L_x_360:
[----:B------:R-:W-:-:S06]  /*1a960*/  DSETP.GEU.AND P0, PT, R24, R28, PT ;  /* 0x0000001c1800722a */ /* 0x000fcc0003f0e000 */
[----:B------:R-:W-:Y:S02]  /*1a970*/  FSEL R42, R28, R24, P0 ;  /* 0x000000181c2a7208 */ /* 0x000fe40000000000 */
[----:B------:R-:W-:Y:S02]  /*1a980*/  FSEL R43, R29, R25, P0 ;  /* 0x000000191d2b7208 */ /* 0x000fe40000000000 */
[----:B------:R-:W-:Y:S02]  /*1a990*/  FSEL R59, R25, R29, P0 ;  /* 0x0000001d193b7208 */ /* 0x000fe40000000000 */
[----:B------:R-:W-:Y:S02]  /*1a9a0*/  FSEL R58, R24, R28, P0 ;  /* 0x0000001c183a7208 */ /* 0x000fe40000000000 */
[C-C-:B------:R-:W-:Y:S02]  /*1a9b0*/  DSETP.GEU.AND P2, PT, R42.reuse, R30.reuse, PT ;  /* 0x0000001e2a00722a */ /* 0x140fe40003f4e000 */
[----:B------:R-:W-:-:S04]  /*1a9c0*/  DSETP.GEU.AND P0, PT, R42, R30, P0 ;  /* 0x0000001e2a00722a */ /* 0x000fc8000070e000 */
[----:B------:R-:W-:Y:S02]  /*1a9d0*/  FSEL R44, R30, R42, P2 ;  /* 0x0000002a1e2c7208 */ /* 0x000fe40001000000 */
[----:B------:R-:W-:Y:S02]  /*1a9e0*/  FSEL R45, R31, R43, P2 ;  /* 0x0000002b1f2d7208 */ /* 0x000fe40001000000 */
[----:B------:R-:W-:Y:S02]  /*1a9f0*/  FSEL R54, R42, R30, P2 ;  /* 0x0000001e2a367208 */ /* 0x000fe40001000000 */
[----:B------:R-:W-:Y:S02]  /*1aa00*/  FSEL R55, R43, R31, P2 ;  /* 0x0000001f2b377208 */ /* 0x000fe40001000000 */
[----:B------:R-:W-:-:S06]  /*1aa10*/  DSETP.GEU.AND P3, PT, R44, R32, PT ;  /* 0x000000202c00722a */ /* 0x000fcc0003f6e000 */
        /* <DEDUP_REMOVED lines=8> */
[----:B------:R-:W-:Y:S01]  /*1aaa0*/  FSEL R46, R46, R38, P1 ;  /* 0x000000262e2e7208 */ /* 0x000fe20000800000 */
[----:B------:R-:W-:Y:S02]  /*1aab0*/  DSETP.GEU.AND P1, PT, R44, R32, P1 ;  /* 0x000000202c00722a */ /* 0x000fe40000f2e000 */
[----:B------:R-:W-:Y:S01]  /*1aac0*/  DSETP.GEU.AND P5, PT, R48, R16, PT ;  /* 0x000000103000722a */ /* 0x000fe20003fae000 */
[----:B------:R-:W-:Y:S01]  /*1aad0*/  MOV R32, R46 ;  /* 0x0000002e00207202 */ /* 0x000fe20000000f00 */
[----:B------:R-:W-:-:S04]  /*1aae0*/  IMAD.MOV.U32 R33, RZ, RZ, R47 ;  /* 0x000000ffff217224 */ /* 0x000fc800078e002f */
[----:B------:R-:W-:Y:S02]  /*1aaf0*/  FSEL R50, R16, R48, P5 ;  /* 0x0000003010327208 */ /* 0x000fe40002800000 */
[----:B------:R-:W-:-:S06]  /*1ab00*/  FSEL R51, R17, R49, P5 ;  /* 0x0000003111337208 */ /* 0x000fcc0002800000 */
[----:B------:R-:W-:-:S06]  /*1ab10*/  DSETP.GEU.AND P6, PT, R50, R20, PT ;  /* 0x000000143200722a */ /* 0x000fcc0003fce000 */
[----:B------:R-:W-:Y:S01]  /*1ab20*/  FSEL R25, R21, R51, P6 ;  /* 0x0000003315197208 */ /* 0x000fe20003000000 */
[----:B------:R-:W-:Y:S01]  /*1ab30*/  DSETP.GEU.AND P2, PT, R48, R16, P6 ;  /* 0x000000103000722a */ /* 0x000fe2000374e000 */
[----:B------:R-:W-:Y:S02]  /*1ab40*/  FSEL R24, R20, R50, P6 ;  /* 0x0000003214187208 */ /* 0x000fe40003000000 */
[----:B------:R-:W-:Y:S02]  /*1ab50*/  FSEL R48, R48, R16, P5 ;  /* 0x0000001030307208 */ /* 0x000fe40002800000 */
[----:B------:R-:W-:Y:S02]  /*1ab60*/  FSEL R49, R49, R17, P5 ;  /* 0x0000001131317208 */ /* 0x000fe40002800000 */
[C-C-:B------:R-:W-:Y:S01]  /*1ab70*/  DSETP.GEU.AND P4, PT, R24.reuse, R12.reuse, PT ;  /* 0x0000000c1800722a */ /* 0x140fe20003f8e000 */
[----:B------:R-:W-:Y:S01]  /*1ab80*/  FSEL R51, R51, R21, P6 ;  /* 0x0000001533337208 */ /* 0x000fe20003000000 */
[----:B------:R-:W-:Y:S01]  /*1ab90*/  DSETP.GEU.AND P2, PT, R24, R12, P2 ;  /* 0x0000000c1800722a */ /* 0x000fe2000174e000 */
[----:B------:R-:W-:Y:S01]  /*1aba0*/  FSEL R50, R50, R20, P6 ;  /* 0x0000001432327208 */ /* 0x000fe20003000000 */
[----:B------:R-:W-:-:S02]  /*1abb0*/  IMAD.MOV.U32 R38, RZ, RZ, R48 ;  /* 0x000000ffff267224 */ /* 0x000fc400078e0030 */
[----:B------:R-:W-:Y:S01]  /*1abc0*/  FSEL R28, R12, R24, P4 ;  /* 0x000000180c1c7208 */ /* 0x000fe20002000000 */
[----:B------:R-:W-:Y:S01]  /*1abd0*/  IMAD.MOV.U32 R39, RZ, RZ, R49 ;  /* 0x000000ffff277224 */ /* 0x000fe200078e0031 */
[----:B------:R-:W-:Y:S02]  /*1abe0*/  FSEL R29, R13, R25, P4 ;  /* 0x000000190d1d7208 */ /* 0x000fe40002000000 */
[----:B------:R-:W-:Y:S02]  /*1abf0*/  FSEL R3, R24, R12, P4 ;  /* 0x0000000c18037208 */ /* 0x000fe40002000000 */
[----:B------:R-:W-:Y:S01]  /*1ac00*/  FSEL R26, R25, R13, P4 ;  /* 0x0000000d191a7208 */ /* 0x000fe20002000000 */
[----:B------:R-:W-:Y:S01]  /*1ac10*/  IMAD.MOV.U32 R25, RZ, RZ, R59 ;  /* 0x000000ffff197224 */ /* 0x000fe200078e003b */
[C-C-:B------:R-:W-:Y:S01]  /*1ac20*/  DSETP.GEU.AND P5, PT, R28.reuse, R4.reuse, PT ;  /* 0x000000041c00722a */ /* 0x140fe20003fae000 */
[----:B------:R-:W-:Y:S01]  /*1ac30*/  MOV R24, R58 ;  /* 0x0000003a00187202 */ /* 0x000fe20000000f00 */
[----:B------:R-:W-:-:S04]  /*1ac40*/  DSETP.GEU.AND P2, PT, R28, R4, P2 ;  /* 0x000000041c00722a */ /* 0x000fc8000174e000 */
[----:B------:R-:W-:Y:S02]  /*1ac50*/  FSEL R16, R4, R28, P5 ;  /* 0x0000001c04107208 */ /* 0x000fe40002800000 */
[----:B------:R-:W-:Y:S02]  /*1ac60*/  FSEL R17, R5, R29, P5 ;  /* 0x0000001d05117208 */ /* 0x000fe40002800000 */
[----:B------:R-:W-:Y:S01]  /*1ac70*/  FSEL R12, R28, R4, P5 ;  /* 0x000000041c0c7208 */ /* 0x000fe20002800000 */
[----:B------:R-:W-:Y:S01]  /*1ac80*/  IMAD.MOV.U32 R28, RZ, RZ, R54 ;  /* 0x000000ffff1c7224 */ /* 0x000fe200078e0036 */
[----:B------:R-:W-:Y:S01]  /*1ac90*/  FSEL R13, R29, R5, P5 ;  /* 0x000000051d0d7208 */ /* 0x000fe20002800000 */
[----:B------:R-:W-:Y:S01]  /*1aca0*/  IMAD.MOV.U32 R29, RZ, RZ, R55 ;  /* 0x000000ffff1d7224 */ /* 0x000fe200078e0037 */
[C-C-:B------:R-:W-:Y:S02]  /*1acb0*/  DSETP.GEU.AND P3, PT, R16.reuse, R22.reuse, PT ;  /* 0x000000161000722a */ /* 0x140fe40003f6e000 */
        /* <DEDUP_REMOVED lines=11> */
[----:B------:R-:W-:Y:S02]  /*1ad70*/  FSEL R22, R20, R6, P6 ;  /* 0x0000000614167208 */ /* 0x000fe40003000000 */
[----:B------:R-:W-:Y:S01]  /*1ad80*/  FSEL R23, R21, R7, P6 ;  /* 0x0000000715177208 */ /* 0x000fe20003000000 */
[----:B------:R-:W-:Y:S01]  /*1ad90*/  IMAD.MOV.U32 R21, RZ, RZ, R26 ;  /* 0x000000ffff157224 */ /* 0x000fe200078e001a */
[C-C-:B------:R-:W-:Y:S01]  /*1ada0*/  DSETP.GEU.AND P2, PT, R30.reuse, R14.reuse, P2 ;  /* 0x0000000e1e00722a */ /* 0x140fe2000174e000 */
[----:B------:R-:W-:Y:S01]  /*1adb0*/  MOV R20, R3 ;  /* 0x0000000300147202 */ /* 0x000fe20000000f00 */
[----:B------:R-:W-:-:S04]  /*1adc0*/  DSETP.GEU.AND P4, PT, R30, R14, PT ;  /* 0x0000000e1e00722a */ /* 0x000fc80003f8e000 */
[----:B------:R-:W-:Y:S02]  /*1add0*/  PLOP3.LUT P0, PT, P0, P2, P1, 0x80, 0x0 ;  /* 0x000000000000781c */ /* 0x000fe40000705010 */
[----:B------:R-:W-:Y:S02]  /*1ade0*/  FSEL R42, R14, R30, P4 ;  /* 0x0000001e0e2a7208 */ /* 0x000fe40002000000 */
[----:B------:R-:W-:Y:S02]  /*1adf0*/  FSEL R43, R15, R31, P4 ;  /* 0x0000001f0f2b7208 */ /* 0x000fe40002000000 */
[----:B------:R-:W-:Y:S01]  /*1ae00*/  FSEL R6, R30, R14, P4 ;  /* 0x0000000e1e067208 */ /* 0x000fe20002000000 */
[----:B------:R-:W-:Y:S01]  /*1ae10*/  IMAD.MOV.U32 R30, RZ, RZ, R52 ;  /* 0x000000ffff1e7224 */ /* 0x000fe200078e0034 */
[----:B------:R-:W-:Y:S01]  /*1ae20*/  FSEL R7, R31, R15, P4 ;  /* 0x0000000f1f077208 */ /* 0x000fe20002000000 */
[----:B------:R-:W-:Y:S02]  /*1ae30*/  IMAD.MOV.U32 R31, RZ, RZ, R53 ;  /* 0x000000ffff1f7224 */ /* 0x000fe400078e0035 */
[----:B------:R-:W-:-:S02]  /*1ae40*/  IMAD.MOV.U32 R14, RZ, RZ, R42 ;  /* 0x000000ffff0e7224 */ /* 0x000fc400078e002a */
[----:B------:R-:W-:Y:S01]  /*1ae50*/  IMAD.MOV.U32 R15, RZ, RZ, R43 ;  /* 0x000000ffff0f7224 */ /* 0x000fe200078e002b */
[----:B------:R-:W-:Y:S06]  /*1ae60*/  @!P0 BRA `(.L_x_360) ;  /* 0xfffffff800bc8947 */ /* 0x000fec000383ffff */
[----:B------:R-:W-:Y:S05]  /*1ae70*/  BSYNC.RECONVERGENT B0 ;  /* 0x0000000000007941 */ /* 0x000fea0003800200 */
.L_x_359:
[----:B------:R-:W-:Y:S01]  /*1ae80*/  DADD R24, R24, -1 ;  /* 0xbff0000018187429 */ /* 0x000fe20000000000 */
[----:B------:R-:W-:Y:S07]  /*1ae90*/  BSSY.RECONVERGENT B2, `(.L_x_361) ;  /* 0x0000098000027945 */ /* 0x000fee0003800200 */
[----:B------:R-:W-:-:S08]  /*1aea0*/  DADD R24, R28, R24 ;  /* 0x000000001c187229 */ /* 0x000fd00000000018 */
        /* <DEDUP_REMOVED lines=9> */
[----:B------:R-:W-:-:S10]  /*1af40*/  DADD R42, R42, R24 ;  /* 0x000000002a2a7229 */ /* 0x000fd40000000018 */
        /* <DEDUP_REMOVED lines=26> */
.L_x_364:
[----:B------:R-:W-:Y:S05]  /*1b0f0*/  BSYNC.RECONVERGENT B3 ;  /* 0x0000000000037941 */ /* 0x000fea0003800200 */
.L_x_363:
        /* <DEDUP_REMOVED lines=30> */
.L_x_362:
[----:B------:R-:W-:Y:S01]  /*1b2e0*/  DADD R4, R42, 1 ;  /* 0x3ff000002a047429 */ /* 0x000fe20000000000 */
[----:B------:R-:W-:-:S09]  /*1b2f0*/  IMAD.MOV.U32 R22, RZ, RZ, -0x3ff ;  /* 0xfffffc01ff167424 */ /* 0x000fd200078e00ff */
[----:B------:R-:W-:Y:S01]  /*1b300*/  ISETP.GT.AND P0, PT, R5, 0xfffff, PT ;  /* 0x000fffff0500780c */ /* 0x000fe20003f04270 */
[--C-:B------:R-:W-:Y:S01]  /*1b310*/  IMAD.MOV.U32 R7, RZ, RZ, R5.reuse ;  /* 0x000000ffff077224 */ /* 0x100fe200078e0005 */
[----:B------:R-:W-:Y:S01]  /*1b320*/  MOV R6, R4 ;  /* 0x0000000400067202 */ /* 0x000fe20000000f00 */
        /* <DEDUP_REMOVED lines=11> */
[----:B------:R-:W-:Y:S01]  /*1b3e0*/  IMAD.MOV.U32 R20, RZ, RZ, -0x748574fc ;  /* 0x8b7a8b04ff147424 */ /* 0x000fe200078e00ff */
[----:B------:R-:W-:Y:S01]  /*1b3f0*/  LOP3.LUT R5, R5, 0x3ff00000, RZ, 0xfc, !PT ;  /* 0x3ff0000005057812 */ /* 0x000fe200078efcff */
[----:B------:R-:W-:Y:S01]  /*1b400*/  UMOV UR4, 0x3ae80f1e ;  /* 0x3ae80f1e00047882 */ /* 0x000fe20000000000 */
[----:B------:R-:W-:Y:S01]  /*1b410*/  UMOV UR5, 0x3eb1380b ;  /* 0x3eb1380b00057882 */ /* 0x000fe20000000000 */
[----:B------:R-:W-:Y:S01]  /*1b420*/  LEA.HI R22, R3, R22, RZ, 0xc ;  /* 0x0000001603167211 */ /* 0x000fe200078f60ff */
[----:B------:R-:W-:Y:S01]  /*1b430*/  IMAD.MOV.U32 R23, RZ, RZ, 0x43300000 ;  /* 0x43300000ff177424 */ /* 0x000fe200078e00ff */
[----:B------:R-:W-:Y:S01]  /*1b440*/  ISETP.GE.U32.AND P0, PT, R5, 0x3ff6a09f, PT ;  /* 0x3ff6a09f0500780c */ /* 0x000fe20003f06070 */
[----:B------:R-:W-:Y:S01]  /*1b450*/  UMOV UR6, 0x80000000 ;  /* 0x8000000000067882 */ /* 0x000fe20000000000 */
[----:B------:R-:W-:-:S11]  /*1b460*/  UMOV UR7, 0x43300000 ;  /* 0x4330000000077882 */ /* 0x000fd60000000000 */
        /* <DEDUP_REMOVED lines=52> */
.L_x_366:
[----:B------:R-:W-:Y:S01]  /*1b7b0*/  IMAD.MOV.U32 R4, RZ, RZ, 0x0 ;  /* 0x00000000ff047424 */ /* 0x000fe200078e00ff */
[----:B------:R-:W-:Y:S01]  /*1b7c0*/  LOP3.LUT P0, RZ, R7, 0x7fffffff, RZ, 0xc0, !PT ;  /* 0x7fffffff07ff7812 */ /* 0x000fe2000780c0ff */
[----:B------:R-:W-:-:S06]  /*1b7d0*/  IMAD.MOV.U32 R5, RZ, RZ, 0x7ff00000 ;  /* 0x7ff00000ff057424 */ /* 0x000fcc00078e00ff */
[----:B------:R-:W-:-:S10]  /*1b7e0*/  DFMA R4, R6, R4, +INF ;  /* 0x7ff000000604742b */ /* 0x000fd40000000004 */
[----:B------:R-:W-:Y:S02]  /*1b7f0*/  FSEL R12, R4, RZ, P0 ;  /* 0x000000ff040c7208 */ /* 0x000fe40000000000 */
[----:B------:R-:W-:-:S07]  /*1b800*/  FSEL R13, R5, -QNAN , P0 ;  /* 0xfff00000050d7808 */ /* 0x000fce0000000000 */
.L_x_365:
[----:B------:R-:W-:Y:S05]  /*1b810*/  BSYNC.RECONVERGENT B2 ;  /* 0x0000000000027941 */ /* 0x000fea0003800200 */
.L_x_361:
        /* <DEDUP_REMOVED lines=24> */
.L_x_368:
[----:B------:R-:W-:Y:S05]  /*1b9a0*/  BSYNC.RECONVERGENT B2 ;  /* 0x0000000000027941 */ /* 0x000fea0003800200 */
.L_x_367:
[----:B------:R-:W-:Y:S01]  /*1b9b0*/  DMUL R6, R4, R4 ;  /* 0x0000000404067228 */ /* 0x000fe20000000000 */
[----:B------:R-:W-:Y:S01]  /*1b9c0*/  MOV R8, 0xdbb65b49 ;  /* 0xdbb65b4900087802 */ /* 0x000fe20000000f00 */
[----:B------:R-:W-:Y:S01]  /*1b9d0*/  IMAD.MOV.U32 R9, RZ, RZ, 0x3f2d3b63 ;  /* 0x3f2d3b63ff097424 */ /* 0x000fe200078e00ff */
[----:B------:R-:W-:Y:S01]  /*1b9e0*/  UMOV UR4, 0x2a25ff7e ;  /* 0x2a25ff7e00047882 */ /* 0x000fe20000000000 */
[----:B------:R-:W-:Y:S01]  /*1b9f0*/  UMOV UR5, 0x3ef53e1d ;  /* 0x3ef53e1d00057882 */ /* 0x000fe20000000000 */
[----:B------:R-:W-:Y:S01]  /*1ba00*/  ISETP.GE.AND P1, PT, R37, RZ, PT ;  /* 0x000000ff2500720c */ /* 0x000fe20003f26270 */
[----:B------:R-:W-:Y:S01]  /*1ba10*/  @!P4 IMAD.MOV.U32 R10, RZ, RZ, 0x54442d18 ;  /* 0x54442d18ff0ac424 */ /* 0x000fe200078e00ff */
[----:B------:R-:W-:Y:S01]  /*1ba20*/  DMUL R12, R12, 0.5 ;  /* 0x3fe000000c0c7828 */ /* 0x000fe20000000000 */
        /* <DEDUP_REMOVED lines=64> */
[C-C-:B------:R-:W-:Y:S02]  /*1be30*/  DSETP.NEU.AND P1, PT, |R36|.reuse, |R40|.reuse, PT ;  /* 0x400000282400722a */ /* 0x140fe40003f2d200 */
[----:B------:R-:W-:Y:S02]  /*1be40*/  DADD R36, |R36|, |R40| ;  /* 0x0000000024247229 */ /* 0x000fe40000000628 */
[----:B------:R-:W-:Y:S01]  /*1be50*/  @!P4 DADD R4, R4, R10 ;  /* 0x000000000404c229 */ /* 0x000fe2000000000a */
[----:B------:R-:W-:-:S05]  /*1be60*/  MOV R10, 0x4002d97c ;  /* 0x4002d97c000a7802 */ /* 0x000fca0000000f00 */
        /* <DEDUP_REMOVED lines=9> */
[----:B------:R-:W-:-:S07]  /*1bf00*/  FSEL R5, R37, R41, P0 ;  /* 0x0000002925057208 */ /* 0x000fce0000000000 */
.L_x_319:
[----:B------:R-:W-:Y:S05]  /*1bf10*/  BSYNC.RECONVERGENT B1 ;  /* 0x0000000000017941 */ /* 0x000fea0003800200 */
.L_x_312:
[----:B------:R-:W-:Y:S01]  /*1bf20*/  UMOV UR4, 0x55555555 ;  /* 0x5555555500047882 */ /* 0x000fe20000000000 */
[----:B------:R-:W-:Y:S01]  /*1bf30*/  UMOV UR5, 0x3fd55555 ;  /* 0x3fd5555500057882 */ /* 0x000fe20000000000 */
[----:B------:R-:W-:Y:S01]  /*1bf40*/  BSSY.RECONVERGENT B0, `(.L_x_369) ;  /* 0x0000249000007945 */ /* 0x000fe20003800200 */
[----:B------:R-:W-:Y:S02]  /*1bf50*/  DMUL R6, R4, UR4 ;  /* 0x0000000404067c28 */ /* 0x000fe40008000000 */
[----:B------:R-:W-:-:S06]  /*1bf60*/  DMUL R4, RZ, R4 ;  /* 0x00000004ff047228 */ /* 0x000fcc0000000000 */
[----:B------:R-:W-:Y:S02]  /*1bf70*/  DFMA R6, RZ, R12, R6 ;  /* 0x0000000cff06722b */ /* 0x000fe40000000006 */
[----:B------:R-:W-:-:S08]  /*1bf80*/  DFMA R10, R12, UR4, -R4 ;  /* 0x000000040c0a7c2b */ /* 0x000fd00008000804 */
        /* <DEDUP_REMOVED lines=45> */
[----:B------:R-:W-:Y:S01]  /*1c260*/  LEA R9, R12, R5, 0x14 ;  /* 0x000000050c097211 */ /* 0x000fe200078ea0ff */
        /* <DEDUP_REMOVED lines=17> */
.L_x_370:
        /* <DEDUP_REMOVED lines=31> */
.L_x_376:
[----:B------:R-:W-:Y:S05]  /*1c570*/  BSYNC.RECONVERGENT B4 ;  /* 0x0000000000047941 */ /* 0x000fea0003800200 */
.L_x_375:
[----:B------:R-:W-:-:S07]  /*1c580*/  VIADD R3, R3, 0x1 ;  /* 0x0000000103037836 */ /* 0x000fce0000000000 */
.L_x_374:
[----:B------:R-:W-:Y:S05]  /*1c590*/  BSYNC.RECONVERGENT B3 ;  /* 0x0000000000037941 */ /* 0x000fea0003800200 */
.L_x_373:
        /* <DEDUP_REMOVED lines=10> */
[----:B------:R-:W-:Y:S01]  /*1c640*/  DSETP.NEU.AND P1, PT, |R6|, +INF , PT ;  /* 0x7ff000000600742a */ /* 0x000fe20003f2d200 */
[----:B------:R-:W-:Y:S01]  /*1c650*/  IMAD.MOV.U32 R17, RZ, RZ, 0x3da8ff83 ;  /* 0x3da8ff83ff117424 */ /* 0x000fe200078e00ff */
[----:B------:R-:W-:Y:S01]  /*1c660*/  ISETP.NE.U32.AND P0, PT, R10, 0x1, PT ;  /* 0x000000010a00780c */ /* 0x000fe20003f05070 */
[----:B------:R-:W-:Y:S01]  /*1c670*/  DMUL R10, R4, R4 ;  /* 0x00000004040a7228 */ /* 0x000fe20000000000 */
[----:B------:R-:W-:Y:S02]  /*1c680*/  BSSY.RECONVERGENT B3, `(.L_x_377) ;  /* 0x000002a000037945 */ /* 0x000fe40003800200 */
[----:B------:R-:W-:-:S02]  /*1c690*/  FSEL R16, R16, -8.06006814911005101289e+34, !P0 ;  /* 0xf9785eba10107808 */ /* 0x000fc40004000000 */
        /* <DEDUP_REMOVED lines=38> */
[----:B------:R-:W-:Y:S02]  /*1c900*/  IMAD.MOV.U32 R10, RZ, RZ, R20 ;  /* 0x000000ffff0a7224 */ /* 0x000fe400078e0014 */
[----:B------:R-:W-:-:S07]  /*1c910*/  IMAD.MOV.U32 R11, RZ, RZ, R21 ;  /* 0x000000ffff0b7224 */ /* 0x000fce00078e0015 */
.L_x_378:
[----:B------:R-:W-:Y:S05]  /*1c920*/  BSYNC.RECONVERGENT B3 ;  /* 0x0000000000037941 */ /* 0x000fea0003800200 */
.L_x_377:
        /* <DEDUP_REMOVED lines=10> */
[----:B------:R-:W-:-:S02]  /*1c9d0*/  MOV R17, 0x3da8ff83 ;  /* 0x3da8ff8300117802 */ /* 0x000fc40000000f00 */
[----:B------:R-:W-:Y:S01]  /*1c9e0*/  ISETP.NE.U32.AND P0, PT, R6, 0x1, PT ;  /* 0x000000010600780c */ /* 0x000fe20003f05070 */
[----:B------:R-:W-:-:S03]  /*1c9f0*/  DMUL R6, R10, R10 ;  /* 0x0000000a0a067228 */ /* 0x000fc60000000000 */
        /* <DEDUP_REMOVED lines=17> */
.L_x_372:
        /* <DEDUP_REMOVED lines=15> */
.L_x_379:
[----:B------:R-:W-:-:S05]  /*1cc00*/  VIADD R3, R11, 0xbf79d1be ;  /* 0xbf79d1be0b037836 */ /* 0x000fca0000000000 */
[----:B------:R-:W-:-:S13]  /*1cc10*/  ISETP.GT.U32.AND P0, PT, R3, 0x108aa2, PT ;  /* 0x00108aa20300780c */ /* 0x000fda0003f04070 */
[----:B------:R-:W-:Y:S05]  /*1cc20*/  @P0 BRA `(.L_x_380) ;  /* 0x0000000c00200947 */ /* 0x000fea0003800000 */
[----:B------:R-:W-:Y:S01]  /*1cc30*/  UMOV UR4, 0x19ba0da4 ;  /* 0x19ba0da400047882 */ /* 0x000fe20000000000 */
[----:B------:R-:W-:Y:S01]  /*1cc40*/  UMOV UR5, 0x40937be3 ;  /* 0x40937be300057882 */ /* 0x000fe20000000000 */
[----:B------:R-:W-:Y:S01]  /*1cc50*/  IMAD.MOV.U32 R12, RZ, RZ, 0x652b82fe ;  /* 0x652b82feff0c7424 */ /* 0x000fe200078e00ff */
[----:B------:R-:W-:Y:S01]  /*1cc60*/  DADD R10, R10, -UR4 ;  /* 0x800000040a0a7e29 */ /* 0x000fe20008000000 */
[----:B------:R-:W-:Y:S01]  /*1cc70*/  IMAD.MOV.U32 R13, RZ, RZ, 0x3ff71547 ;  /* 0x3ff71547ff0d7424 */ /* 0x000fe200078e00ff */
        /* <DEDUP_REMOVED lines=11> */
[----:B------:R-:W-:Y:S01]  /*1cd30*/  MOV R4, 0xfca213ea ;  /* 0xfca213ea00047802 */ /* 0x000fe20000000f00 */
[----:B------:R-:W-:Y:S01]  /*1cd40*/  IMAD.MOV.U32 R5, RZ, RZ, 0x3e928af3 ;  /* 0x3e928af3ff057424 */ /* 0x000fe200078e00ff */
        /* <DEDUP_REMOVED lines=43> */
.L_x_382:
[----:B------:R-:W-:Y:S05]  /*1d000*/  BSYNC.RECONVERGENT B1 ;  /* 0x0000000000017941 */ /* 0x000fea0003800200 */
.L_x_381:
        /* <DEDUP_REMOVED lines=11> */
[----:B------:R-:W-:-:S04]  /*1d0c0*/  PRMT R10, R4, 0x9910, RZ ;  /* 0x00009910040a7816 */ /* 0x000fc800000000ff */
        /* <DEDUP_REMOVED lines=11> */
[----:B------:R-:W-:-:S08]  /*1d180*/  UMOV UR5, 0x3ff921fb ;  /* 0x3ff921fb00057882 */ /* 0x000fd00000000000 */
        /* <DEDUP_REMOVED lines=15> */
[----:B------:R-:W-:Y:S02]  /*1d280*/  IMAD.MOV.U32 R12, RZ, RZ, R20 ;  /* 0x000000ffff0c7224 */ /* 0x000fe400078e0014 */
[----:B------:R-:W-:-:S07]  /*1d290*/  IMAD.MOV.U32 R13, RZ, RZ, R21 ;  /* 0x000000ffff0d7224 */ /* 0x000fce00078e0015 */
.L_x_386:
[----:B------:R-:W-:Y:S05]  /*1d2a0*/  BSYNC.RECONVERGENT B4 ;  /* 0x0000000000047941 */ /* 0x000fea0003800200 */
.L_x_385:
[----:B------:R-:W-:-:S07]  /*1d2b0*/  VIADD R26, R14, 0x1 ;  /* 0x000000010e1a7836 */ /* 0x000fce0000000000 */
.L_x_384:
[----:B------:R-:W-:Y:S05]  /*1d2c0*/  BSYNC.RECONVERGENT B3 ;  /* 0x0000000000037941 */ /* 0x000fea0003800200 */
.L_x_383:
        /* <DEDUP_REMOVED lines=9> */
[----:B------:R-:W-:Y:S01]  /*1d360*/  HFMA2 R24, -RZ, RZ, 0.00974273681640625, -2.12192535400390625e-05 ;  /* 0x20fd8164ff187431 */ /* 0x000fe200000001ff */
[----:B------:R-:W-:Y:S01]  /*1d370*/  DMUL R16, R12, R12 ;  /* 0x0000000c0c107228 */ /* 0x000fe20000000000 */
[----:B------:R-:W-:Y:S01]  /*1d380*/  BSSY.RECONVERGENT B3, `(.L_x_387) ;  /* 0x000002f000037945 */ /* 0x000fe20003800200 */
[----:B------:R-:W-:Y:S01]  /*1d390*/  ISETP.NE.U32.AND P0, PT, R3, 0x1, PT ;  /* 0x000000010300780c */ /* 0x000fe20003f05070 */
[----:B------:R-:W-:Y:S01]  /*1d3a0*/  IMAD.MOV.U32 R3, RZ, RZ, 0x3da8ff83 ;  /* 0x3da8ff83ff037424 */ /* 0x000fe200078e00ff */
[----:B------:R-:W-:-:S04]  /*1d3b0*/  DSETP.NEU.AND P1, PT, |R6|, +INF , PT ;  /* 0x7ff000000600742a */ /* 0x000fc80003f2d200 */
[----:B------:R-:W-:Y:S02]  /*1d3c0*/  FSEL R25, -R3, 0.11223486810922622681, !P0 ;  /* 0x3de5db6503197808 */ /* 0x000fe40004000100 */
[----:B------:R-:W-:-:S08]  /*1d3d0*/  FSEL R24, R24, -8.06006814911005101289e+34, !P0 ;  /* 0xf9785eba18187808 */ /* 0x000fd00004000000 */
        /* <DEDUP_REMOVED lines=41> */
.L_x_388:
[----:B------:R-:W-:Y:S05]  /*1d670*/  BSYNC.RECONVERGENT B3 ;  /* 0x0000000000037941 */ /* 0x000fea0003800200 */
.L_x_387:
        /* <DEDUP_REMOVED lines=14> */
[----:B------:R-:W-:Y:S01]  /*1d760*/  FSEL R25, -R4, 0.11223486810922622681, !P0 ;  /* 0x3de5db6504197808 */ /* 0x000fe20004000100 */
[----:B------:R-:W-:-:S05]  /*1d770*/  IMAD.MOV.U32 R4, RZ, RZ, RZ ;  /* 0x000000ffff047224 */ /* 0x000fca00078e00ff */
        /* <DEDUP_REMOVED lines=19> */
.L_x_380:
[----:B------:R-:W-:Y:S01]  /*1d8b0*/  MOV R4, 0x652b82fe ;  /* 0x652b82fe00047802 */ /* 0x000fe20000000f00 */
[----:B------:R-:W-:Y:S01]  /*1d8c0*/  IMAD.MOV.U32 R5, RZ, RZ, 0x3ff71547 ;  /* 0x3ff71547ff057424 */ /* 0x000fe200078e00ff */
        /* <DEDUP_REMOVED lines=58> */
.L_x_390:
[----:B------:R-:W-:Y:S05]  /*1dc70*/  BSYNC.RECONVERGENT B1 ;  /* 0x0000000000017941 */ /* 0x000fea0003800200 */
.L_x_389:
        /* <DEDUP_REMOVED lines=26> */
.L_x_394:
[----:B------:R-:W-:Y:S05]  /*1de20*/  BSYNC.RECONVERGENT B4 ;  /* 0x0000000000047941 */ /* 0x000fea0003800200 */
.L_x_393:
[----:B------:R-:W-:-:S07]  /*1de30*/  VIADD R3, R3, 0x1 ;  /* 0x0000000103037836 */ /* 0x000fce0000000000 */
.L_x_392:
[----:B------:R-:W-:Y:S05]  /*1de40*/  BSYNC.RECONVERGENT B3 ;  /* 0x0000000000037941 */ /* 0x000fea0003800200 */
.L_x_391:
        /* <DEDUP_REMOVED lines=10> */
[----:B------:R-:W-:Y:S01]  /*1def0*/  MOV R15, 0x3da8ff83 ;  /* 0x3da8ff83000f7802 */ /* 0x000fe20000000f00 */
[----:B------:R-:W-:Y:S01]  /*1df00*/  DSETP.NEU.AND P1, PT, |R6|, +INF , PT ;  /* 0x7ff000000600742a */ /* 0x000fe20003f2d200 */
        /* <DEDUP_REMOVED lines=44> */
.L_x_396:
[----:B------:R-:W-:Y:S05]  /*1e1d0*/  BSYNC.RECONVERGENT B3 ;  /* 0x0000000000037941 */ /* 0x000fea0003800200 */
.L_x_395:
        /* <DEDUP_REMOVED lines=11> */
[----:B------:R-:W-:Y:S01]  /*1e290*/  IMAD.MOV.U32 R15, RZ, RZ, 0x3da8ff83 ;  /* 0x3da8ff83ff0f7424 */ /* 0x000fe200078e00ff */
        /* <DEDUP_REMOVED lines=19> */
.L_x_371:
[----:B------:R-:W-:Y:S05]  /*1e3d0*/  BSYNC.RECONVERGENT B0 ;  /* 0x0000000000007941 */ /* 0x000fea0003800200 */
.L_x_369:
[----:B------:R-:W-:Y:S01]  /*1e3e0*/  IMAD.MOV.U32 R16, RZ, RZ, 0x0 ;  /* 0x00000000ff107424 */ /* 0x000fe200078e00ff */
[----:B------:R-:W-:Y:S01]  /*1e3f0*/  MOV R4, 0xb57c9000 ;  /* 0xb57c900000047802 */ /* 0x000fe20000000f00 */
[----:B------:R-:W-:Y:S01]  /*1e400*/  IMAD.MOV.U32 R17, RZ, RZ, 0x3fe428a3 ;  /* 0x3fe428a3ff117424 */ /* 0x000fe200078e00ff */
[----:B------:R-:W-:Y:S01]  /*1e410*/  MOV R21, 0x3fd965fe ;  /* 0x3fd965fe00157802 */ /* 0x000fe20000000f00 */
[----:B------:R-:W-:Y:S02]  /*1e420*/  IMAD.MOV.U32 R5, RZ, RZ, 0x3fe965fe ;  /* 0x3fe965feff057424 */ /* 0x000fe400078e00ff */
[----:B------:R-:W-:Y:S02]  /*1e430*/  IMAD.MOV.U32 R10, RZ, RZ, RZ ;  /* 0x000000ffff0a7224 */ /* 0x000fe400078e00ff */
[----:B------:R-:W-:Y:S02]  /*1e440*/  IMAD.MOV.U32 R14, RZ, RZ, 0x0 ;  /* 0x00000000ff0e7424 */ /* 0x000fe400078e00ff */
[----:B------:R-:W-:Y:S01]  /*1e450*/  DFMA R4, R16, R4, 0.25 ;  /* 0x3fd000001004742b */ /* 0x000fe20000000004 */
[----:B------:R-:W-:-:S02]  /*1e460*/  IMAD.MOV.U32 R15, RZ, RZ, 0x3fe428a3 ;  /* 0x3fe428a3ff0f7424 */ /* 0x000fc400078e00ff */
[----:B------:R-:W-:-:S03]  /*1e470*/  IMAD.MOV.U32 R20, RZ, RZ, -0x4a837000 ;  /* 0xb57c9000ff147424 */ /* 0x000fc600078e00ff */
[----:B------:R-:W0:Y:S03]  /*1e480*/  MUFU.RCP64H R11, R5 ;  /* 0x00000005000b7308 */ /* 0x000e260000001800 */
[----:B------:R-:W-:Y:S02]  /*1e490*/  DFMA R14, -R14, R20, 0.25 ;  /* 0x3fd000000e0e742b */ /* 0x000fe40000000114 */
[----:B0-----:R-:W-:-:S08]  /*1e4a0*/  DFMA R12, -R4, R10, 1 ;  /* 0x3ff00000040c742b */ /* 0x001fd0000000010a */
[----:B------:R-:W-:-:S08]  /*1e4b0*/  DFMA R12, R12, R12, R12 ;  /* 0x0000000c0c0c722b */ /* 0x000fd0000000000c */
[----:B------:R-:W-:-:S08]  /*1e4c0*/  DFMA R12, R10, R12, R10 ;  /* 0x0000000c0a0c722b */ /* 0x000fd0000000000a */
[----:B------:R-:W-:-:S08]  /*1e4d0*/  DMUL R12, R12, R14 ;  /* 0x0000000e0c0c7228 */ /* 0x000fd00000000000 */
[----:B------:R-:W-:-:S10]  /*1e4e0*/  DFMA R10, R12, R16, 0.62996053695678710938 ;  /* 0x3fe428a30c0a742b */ /* 0x000fd40000000010 */
[----:B------:R-:W-:-:S06]  /*1e4f0*/  VIADD R11, R11, 0x100000 ;  /* 0x001000000b0b7836 */ /* 0x000fcc0000000000 */
[----:B------:R-:W-:-:S06]  /*1e500*/  DMUL R4, |R10|, 3 ;  /* 0x400800000a047828 */ /* 0x000fcc0000000200 */
[----:B------:R-:W0:Y:S04]  /*1e510*/  MUFU.RCP64H R13, R5 ;  /* 0x00000005000d7308 */ /* 0x000e280000001800 */
[----:B------:R-:W-:-:S05]  /*1e520*/  VIADD R12, R5, 0x300402 ;  /* 0x00300402050c7836 */ /* 0x000fca0000000000 */
[----:B------:R-:W-:Y:S01]  /*1e530*/  FSETP.GEU.AND P0, PT, |R12|, 5.8789094863358348022e-39, PT ;  /* 0x004004020c00780b */ /* 0x000fe20003f0e200 */
[----:B0-----:R-:W-:-:S08]  /*1e540*/  DFMA R14, -R4, R12, 1 ;  /* 0x3ff00000040e742b */ /* 0x001fd0000000010c */
[----:B------:R-:W-:-:S08]  /*1e550*/  DFMA R14, R14, R14, R14 ;  /* 0x0000000e0e0e722b */ /* 0x000fd0000000000e */
[----:B------:R-:W-:-:S08]  /*1e560*/  DFMA R14, R12, R14, R12 ;  /* 0x0000000e0c0e722b */ /* 0x000fd0000000000c */
[----:B------:R-:W-:-:S08]  /*1e570*/  DFMA R16, -R4, R14, 1 ;  /* 0x3ff000000410742b */ /* 0x000fd0000000010e */
[----:B------:R-:W-:Y:S01]  /*1e580*/  DFMA R14, R14, R16, R14 ;  /* 0x000000100e0e722b */ /* 0x000fe2000000000e */
[----:B------:R-:W-:Y:S10]  /*1e590*/  @P0 BRA `(.L_x_397) ;  /* 0x0000000000200947 */ /* 0x000ff40003800000 */
[----:B------:R-:W-:Y:S01]  /*1e5a0*/  LOP3.LUT R3, R5, 0x7fffffff, RZ, 0xc0, !PT ;  /* 0x7fffffff05037812 */ /* 0x000fe200078ec0ff */
[----:B------:R-:W-:Y:S01]  /*1e5b0*/  IMAD.MOV.U32 R20, RZ, RZ, R4 ;  /* 0x000000ffff147224 */ /* 0x000fe200078e0004 */
[----:B------:R-:W-:Y:S01]  /*1e5c0*/  MOV R26, 0x1e600 ;  /* 0x0001e600001a7802 */ /* 0x000fe20000000f00 */
[----:B------:R-:W-:Y:S02]  /*1e5d0*/  IMAD.MOV.U32 R21, RZ, RZ, R5 ;  /* 0x000000ffff157224 */ /* 0x000fe400078e0005 */
[----:B------:R-:W-:-:S07]  /*1e5e0*/  VIADD R3, R3, 0xfff00000 ;  /* 0xfff0000003037836 */ /* 0x000fce0000000000 */
[----:B-1----:R-:W-:Y:S05]  /*1e5f0*/  CALL.REL.NOINC `($__internal_0_$__cuda_sm20_dblrcp_rn_slowpath_v3) ;  /* 0x0000007800807944 */ /* 0x002fea0003c00000 */
[----:B------:R-:W-:Y:S01]  /*1e600*/  MOV R14, R30 ;  /* 0x0000001e000e7202 */ /* 0x000fe20000000f00 */
[----:B------:R-:W-:-:S07]  /*1e610*/  IMAD.MOV.U32 R15, RZ, RZ, R31 ;  /* 0x000000ffff0f7224 */ /* 0x000fce00078e001f */
.L_x_397:
[----:B------:R-:W-:Y:S01]  /*1e620*/  DMUL R24, R8, 3 ;  /* 0x4008000008187828 */ /* 0x000fe20000000000 */
[----:B------:R-:W-:Y:S01]  /*1e630*/  BSSY.RECONVERGENT B0, `(.L_x_398) ;  /* 0x0000016000007945 */ /* 0x000fe20003800200 */
[----:B------:R-:W-:-:S08]  /*1e640*/  DMUL R28, R6, 3 ;  /* 0x40080000061c7828 */ /* 0x000fd00000000000 */
[----:B------:R-:W-:-:S06]  /*1e650*/  DADD R22, |R24|, |R28| ;  /* 0x0000000018167229 */ /* 0x000fcc000000061c */
[----:B------:R-:W0:Y:S04]  /*1e660*/  MUFU.RCP64H R13, R23 ;  /* 0x00000017000d7308 */ /* 0x000e280000001800 */
[----:B------:R-:W-:-:S05]  /*1e670*/  VIADD R12, R23, 0x300402 ;  /* 0x00300402170c7836 */ /* 0x000fca0000000000 */
[----:B------:R-:W-:Y:S01]  /*1e680*/  FSETP.GEU.AND P0, PT, |R12|, 5.8789094863358348022e-39, PT ;  /* 0x004004020c00780b */ /* 0x000fe20003f0e200 */
[----:B0-----:R-:W-:-:S08]  /*1e690*/  DFMA R4, -R22, R12, 1 ;  /* 0x3ff000001604742b */ /* 0x001fd0000000010c */
[----:B------:R-:W-:-:S08]  /*1e6a0*/  DFMA R4, R4, R4, R4 ;  /* 0x000000040404722b */ /* 0x000fd00000000004 */
[----:B------:R-:W-:Y:S02]  /*1e6b0*/  DFMA R16, R12, R4, R12 ;  /* 0x000000040c10722b */ /* 0x000fe4000000000c */
[-C--:B------:R-:W-:Y:S02]  /*1e6c0*/  DMUL R4, R34, |R10|.reuse ;  /* 0x4000000a22047228 */ /* 0x080fe40000000000 */
[----:B------:R-:W-:-:S04]  /*1e6d0*/  DMUL R12, RZ, |R10| ;  /* 0x4000000aff0c7228 */ /* 0x000fc80000000000 */
        /* <DEDUP_REMOVED lines=11> */
.L_x_399:
[----:B------:R-:W-:Y:S05]  /*1e790*/  BSYNC.RECONVERGENT B0 ;  /* 0x0000000000007941 */ /* 0x000fea0003800200 */
.L_x_398:
[-C--:B------:R-:W-:Y:S01]  /*1e7a0*/  DMUL R38, R28, R16.reuse ;  /* 0x000000101c267228 */ /* 0x080fe20000000000 */
[----:B------:R-:W-:Y:S01]  /*1e7b0*/  BSSY.RECONVERGENT B0, `(.L_x_400) ;  /* 0x0000017000007945 */ /* 0x000fe20003800200 */
[-C--:B------:R-:W-:Y:S02]  /*1e7c0*/  DMUL R36, R24, R16.reuse ;  /* 0x0000001018247228 */ /* 0x080fe40000000000 */
[-C--:B------:R-:W-:Y:S02]  /*1e7d0*/  DMUL R28, R4, R16.reuse ;  /* 0x00000010041c7228 */ /* 0x080fe40000000000 */
[----:B------:R-:W-:Y:S02]  /*1e7e0*/  DMUL R32, R12, R16 ;  /* 0x000000100c207228 */ /* 0x000fe40000000000 */
[----:B------:R-:W-:-:S08]  /*1e7f0*/  DMUL R20, R38, R38 ;  /* 0x0000002626147228 */ /* 0x000fd00000000000 */
[----:B------:R-:W-:-:S06]  /*1e800*/  DFMA R30, R36, R36, R20 ;  /* 0x00000024241e722b */ /* 0x000fcc0000000014 */
        /* <DEDUP_REMOVED lines=17> */
.L_x_401:
[----:B------:R-:W-:Y:S05]  /*1e920*/  BSYNC.RECONVERGENT B0 ;  /* 0x0000000000007941 */ /* 0x000fea0003800200 */
.L_x_400:
[----:B------:R-:W0:Y:S01]  /*1e930*/  MUFU.RCP64H R5, 3 ;  /* 0x4008000000057908 */ /* 0x000e220000001800 */
[----:B------:R-:W-:Y:S01]  /*1e940*/  IMAD.MOV.U32 R16, RZ, RZ, 0x0 ;  /* 0x00000000ff107424 */ /* 0x000fe200078e00ff */
[----:B------:R-:W-:Y:S01]  /*1e950*/  DADD R18, R18, R56 ;  /* 0x0000000012127229 */ /* 0x000fe20000000038 */
[----:B------:R-:W-:Y:S01]  /*1e960*/  IMAD.MOV.U32 R17, RZ, RZ, 0x40080000 ;  /* 0x40080000ff117424 */ /* 0x000fe200078e00ff */
[----:B------:R-:W-:Y:S01]  /*1e970*/  BSSY.RECONVERGENT B1, `(.L_x_402) ;  /* 0x000001c000017945 */ /* 0x000fe20003800200 */
[----:B------:R-:W-:-:S03]  /*1e980*/  IMAD.MOV.U32 R4, RZ, RZ, 0x1 ;  /* 0x00000001ff047424 */ /* 0x000fc600078e00ff */
[----:B------:R-:W2:Y:S03]  /*1e990*/  F2F.F64.F32 R2, R2 ;  /* 0x0000000200027310 */ /* 0x000ea60000201800 */
[----:B0-----:R-:W-:Y:S02]  /*1e9a0*/  DFMA R12, R4, -R16, 1 ;  /* 0x3ff00000040c742b */ /* 0x001fe40000000810 */
[----:B--2---:R-:W-:-:S06]  /*1e9b0*/  DADD R18, R2, R18 ;  /* 0x0000000002127229 */ /* 0x004fcc0000000012 */
[----:B------:R-:W-:-:S08]  /*1e9c0*/  DFMA R12, R12, R12, R12 ;  /* 0x0000000c0c0c722b */ /* 0x000fd0000000000c */
[----:B------:R-:W-:Y:S01]  /*1e9d0*/  DFMA R12, R4, R12, R4 ;  /* 0x0000000c040c722b */ /* 0x000fe20000000004 */
[----:B------:R-:W-:-:S07]  /*1e9e0*/  FSETP.GEU.AND P1, PT, |R19|, 6.5827683646048100446e-37, PT ;  /* 0x036000001300780b */ /* 0x000fce0003f2e200 */
[----:B------:R-:W-:-:S08]  /*1e9f0*/  DFMA R4, R12, -R16, 1 ;  /* 0x3ff000000c04742b */ /* 0x000fd00000000810 */
[----:B------:R-:W-:Y:S02]  /*1ea00*/  DFMA R4, R12, R4, R12 ;  /* 0x000000040c04722b */ /* 0x000fe4000000000c */
[----:B------:R-:W-:-:S06]  /*1ea10*/  DMUL R12, R32, R38 ;  /* 0x00000026200c7228 */ /* 0x000fcc0000000000 */
[----:B------:R-:W-:Y:S02]  /*1ea20*/  DMUL R16, R18, R4 ;  /* 0x0000000412107228 */ /* 0x000fe40000000000 */
[----:B------:R-:W-:-:S06]  /*1ea30*/  DFMA R12, R28, R36, R12 ;  /* 0x000000241c0c722b */ /* 0x000fcc000000000c */
[----:B------:R-:W-:Y:S02]  /*1ea40*/  DFMA R20, R16, -3, R18 ;  /* 0xc00800001014782b */ /* 0x000fe40000000012 */
[----:B------:R-:W-:-:S06]  /*1ea50*/  DMUL R12, R12, -R22 ;  /* 0x800000160c0c7228 */ /* 0x000fcc0000000000 */
[----:B------:R-:W-:Y:S02]  /*1ea60*/  DFMA R4, R4, R20, R16 ;  /* 0x000000140404722b */ /* 0x000fe40000000010 */
[----:B------:R-:W-:-:S08]  /*1ea70*/  DFMA R14, R14, R8, R12 ;  /* 0x000000080e0e722b */ /* 0x000fd0000000000c */
[----:B------:R-:W-:-:S05]  /*1ea80*/  FFMA R2, RZ, 2.125, R5 ;  /* 0x40080000ff027823 */ /* 0x000fca0000000005 */
[----:B------:R-:W-:-:S13]  /*1ea90*/  FSETP.GT.AND P0, PT, |R2|, 1.469367938527859385e-39, PT ;  /* 0x001000000200780b */ /* 0x000fda0003f04200 */
[----:B------:R-:W-:Y:S05]  /*1eaa0*/  @P0 BRA P1, `(.L_x_403) ;  /* 0x0000000000200947 */ /* 0x000fea0000800000 */
[----:B------:R-:W-:Y:S01]  /*1eab0*/  IMAD.MOV.U32 R26, RZ, RZ, R18 ;  /* 0x000000ffff1a7224 */ /* 0x000fe200078e0012 */
[----:B------:R-:W-:Y:S01]  /*1eac0*/  MOV R31, R19 ;  /* 0x00000013001f7202 */ /* 0x000fe20000000f00 */
[----:B------:R-:W-:Y:S01]  /*1ead0*/  IMAD.MOV.U32 R28, RZ, RZ, RZ ;  /* 0x000000ffff1c7224 */ /* 0x000fe200078e00ff */
[----:B------:R-:W-:Y:S01]  /*1eae0*/  MOV R58, 0x1eb10 ;  /* 0x0001eb10003a7802 */ /* 0x000fe20000000f00 */
[----:B------:R-:W-:-:S07]  /*1eaf0*/  IMAD.MOV.U32 R25, RZ, RZ, 0x40080000 ;  /* 0x40080000ff197424 */ /* 0x000fce00078e00ff */
[----:B-1----:R-:W-:Y:S05]  /*1eb00*/  CALL.REL.NOINC `($__internal_1_$__cuda_sm20_div_rn_f64_full) ;  /* 0x0000007400f07944 */ /* 0x002fea0003c00000 */
[----:B------:R-:W-:Y:S02]  /*1eb10*/  IMAD.MOV.U32 R4, RZ, RZ, R24 ;  /* 0x000000ffff047224 */ /* 0x000fe400078e0018 */
[----:B------:R-:W-:-:S07]  /*1eb20*/  IMAD.MOV.U32 R5, RZ, RZ, R25 ;  /* 0x000000ffff057224 */ /* 0x000fce00078e0019 */
.L_x_403:
[----:B------:R-:W-:Y:S05]  /*1eb30*/  BSYNC.RECONVERGENT B1 ;  /* 0x0000000000017941 */ /* 0x000fea0003800200 */
.L_x_402:
[----:B------:R-:W-:Y:S02]  /*1eb40*/  DMUL R24, |R10|, 6 ;  /* 0x401800000a187828 */ /* 0x000fe40000000200 */
[----:B------:R-:W-:-:S04]  /*1eb50*/  DADD R16, R14, R4 ;  /* 0x000000000e107229 */ /* 0x000fc80000000004 */
        /* <DEDUP_REMOVED lines=11> */
[----:B------:R-:W-:Y:S02]  /*1ec10*/  MOV R20, R24 ;  /* 0x0000001800147202 */ /* 0x000fe40000000f00 */
[----:B------:R-:W-:Y:S01]  /*1ec20*/  MOV R26, 0x1ec50 ;  /* 0x0001ec50001a7802 */ /* 0x000fe20000000f00 */
[----:B------:R-:W-:-:S07]  /*1ec30*/  VIADD R3, R2, 0xfff00000 ;  /* 0xfff0000002037836 */ /* 0x000fce0000000000 */
[----:B-1----:R-:W-:Y:S05]  /*1ec40*/  CALL.REL.NOINC `($__internal_0_$__cuda_sm20_dblrcp_rn_slowpath_v3) ;  /* 0x0000007000ec7944 */ /* 0x002fea0003c00000 */
[----:B------:R-:W-:Y:S02]  /*1ec50*/  IMAD.MOV.U32 R12, RZ, RZ, R30 ;  /* 0x000000ffff0c7224 */ /* 0x000fe400078e001e */
[----:B------:R-:W-:-:S07]  /*1ec60*/  IMAD.MOV.U32 R13, RZ, RZ, R31 ;  /* 0x000000ffff0d7224 */ /* 0x000fce00078e001f */
.L_x_404:
[----:B------:R-:W0:Y:S01]  /*1ec70*/  MUFU.RCP64H R3, R25 ;  /* 0x0000001900037308 */ /* 0x000e220000001800 */
[----:B------:R-:W-:Y:S01]  /*1ec80*/  IMAD.MOV.U32 R2, RZ, RZ, 0x1 ;  /* 0x00000001ff027424 */ /* 0x000fe200078e00ff */
[----:B------:R-:W-:Y:S01]  /*1ec90*/  UMOV UR4, 0xe8584caa ;  /* 0xe8584caa00047882 */ /* 0x000fe20000000000 */
[----:B------:R-:W-:-:S04]  /*1eca0*/  UMOV UR5, 0x3ffbb67a ;  /* 0x3ffbb67a00057882 */ /* 0x000fc80000000000 */
[----:B0-----:R-:W-:-:S08]  /*1ecb0*/  DFMA R10, -R24, R2, 1 ;  /* 0x3ff00000180a742b */ /* 0x001fd00000000102 */
[----:B------:R-:W-:-:S08]  /*1ecc0*/  DFMA R10, R10, R10, R10 ;  /* 0x0000000a0a0a722b */ /* 0x000fd0000000000a */
[----:B------:R-:W-:-:S08]  /*1ecd0*/  DFMA R10, R2, R10, R2 ;  /* 0x0000000a020a722b */ /* 0x000fd00000000002 */
[----:B------:R-:W-:-:S08]  /*1ece0*/  DFMA R2, -R24, R10, 1 ;  /* 0x3ff000001802742b */ /* 0x000fd0000000010a */
[----:B------:R-:W-:-:S08]  /*1ecf0*/  DFMA R2, R10, R2, R10 ;  /* 0x000000020a02722b */ /* 0x000fd0000000000a */
[----:B------:R-:W-:-:S08]  /*1ed00*/  DMUL R10, R2, UR4 ;  /* 0x00000004020a7c28 */ /* 0x000fd00008000000 */
[----:B------:R-:W-:-:S08]  /*1ed10*/  DFMA R14, -R24, R10, UR4 ;  /* 0x00000004180e7e2b */ /* 0x000fd0000800010a */
[----:B------:R-:W-:-:S10]  /*1ed20*/  DFMA R2, R2, R14, R10 ;  /* 0x0000000e0202722b */ /* 0x000fd4000000000a */
[----:B------:R-:W-:-:S05]  /*1ed30*/  FFMA R10, RZ, R25, R3 ;  /* 0x00000019ff0a7223 */ /* 0x000fca0000000003 */
[----:B------:R-:W-:-:S13]  /*1ed40*/  FSETP.GT.AND P0, PT, |R10|, 1.469367938527859385e-39, PT ;  /* 0x001000000a00780b */ /* 0x000fda0003f04200 */
[----:B------:R-:W-:Y:S05]  /*1ed50*/  @P0 BRA `(.L_x_405) ;  /* 0x00000000001c0947 */ /* 0x000fea0003800000 */
[----:B------:R-:W-:Y:S01]  /*1ed60*/  MOV R28, R24 ;  /* 0x00000018001c7202 */ /* 0x000fe20000000f00 */
[----:B------:R-:W-:Y:S01]  /*1ed70*/  IMAD.MOV.U32 R26, RZ, RZ, -0x17a7b356 ;  /* 0xe8584caaff1a7424 */ /* 0x000fe200078e00ff */
[----:B------:R-:W-:Y:S01]  /*1ed80*/  MOV R58, 0x1edb0 ;  /* 0x0001edb0003a7802 */ /* 0x000fe20000000f00 */
[----:B------:R-:W-:-:S07]  /*1ed90*/  IMAD.MOV.U32 R31, RZ, RZ, 0x3ffbb67a ;  /* 0x3ffbb67aff1f7424 */ /* 0x000fce00078e00ff */
[----:B-1----:R-:W-:Y:S05]  /*1eda0*/  CALL.REL.NOINC `($__internal_1_$__cuda_sm20_div_rn_f64_full) ;  /* 0x0000007400487944 */ /* 0x002fea0003c00000 */
[----:B------:R-:W-:Y:S02]  /*1edb0*/  IMAD.MOV.U32 R2, RZ, RZ, R24 ;  /* 0x000000ffff027224 */ /* 0x000fe400078e0018 */
[----:B------:R-:W-:-:S07]  /*1edc0*/  IMAD.MOV.U32 R3, RZ, RZ, R25 ;  /* 0x000000ffff037224 */ /* 0x000fce00078e0019 */
.L_x_405:
[----:B------:R-:W0:Y:S01]  /*1edd0*/  MUFU.RCP64H R11, 2 ;  /* 0x40000000000b7908 */ /* 0x000e220000001800 */
[----:B------:R-:W-:Y:S01]  /*1ede0*/  IMAD.MOV.U32 R14, RZ, RZ, 0x0 ;  /* 0x00000000ff0e7424 */ /* 0x000fe200078e00ff */
[----:B------:R-:W-:Y:S01]  /*1edf0*/  MOV R15, 0x40000000 ;  /* 0x40000000000f7802 */ /* 0x000fe20000000f00 */
[----:B------:R-:W-:Y:S01]  /*1ee00*/  IMAD.MOV.U32 R10, RZ, RZ, RZ ;  /* 0x000000ffff0a7224 */ /* 0x000fe200078e00ff */
[----:B------:R-:W-:Y:S01]  /*1ee10*/  UMOV UR4, 0x3ae80f1e ;  /* 0x3ae80f1e00047882 */ /* 0x000fe20000000000 */
[----:B------:R-:W-:Y:S01]  /*1ee20*/  IMAD.MOV.U32 R20, RZ, RZ, -0x748574fc ;  /* 0x8b7a8b04ff147424 */ /* 0x000fe200078e00ff */
[----:B------:R-:W-:Y:S01]  /*1ee30*/  UMOV UR5, 0x3eb1380b ;  /* 0x3eb1380b00057882 */ /* 0x000fe20000000000 */
[----:B------:R-:W-:Y:S01]  /*1ee40*/  IMAD.MOV.U32 R21, RZ, RZ, 0x3ed0ee25 ;  /* 0x3ed0ee25ff157424 */ /* 0x000fe200078e00ff */
[----:B------:R-:W-:Y:S01]  /*1ee50*/  UMOV UR6, 0x55555554 ;  /* 0x5555555400067882 */ /* 0x000fe20000000000 */
[----:B------:R-:W-:Y:S01]  /*1ee60*/  IMAD.MOV.U32 R24, RZ, RZ, -0x105c611 ;  /* 0xfefa39efff187424 */ /* 0x000fe200078e00ff */
[----:B------:R-:W-:Y:S01]  /*1ee70*/  UMOV UR7, 0x3fb55555 ;  /* 0x3fb5555500077882 */ /* 0x000fe20000000000 */
[----:B------:R-:W-:Y:S01]  /*1ee80*/  IMAD.MOV.U32 R25, RZ, RZ, 0x3fe62e42 ;  /* 0x3fe62e42ff197424 */ /* 0x000fe200078e00ff */
[----:B------:R-:W-:Y:S01]  /*1ee90*/  MOV R30, 0xfefa39ef ;  /* 0xfefa39ef001e7802 */ /* 0x000fe20000000f00 */
[----:B------:R-:W-:Y:S01]  /*1eea0*/  IMAD.MOV.U32 R31, RZ, RZ, 0x3fe62e42 ;  /* 0x3fe62e42ff1f7424 */ /* 0x000fe200078e00ff */
[----:B------:R-:W-:-:S02]  /*1eeb0*/  DMUL R12, R12, -R8 ;  /* 0x800000080c0c7228 */ /* 0x000fc40000000000 */
[----:B0-----:R-:W-:-:S08]  /*1eec0*/  DFMA R14, R10, -R14, 1 ;  /* 0x3ff000000a0e742b */ /* 0x001fd0000000080e */
[----:B------:R-:W-:-:S08]  /*1eed0*/  DFMA R14, R14, R14, R14 ;  /* 0x0000000e0e0e722b */ /* 0x000fd0000000000e */
[----:B------:R-:W-:-:S08]  /*1eee0*/  DFMA R14, R10, R14, R10 ;  /* 0x0000000e0a0e722b */ /* 0x000fd0000000000a */
[----:B------:R-:W-:-:S08]  /*1eef0*/  DMUL R10, RZ, R14 ;  /* 0x0000000eff0a7228 */ /* 0x000fd00000000000 */
[----:B------:R-:W-:-:S08]  /*1ef00*/  DFMA R10, RZ, R14, R10 ;  /* 0x0000000eff0a722b */ /* 0x000fd0000000000a */
[----:B------:R-:W-:Y:S02]  /*1ef10*/  DMUL R18, R10, R10 ;  /* 0x0000000a0a127228 */ /* 0x000fe40000000000 */
[----:B------:R-:W-:-:S06]  /*1ef20*/  DADD R22, RZ, -R10 ;  /* 0x00000000ff167229 */ /* 0x000fcc000000080a */
[----:B------:R-:W-:Y:S01]  /*1ef30*/  DFMA R20, R18, UR4, R20 ;  /* 0x0000000412147c2b */ /* 0x000fe20008000014 */
[----:B------:R-:W-:Y:S01]  /*1ef40*/  UMOV UR4, 0x9f02676f ;  /* 0x9f02676f00047882 */ /* 0x000fe20000000000 */
[----:B------:R-:W-:Y:S01]  /*1ef50*/  UMOV UR5, 0x3ef3b266 ;  /* 0x3ef3b26600057882 */ /* 0x000fe20000000000 */
[----:B------:R-:W-:-:S05]  /*1ef60*/  DADD R22, R22, R22 ;  /* 0x0000000016167229 */ /* 0x000fca0000000016 */
[----:B------:R-:W-:Y:S01]  /*1ef70*/  DFMA R20, R18, R20, UR4 ;  /* 0x0000000412147e2b */ /* 0x000fe20008000014 */
[----:B------:R-:W-:Y:S01]  /*1ef80*/  UMOV UR4, 0xa9ab0956 ;  /* 0xa9ab095600047882 */ /* 0x000fe20000000000 */
[----:B------:R-:W-:Y:S01]  /*1ef90*/  UMOV UR5, 0x3f1745cb ;  /* 0x3f1745cb00057882 */ /* 0x000fe20000000000 */
[----:B------:R-:W-:-:S05]  /*1efa0*/  DFMA R22, RZ, -R10, R22 ;  /* 0x8000000aff16722b */ /* 0x000fca0000000016 */
[----:B------:R-:W-:Y:S01]  /*1efb0*/  DFMA R20, R18, R20, UR4 ;  /* 0x0000000412147e2b */ /* 0x000fe20008000014 */
[----:B------:R-:W-:Y:S01]  /*1efc0*/  UMOV UR4, 0x2d1b5154 ;  /* 0x2d1b515400047882 */ /* 0x000fe20000000000 */
[----:B------:R-:W-:Y:S01]  /*1efd0*/  UMOV UR5, 0x3f3c71c7 ;  /* 0x3f3c71c700057882 */ /* 0x000fe20000000000 */
[----:B------:R-:W-:Y:S02]  /*1efe0*/  DMUL R22, R14, R22 ;  /* 0x000000160e167228 */ /* 0x000fe40000000000 */
[----:B------:R-:W-:-:S03]  /*1eff0*/  DADD R14, RZ, 2 ;  /* 0x40000000ff0e7429 */ /* 0x000fc60000000000 */
[----:B------:R-:W-:Y:S01]  /*1f000*/  DFMA R20, R18, R20, UR4 ;  /* 0x0000000412147e2b */ /* 0x000fe20008000014 */
[----:B------:R-:W-:Y:S01]  /*1f010*/  UMOV UR4, 0x923be72d ;  /* 0x923be72d00047882 */ /* 0x000fe20000000000 */
[----:B------:R-:W-:-:S03]  /*1f020*/  UMOV UR5, 0x3f624924 ;  /* 0x3f62492400057882 */ /* 0x000fc60000000000 */
[----:B------:R-:W-:-:S03]  /*1f030*/  DSETP.NAN.AND P0, PT, R14, R14, PT ;  /* 0x0000000e0e00722a */ /* 0x000fc60003f08000 */
[----:B------:R-:W-:Y:S01]  /*1f040*/  DFMA R20, R18, R20, UR4 ;  /* 0x0000000412147e2b */ /* 0x000fe20008000014 */
[----:B------:R-:W-:Y:S01]  /*1f050*/  UMOV UR4, 0x9999a3c4 ;  /* 0x9999a3c400047882 */ /* 0x000fe20000000000 */
[----:B------:R-:W-:-:S06]  /*1f060*/  UMOV UR5, 0x3f899999 ;  /* 0x3f89999900057882 */ /* 0x000fcc0000000000 */
[----:B------:R-:W-:Y:S01]  /*1f070*/  DFMA R20, R18, R20, UR4 ;  /* 0x0000000412147e2b */ /* 0x000fe20008000014 */
[----:B------:R-:W-:Y:S01]  /*1f080*/  UMOV UR4, 0x0 ;  /* 0x0000000000047882 */ /* 0x000fe20000000000 */
[----:B------:R-:W-:Y:S02]  /*1f090*/  UMOV UR5, 0x3ff00000 ;  /* 0x3ff0000000057882 */ /* 0x000fe40000000000 */
[----:B------:R-:W-:-:S04]  /*1f0a0*/  DFMA R24, R24, UR4, R10 ;  /* 0x0000000418187c2b */ /* 0x000fc8000800000a */
[----:B------:R-:W-:Y:S01]  /*1f0b0*/  DFMA R20, R18, R20, UR6 ;  /* 0x0000000612147e2b */ /* 0x000fe20008000014 */
[----:B------:R-:W-:Y:S01]  /*1f0c0*/  UMOV UR6, 0x55555555 ;  /* 0x5555555500067882 */ /* 0x000fe20000000000 */
[----:B------:R-:W-:Y:S02]  /*1f0d0*/  UMOV UR7, 0x3fe55555 ;  /* 0x3fe5555500077882 */ /* 0x000fe40000000000 */
[----:B------:R-:W-:-:S04]  /*1f0e0*/  DFMA R28, -R30, 1, R24 ;  /* 0x3ff000001e1c782b */ /* 0x000fc80000000118 */
[----:B------:R-:W-:-:S04]  /*1f0f0*/  DMUL R20, R18, R20 ;  /* 0x0000001412147228 */ /* 0x000fc80000000000 */
[----:B------:R-:W-:-:S04]  /*1f100*/  DADD R28, -R10, R28 ;  /* 0x000000000a1c7229 */ /* 0x000fc8000000011c */
[----:B------:R-:W-:Y:S01]  /*1f110*/  DFMA R20, R10, R20, R22 ;  /* 0x000000140a14722b */ /* 0x000fe20000000016 */
[----:B------:R-:W-:Y:S01]  /*1f120*/  FSEL R10, R14, RZ, P0 ;  /* 0x000000ff0e0a7208 */ /* 0x000fe20000000000 */
[----:B------:R-:W-:Y:S01]  /*1f130*/  IMAD.MOV.U32 R14, RZ, RZ, 0x3b39803f ;  /* 0x3b39803fff0e7424 */ /* 0x000fe200078e00ff */
[----:B------:R-:W-:Y:S01]  /*1f140*/  FSEL R11, R15, RZ, P0 ;  /* 0x000000ff0f0b7208 */ /* 0x000fe20000000000 */
[----:B------:R-:W-:-:S04]  /*1f150*/  IMAD.MOV.U32 R15, RZ, RZ, 0x3c7abc9e ;  /* 0x3c7abc9eff0f7424 */ /* 0x000fc800078e00ff */
[----:B------:R-:W-:Y:S02]  /*1f160*/  DADD R20, R20, -R28 ;  /* 0x0000000014147229 */ /* 0x000fe4000000081c */
[----:B------:R-:W-:-:S06]  /*1f170*/  DMUL R10, R10, UR6 ;  /* 0x000000060a0a7c28 */ /* 0x000fcc0008000000 */
[----:B------:R-:W-:Y:S02]  /*1f180*/  DFMA R20, R14, UR4, R20 ;  /* 0x000000040e147c2b */ /* 0x000fe40008000014 */
[----:B------:R-:W-:Y:S02]  /*1f190*/  DMUL R14, R2, R6 ;  /* 0x00000006020e7228 */ /* 0x000fe40000000000 */
[----:B------:R-:W-:-:S04]  /*1f1a0*/  LOP3.LUT R29, R11, 0x7fffffff, RZ, 0xc0, !PT ;  /* 0x7fffffff0b1d7812 */ /* 0x000fc800078ec0ff */
[----:B------:R-:W-:Y:S01]  /*1f1b0*/  LOP3.LUT P0, R56, R29, RZ, R10, 0xfa, !PT ;  /* 0x000000ff1d387212 */ /* 0x000fe2000780fa0a */
[----:B------:R-:W-:Y:S02]  /*1f1c0*/  DADD R20, R24, R20 ;  /* 0x0000000018147229 */ /* 0x000fe40000000014 */
[----:B------:R-:W-:-:S06]  /*1f1d0*/  DADD R18, R12, R14 ;  /* 0x000000000c127229 */ /* 0x000fcc000000000e */
[----:B------:R-:W-:-:S04]  /*1f1e0*/  DMUL R20, R20, UR6 ;  /* 0x0000000614147c28 */ /* 0x000fc80008000000 */
[----:B------:R-:W-:Y:S07]  /*1f1f0*/  @P0 BRA `(.L_x_406) ;  /* 0x0000000000fc0947 */ /* 0x000fee0003800000 */
[----:B------:R-:W-:Y:S01]  /*1f200*/  IMAD.MOV.U32 R2, RZ, RZ, 0x652b82fe ;  /* 0x652b82feff027424 */ /* 0x000fe200078e00ff */
[----:B------:R-:W-:Y:S01]  /*1f210*/  UMOV UR4, 0x3b39803f ;  /* 0x3b39803f00047882 */ /* 0x000fe20000000000 */
[----:B------:R-:W-:Y:S01]  /*1f220*/  IMAD.MOV.U32 R3, RZ, RZ, 0x3ff71547 ;  /* 0x3ff71547ff037424 */ /* 0x000fe200078e00ff */
[----:B------:R-:W-:Y:S01]  /*1f230*/  UMOV UR5, 0x3c7abc9e ;  /* 0x3c7abc9e00057882 */ /* 0x000fe20000000000 */
[----:B------:R-:W-:Y:S01]  /*1f240*/  FSETP.GEU.AND P0, PT, |R21|, 4.1917929649353027344, PT ;  /* 0x4086232b1500780b */ /* 0x000fe20003f0e200 */
[----:B------:R-:W-:Y:S02]  /*1f250*/  IMAD.MOV.U32 R36, RZ, RZ, R10 ;  /* 0x000000ffff247224 */ /* 0x000fe400078e000a */
[----:B------:R-:W-:Y:S01]  /*1f260*/  IMAD.MOV.U32 R37, RZ, RZ, R11 ;  /* 0x000000ffff257224 */ /* 0x000fe200078e000b */
[----:B------:R-:W-:-:S08]  /*1f270*/  DFMA R2, R20, R2, 6.75539944105574400000e+15 ;  /* 0x433800001402742b */ /* 0x000fd00000000002 */
[----:B------:R-:W-:-:S08]  /*1f280*/  DADD R22, R2, -6.75539944105574400000e+15 ;  /* 0xc338000002167429 */ /* 0x000fd00000000000 */
[----:B------:R-:W-:-:S08]  /*1f290*/  DFMA R24, R22, -R30, R20 ;  /* 0x8000001e1618722b */ /* 0x000fd00000000014 */
        /* <DEDUP_REMOVED lines=36> */
[C---:B------:R-:W-:Y:S01]  /*1f4e0*/  DADD R24, R20.reuse, +INF ;  /* 0x7ff0000014187429 */ /* 0x040fe20000000000 */
[----:B------:R-:W-:Y:S01]  /*1f4f0*/  MOV R36, R10 ;  /* 0x0000000a00247202 */ /* 0x000fe20000000f00 */
[----:B------:R-:W-:Y:S01]  /*1f500*/  DSETP.GEU.AND P0, PT, R20, RZ, PT ;  /* 0x000000ff1400722a */ /* 0x000fe20003f0e000 */
[----:B------:R-:W-:-:S07]  /*1f510*/  IMAD.MOV.U32 R37, RZ, RZ, R11 ;  /* 0x000000ffff257224 */ /* 0x000fce00078e000b */
[----:B------:R-:W-:Y:S02]  /*1f520*/  FSEL R40, R24, RZ, P0 ;  /* 0x000000ff18287208 */ /* 0x000fe40000000000 */
[----:B------:R-:W-:Y:S01]  /*1f530*/  FSEL R41, R25, RZ, P0 ;  /* 0x000000ff19297208 */ /* 0x000fe20000000000 */
[----:B------:R-:W-:Y:S06]  /*1f540*/  @P1 BRA `(.L_x_407) ;  /* 0x0000002000101947 */ /* 0x000fec0003800000 */
[----:B------:R-:W-:Y:S01]  /*1f550*/  LEA.HI R3, R2, R2, RZ, 0x1 ;  /* 0x0000000202037211 */ /* 0x000fe200078f08ff */
[----:B------:R-:W-:Y:S01]  /*1f560*/  IMAD.MOV.U32 R40, RZ, RZ, RZ ;  /* 0x000000ffff287224 */ /* 0x000fe200078e00ff */
[----:B------:R-:W-:Y:S01]  /*1f570*/  MOV R37, R11 ;  /* 0x0000000b00257202 */ /* 0x000fe20000000f00 */
[----:B------:R-:W-:Y:S01]  /*1f580*/  IMAD.MOV.U32 R36, RZ, RZ, R10 ;  /* 0x000000ffff247224 */ /* 0x000fe200078e000a */
[----:B------:R-:W-:-:S05]  /*1f590*/  SHF.R.S32.HI R3, RZ, 0x1, R3 ;  /* 0x00000001ff037819 */ /* 0x000fca0000011403 */
[----:B------:R-:W-:Y:S02]  /*1f5a0*/  IMAD.IADD R2, R2, 0x1, -R3 ;  /* 0x0000000102027824 */ /* 0x000fe400078e0a03 */
[----:B------:R-:W-:-:S03]  /*1f5b0*/  IMAD R23, R3, 0x100000, R23 ;  /* 0x0010000003177824 */ /* 0x000fc600078e0217 */
[----:B------:R-:W-:-:S06]  /*1f5c0*/  LEA R41, R2, 0x3ff00000, 0x14 ;  /* 0x3ff0000002297811 */ /* 0x000fcc00078ea0ff */
[----:B------:R-:W-:Y:S01]  /*1f5d0*/  DMUL R40, R22, R40 ;  /* 0x0000002816287228 */ /* 0x000fe20000000000 */
[----:B------:R-:W-:Y:S10]  /*1f5e0*/  BRA `(.L_x_407) ;  /* 0x0000001c00e87947 */ /* 0x000ff40003800000 */
.L_x_406:
[----:B------:R-:W-:Y:S02]  /*1f5f0*/  LOP3.LUT P0, RZ, R20, 0x7fffffff, R21, 0xf8, !PT ;  /* 0x7fffffff14ff7812 */ /* 0x000fe4000780f815 */
[----:B------:R-:W-:-:S11]  /*1f600*/  LOP3.LUT R2, R21, 0x7fffffff, RZ, 0xc0, !PT ;  /* 0x7fffffff15027812 */ /* 0x000fd600078ec0ff */
[----:B------:R-:W-:Y:S05]  /*1f610*/  @P0 BRA `(.L_x_408) ;  /* 0x0000000400d00947 */ /* 0x000fea0003800000 */
[----:B------:R-:W-:-:S14]  /*1f620*/  DSETP.NEU.AND P0, PT, |R10|, +INF , PT ;  /* 0x7ff000000a00742a */ /* 0x000fdc0003f0d200 */
[----:B------:R-:W-:Y:S01]  /*1f630*/  @!P0 DMUL R2, RZ, R10 ;  /* 0x0000000aff028228 */ /* 0x000fe20000000000 */
[----:B------:R-:W-:Y:S01]  /*1f640*/  @!P0 IMAD.MOV.U32 R26, RZ, RZ, 0x1 ;  /* 0x00000001ff1a8424 */ /* 0x000fe200078e00ff */
[----:B------:R-:W-:Y:S09]  /*1f650*/  @!P0 BRA `(.L_x_409) ;  /* 0x0000000000688947 */ /* 0x000ff20003800000 */
        /* <DEDUP_REMOVED lines=16> */
[----:B------:R-:W-:Y:S01]  /*1f760*/  BSSY.RECONVERGENT B0, `(.L_x_411) ;  /* 0x0000005000007945 */ /* 0x000fe20003800200 */
[----:B------:R-:W-:Y:S01]  /*1f770*/  IMAD.MOV.U32 R3, RZ, RZ, R10 ;  /* 0x000000ffff037224 */ /* 0x000fe200078e000a */
[----:B------:R-:W-:Y:S01]  /*1f780*/  MOV R64, 0x1f7b0 ;  /* 0x0001f7b000407802 */ /* 0x000fe20000000f00 */
[----:B------:R-:W-:-:S07]  /*1f790*/  IMAD.MOV.U32 R31, RZ, RZ, R11 ;  /* 0x000000ffff1f7224 */ /* 0x000fce00078e000b */
[----:B-1----:R-:W-:Y:S05]  /*1f7a0*/  CALL.REL.NOINC `($_Z6kernelPdS_S_S_S_iiidS_S_Pi$__internal_trig_reduction_slowpathd) ;  /* 0x0000007c00087944 */ /* 0x002fea0003c00000 */
[----:B------:R-:W-:Y:S05]  /*1f7b0*/  BSYNC.RECONVERGENT B0 ;  /* 0x0000000000007941 */ /* 0x000fea0003800200 */
.L_x_411:
[----:B------:R-:W-:Y:S01]  /*1f7c0*/  IMAD.MOV.U32 R26, RZ, RZ, R3 ;  /* 0x000000ffff1a7224 */ /* 0x000fe200078e0003 */
[----:B------:R-:W-:Y:S01]  /*1f7d0*/  MOV R3, R21 ;  /* 0x0000001500037202 */ /* 0x000fe20000000f00 */
[----:B------:R-:W-:-:S07]  /*1f7e0*/  IMAD.MOV.U32 R2, RZ, RZ, R20 ;  /* 0x000000ffff027224 */ /* 0x000fce00078e0014 */
.L_x_410:
[----:B------:R-:W-:-:S07]  /*1f7f0*/  VIADD R26, R26, 0x1 ;  /* 0x000000011a1a7836 */ /* 0x000fce0000000000 */
.L_x_409:
        /* <DEDUP_REMOVED lines=10> */
[----:B------:R-:W-:Y:S01]  /*1f8a0*/  DSETP.NEU.AND P1, PT, |R10|, +INF , PT ;  /* 0x7ff000000a00742a */ /* 0x000fe20003f2d200 */
[----:B------:R-:W-:Y:S01]  /*1f8b0*/  IMAD.MOV.U32 R25, RZ, RZ, 0x3da8ff83 ;  /* 0x3da8ff83ff197424 */ /* 0x000fe200078e00ff */
[----:B------:R-:W-:Y:S01]  /*1f8c0*/  ISETP.NE.U32.AND P0, PT, R22, 0x1, PT ;  /* 0x000000011600780c */ /* 0x000fe20003f05070 */
[----:B------:R-:W-:-:S03]  /*1f8d0*/  DMUL R22, R2, R2 ;  /* 0x0000000202167228 */ /* 0x000fc60000000000 */
[----:B------:R-:W-:Y:S02]  /*1f8e0*/  FSEL R24, R24, -8.06006814911005101289e+34, !P0 ;  /* 0xf9785eba18187808 */ /* 0x000fe40004000000 */
[----:B------:R-:W-:-:S06]  /*1f8f0*/  FSEL R25, -R25, 0.11223486810922622681, !P0 ;  /* 0x3de5db6519197808 */ /* 0x000fcc0004000100 */
        /* <DEDUP_REMOVED lines=11> */
[----:B------:R-:W-:Y:S02]  /*1f9b0*/  LOP3.LUT P0, RZ, R26, 0x2, RZ, 0xc0, !PT ;  /* 0x000000021aff7812 */ /* 0x000fe4000780c0ff */
[----:B------:R-:W-:Y:S02]  /*1f9c0*/  @!P1 MOV R26, RZ ;  /* 0x000000ff001a9202 */ /* 0x000fe40000000f00 */
        /* <DEDUP_REMOVED lines=26> */
.L_x_413:
[----:B------:R-:W-:-:S07]  /*1fb70*/  IMAD.MOV.U32 R26, RZ, RZ, R3 ;  /* 0x000000ffff1a7224 */ /* 0x000fce00078e0003 */
.L_x_412:
        /* <DEDUP_REMOVED lines=30> */
.L_x_408:
        /* <DEDUP_REMOVED lines=15> */
.L_x_414:
        /* <DEDUP_REMOVED lines=9> */
[----:B------:R-:W-:-:S05]  /*1fee0*/  UMOV UR5, 0x3c7abc9e ;  /* 0x3c7abc9e00057882 */ /* 0x000fca0000000000 */
[----:B------:R-:W-:Y:S02]  /*1fef0*/  DFMA R2, R20, R2, 6.75539944105574400000e+15 ;  /* 0x433800001402742b */ /* 0x000fe40000000002 */
[----:B------:R-:W-:-:S06]  /*1ff00*/  FSETP.GEU.AND P0, PT, |R21|, 4.1917929649353027344, PT ;  /* 0x4086232b1500780b */ /* 0x000fcc0003f0e200 */
[----:B------:R-:W-:-:S08]  /*1ff10*/  DADD R22, R2, -6.75539944105574400000e+15 ;  /* 0xc338000002167429 */ /* 0x000fd00000000000 */
[----:B------:R-:W-:-:S08]  /*1ff20*/  DFMA R24, R22, -R30, R20 ;  /* 0x8000001e1618722b */ /* 0x000fd00000000014 */
        /* <DEDUP_REMOVED lines=42> */
[----:B------:R-:W-:-:S03]  /*201d0*/  IMAD.MOV.U32 R36, RZ, RZ, RZ ;  /* 0x000000ffff247224 */ /* 0x000fc600078e00ff */
[----:B------:R-:W-:-:S04]  /*201e0*/  SHF.R.S32.HI R3, RZ, 0x1, R3 ;  /* 0x00000001ff037819 */ /* 0x000fc80000011403 */
[----:B------:R-:W-:Y:S01]  /*201f0*/  LEA R23, R3, R23, 0x14 ;  /* 0x0000001703177211 */ /* 0x000fe200078ea0ff */
[----:B------:R-:W-:-:S05]  /*20200*/  IMAD.IADD R2, R2, 0x1, -R3 ;  /* 0x0000000102027824 */ /* 0x000fca00078e0a03 */
[----:B------:R-:W-:-:S06]  /*20210*/  LEA R37, R2, 0x3ff00000, 0x14 ;  /* 0x3ff0000002257811 */ /* 0x000fcc00078ea0ff */
[----:B------:R-:W-:-:S11]  /*20220*/  DMUL R36, R22, R36 ;  /* 0x0000002416247228 */ /* 0x000fd60000000000 */
.L_x_416:
[C---:B------:R-:W-:Y:S01]  /*20230*/  LEA.HI R20, R37.reuse, 0xffffff09, RZ, 0xc ;  /* 0xffffff0925147811 */ /* 0x040fe200078f60ff */
[----:B------:R-:W-:Y:S01]  /*20240*/  DSETP.NEU.AND P0, PT, |R10|, +INF , PT ;  /* 0x7ff000000a00742a */ /* 0x000fe20003f0d200 */
[----:B------:R-:W-:Y:S01]  /*20250*/  LOP3.LUT R37, R37, 0xfffff, RZ, 0xc0, !PT ;  /* 0x000fffff25257812 */ /* 0x000fe200078ec0ff */
[----:B------:R-:W-:Y:S01]  /*20260*/  IMAD.MOV.U32 R40, RZ, RZ, RZ ;  /* 0x000000ffff287224 */ /* 0x000fe200078e00ff */
[----:B------:R-:W-:Y:S02]  /*20270*/  LOP3.LUT R3, R20, 0xffff, RZ, 0xc0, !PT ;  /* 0x0000ffff14037812 */ /* 0x000fe400078ec0ff */
[----:B------:R-:W-:Y:S02]  /*20280*/  LOP3.LUT R37, R37, 0x7fe00000, RZ, 0xfc, !PT ;  /* 0x7fe0000025257812 */ /* 0x000fe400078efcff */
[----:B------:R-:W-:-:S04]  /*20290*/  LEA.HI R2, R3, R20, RZ, 0x11 ;  /* 0x0000001403027211 */ /* 0x000fc800078f88ff */
[----:B------:R-:W-:-:S03]  /*202a0*/  PRMT R2, R2, 0x9910, RZ ;  /* 0x0000991002027816 */ /* 0x000fc600000000ff */
[----:B------:R-:W-:Y:S01]  /*202b0*/  @!P0 IMAD.MOV.U32 R26, RZ, RZ, 0x1 ;  /* 0x00000001ff1a8424 */ /* 0x000fe200078e00ff */
[----:B------:R-:W-:-:S04]  /*202c0*/  SHF.R.S32.HI R2, RZ, 0x1, R2 ;  /* 0x00000001ff027819 */ /* 0x000fc80000011402 */
[----:B------:R-:W-:Y:S01]  /*202d0*/  PRMT R41, R2, 0x9910, RZ ;  /* 0x0000991002297816 */ /* 0x000fe200000000ff */
[----:B------:R-:W-:-:S04]  /*202e0*/  @!P0 DMUL R2, RZ, R10 ;  /* 0x0000000aff028228 */ /* 0x000fc80000000000 */
[----:B------:R-:W-:Y:S01]  /*202f0*/  IMAD.IADD R20, R20, 0x1, -R41 ;  /* 0x0000000114147824 */ /* 0x000fe200078e0a29 */
[----:B------:R-:W-:-:S04]  /*20300*/  LEA R41, R41, 0x3ff00000, 0x14 ;  /* 0x3ff0000029297811 */ /* 0x000fc800078ea0ff */
[----:B------:R-:W-:Y:S01]  /*20310*/  LEA R39, R20, 0x3ff00000, 0x14 ;  /* 0x3ff0000014277811 */ /* 0x000fe200078ea0ff */
        /* <DEDUP_REMOVED lines=19> */
[----:B------:R-:W-:Y:S02]  /*20450*/  MOV R31, R11 ;  /* 0x0000000b001f7202 */ /* 0x000fe40000000f00 */
[----:B------:R-:W-:-:S07]  /*20460*/  MOV R64, 0x20480 ;  /* 0x0002048000407802 */ /* 0x000fce0000000f00 */
[----:B-1----:R-:W-:Y:S05]  /*20470*/  CALL.REL.NOINC `($_Z6kernelPdS_S_S_S_iiidS_S_Pi$__internal_trig_reduction_slowpathd) ;  /* 0x0000006c00d47944 */ /* 0x002fea0003c00000 */
[----:B------:R-:W-:Y:S05]  /*20480*/  BSYNC.RECONVERGENT B0 ;  /* 0x0000000000007941 */ /* 0x000fea0003800200 */
.L_x_419:
[----:B------:R-:W-:Y:S02]  /*20490*/  IMAD.MOV.U32 R26, RZ, RZ, R3 ;  /* 0x000000ffff1a7224 */ /* 0x000fe400078e0003 */
[----:B------:R-:W-:Y:S02]  /*204a0*/  IMAD.MOV.U32 R2, RZ, RZ, R20 ;  /* 0x000000ffff027224 */ /* 0x000fe400078e0014 */
[----:B------:R-:W-:-:S07]  /*204b0*/  IMAD.MOV.U32 R3, RZ, RZ, R21 ;  /* 0x000000ffff037224 */ /* 0x000fce00078e0015 */
.L_x_418:
[----:B------:R-:W-:-:S07]  /*204c0*/  VIADD R26, R26, 0x1 ;  /* 0x000000011a1a7836 */ /* 0x000fce0000000000 */
.L_x_417:
        /* <DEDUP_REMOVED lines=57> */
.L_x_421:
[----:B------:R-:W-:Y:S01]  /*20860*/  MOV R26, R3 ;  /* 0x00000003001a7202 */ /* 0x000fe20000000f00 */
[----:B------:R-:W-:Y:S02]  /*20870*/  IMAD.MOV.U32 R2, RZ, RZ, R20 ;  /* 0x000000ffff027224 */ /* 0x000fe400078e0014 */
[----:B------:R-:W-:-:S07]  /*20880*/  IMAD.MOV.U32 R3, RZ, RZ, R21 ;  /* 0x000000ffff037224 */ /* 0x000fce00078e0015 */
.L_x_420:
        /* <DEDUP_REMOVED lines=11> */
[----:B------:R-:W-:Y:S01]  /*20940*/  IMAD.MOV.U32 R38, RZ, RZ, RZ ;  /* 0x000000ffff267224 */ /* 0x000fe200078e00ff */
        /* <DEDUP_REMOVED lines=23> */
.L_x_415:
[----:B------:R-:W-:Y:S01]  /*20ac0*/  IMAD.MOV.U32 R2, RZ, RZ, 0x652b82fe ;  /* 0x652b82feff027424 */ /* 0x000fe200078e00ff */
[----:B------:R-:W-:Y:S01]  /*20ad0*/  UMOV UR4, 0x3b39803f ;  /* 0x3b39803f00047882 */ /* 0x000fe20000000000 */
[----:B------:R-:W-:Y:S01]  /*20ae0*/  IMAD.MOV.U32 R3, RZ, RZ, 0x3ff71547 ;  /* 0x3ff71547ff037424 */ /* 0x000fe200078e00ff */
[----:B------:R-:W-:Y:S01]  /*20af0*/  UMOV UR5, 0x3c7abc9e ;  /* 0x3c7abc9e00057882 */ /* 0x000fe20000000000 */
[----:B------:R-:W-:Y:S01]  /*20b00*/  DSETP.NEU.AND P2, PT, |R10|, +INF , PT ;  /* 0x7ff000000a00742a */ /* 0x000fe20003f4d200 */
[----:B------:R-:W-:-:S03]  /*20b10*/  FSETP.GEU.AND P0, PT, |R21|, 4.1917929649353027344, PT ;  /* 0x4086232b1500780b */ /* 0x000fc60003f0e200 */
[----:B------:R-:W-:-:S08]  /*20b20*/  DFMA R22, R20, R2, 6.75539944105574400000e+15 ;  /* 0x433800001416742b */ /* 0x000fd00000000002 */
        /* <DEDUP_REMOVED lines=33> */
[----:B------:R-:W-:Y:S02]  /*20d40*/  DFMA R30, R30, R2, 1 ;  /* 0x3ff000001e1e742b */ /* 0x000fe40000000002 */
[----:B------:R-:W-:-:S08]  /*20d50*/  @!P2 DMUL R2, RZ, R10 ;  /* 0x0000000aff02a228 */ /* 0x000fd00000000000 */
        /* <DEDUP_REMOVED lines=11> */
[----:B------:R-:W-:-:S05]  /*20e10*/  SHF.R.S32.HI R21, RZ, 0x1, R20 ;  /* 0x00000001ff157819 */ /* 0x000fca0000011414 */
[----:B------:R-:W-:Y:S02]  /*20e20*/  IMAD.IADD R22, R22, 0x1, -R21 ;  /* 0x0000000116167824 */ /* 0x000fe400078e0a15 */
[----:B------:R-:W-:-:S03]  /*20e30*/  IMAD R31, R21, 0x100000, R31 ;  /* 0x00100000151f7824 */ /* 0x000fc600078e021f */
[----:B------:R-:W-:-:S06]  /*20e40*/  LEA R37, R22, 0x3ff00000, 0x14 ;  /* 0x3ff0000016257811 */ /* 0x000fcc00078ea0ff */
[----:B------:R-:W-:-:S11]  /*20e50*/  DMUL R36, R30, R36 ;  /* 0x000000241e247228 */ /* 0x000fd60000000000 */
.L_x_422:
[----:B------:R-:W-:Y:S01]  /*20e60*/  @!P2 IMAD.MOV.U32 R26, RZ, RZ, 0x1 ;  /* 0x00000001ff1aa424 */ /* 0x000fe200078e00ff */
        /* <DEDUP_REMOVED lines=18> */
[----:B------:R-:W-:Y:S01]  /*20f90*/  MOV R3, R10 ;  /* 0x0000000a00037202 */ /* 0x000fe20000000f00 */
[----:B------:R-:W-:Y:S01]  /*20fa0*/  IMAD.MOV.U32 R31, RZ, RZ, R11 ;  /* 0x000000ffff1f7224 */ /* 0x000fe200078e000b */
[----:B------:R-:W-:-:S07]  /*20fb0*/  MOV R64, 0x20fd0 ;  /* 0x00020fd000407802 */ /* 0x000fce0000000f00 */
[----:B-1----:R-:W-:Y:S05]  /*20fc0*/  CALL.REL.NOINC `($_Z6kernelPdS_S_S_S_iiidS_S_Pi$__internal_trig_reduction_slowpathd) ;  /* 0x0000006400007944 */ /* 0x002fea0003c00000 */
[----:B------:R-:W-:Y:S05]  /*20fd0*/  BSYNC.RECONVERGENT B0 ;  /* 0x0000000000007941 */ /* 0x000fea0003800200 */
.L_x_425:
[----:B------:R-:W-:Y:S02]  /*20fe0*/  IMAD.MOV.U32 R26, RZ, RZ, R3 ;  /* 0x000000ffff1a7224 */ /* 0x000fe400078e0003 */
[----:B------:R-:W-:Y:S02]  /*20ff0*/  IMAD.MOV.U32 R2, RZ, RZ, R20 ;  /* 0x000000ffff027224 */ /* 0x000fe400078e0014 */
[----:B------:R-:W-:-:S07]  /*21000*/  IMAD.MOV.U32 R3, RZ, RZ, R21 ;  /* 0x000000ffff037224 */ /* 0x000fce00078e0015 */
.L_x_424:
[----:B------:R-:W-:-:S07]  /*21010*/  VIADD R26, R26, 0x1 ;  /* 0x000000011a1a7836 */ /* 0x000fce0000000000 */
.L_x_423:
[----:B------:R-:W0:Y:S01]  /*21020*/  LDCU.64 UR4, c[0x4][0x108] ;  /* 0x01002100ff0477ac */ /* 0x000e220008000a00 */
[----:B------:R-:W-:-:S04]  /*21030*/  SHF.L.U32 R20, R26, 0x6, RZ ;  /* 0x000000061a147819 */ /* 0x000fc800000006ff */
        /* <DEDUP_REMOVED lines=53> */
.L_x_427:
[----:B------:R-:W-:-:S07]  /*21390*/  IMAD.MOV.U32 R26, RZ, RZ, R3 ;  /* 0x000000ffff1a7224 */ /* 0x000fce00078e0003 */
.L_x_426:
        /* <DEDUP_REMOVED lines=31> */
.L_x_407:
[----:B------:R-:W-:Y:S01]  /*21590*/  DMUL R2, R36, 3 ;  /* 0x4008000024027828 */ /* 0x000fe20000000000 */
[----:B------:R-:W-:Y:S01]  /*215a0*/  BSSY.RECONVERGENT B0, `(.L_x_428) ;  /* 0x0000018000007945 */ /* 0x000fe20003800200 */
[----:B------:R-:W-:-:S06]  /*215b0*/  DMUL R40, R40, 3 ;  /* 0x4008000028287828 */ /* 0x000fcc0000000000 */
[C---:B------:R-:W-:Y:S02]  /*215c0*/  DMUL R20, R2.reuse, R6 ;  /* 0x0000000602147228 */ /* 0x040fe40000000000 */
[----:B------:R-:W-:-:S06]  /*215d0*/  DMUL R2, R2, R8 ;  /* 0x0000000802027228 */ /* 0x000fcc0000000000 */
[C---:B------:R-:W-:Y:S02]  /*215e0*/  DFMA R24, R40.reuse, R8, -R20 ;  /* 0x000000082818722b */ /* 0x040fe40000000814 */
[----:B------:R-:W-:-:S08]  /*215f0*/  DFMA R40, R40, R6, R2 ;  /* 0x000000062828722b */ /* 0x000fd00000000002 */
[----:B------:R-:W-:-:S06]  /*21600*/  DADD R30, |R24|, |R40| ;  /* 0x00000000181e7229 */ /* 0x000fcc0000000628 */
[----:B------:R-:W0:Y:S04]  /*21610*/  MUFU.RCP64H R3, R31 ;  /* 0x0000001f00037308 */ /* 0x000e280000001800 */
[----:B------:R-:W-:-:S04]  /*21620*/  IADD3 R2, PT, PT, R31, 0x300402, RZ ;  /* 0x003004021f027810 */ /* 0x000fc80007ffe0ff */
[----:B------:R-:W-:Y:S02]  /*21630*/  FSETP.GEU.AND P0, PT, |R2|, 5.8789094863358348022e-39, PT ;  /* 0x004004020200780b */ /* 0x000fe40003f0e200 */
        /* <DEDUP_REMOVED lines=12> */
[----:B------:R-:W-:Y:S02]  /*21700*/  IMAD.MOV.U32 R20, RZ, RZ, R30 ;  /* 0x000000ffff147224 */ /* 0x000fe400078e001e */
[----:B------:R-:W-:-:S07]  /*21710*/  IMAD.MOV.U32 R21, RZ, RZ, R31 ;  /* 0x000000ffff157224 */ /* 0x000fce00078e001f */
.L_x_429:
[----:B------:R-:W-:Y:S05]  /*21720*/  BSYNC.RECONVERGENT B0 ;  /* 0x0000000000007941 */ /* 0x000fea0003800200 */
.L_x_428:
[-C--:B------:R-:W-:Y:S01]  /*21730*/  DMUL R42, R40, R20.reuse ;  /* 0x00000014282a7228 */ /* 0x080fe20000000000 */
[----:B------:R-:W-:Y:S01]  /*21740*/  UMOV UR4, 0xe8584caa ;  /* 0xe8584caa00047882 */ /* 0x000fe20000000000 */
[----:B------:R-:W-:Y:S01]  /*21750*/  DMUL R40, R24, R20 ;  /* 0x0000001418287228 */ /* 0x000fe20000000000 */
[----:B------:R-:W-:Y:S01]  /*21760*/  UMOV UR5, 0x3ffbb67a ;  /* 0x3ffbb67a00057882 */ /* 0x000fe20000000000 */
[----:B------:R-:W-:Y:S01]  /*21770*/  BSSY.RECONVERGENT B0, `(.L_x_430) ;  /* 0x0000016000007945 */ /* 0x000fe20003800200 */
[----:B------:R-:W-:-:S03]  /*21780*/  DFMA R22, R34, -UR4, RZ ;  /* 0x8000000422167c2b */ /* 0x000fc600080000ff */
[----:B------:R-:W-:-:S05]  /*21790*/  DMUL R2, R42, R42 ;  /* 0x0000002a2a027228 */ /* 0x000fca0000000000 */
[----:B------:R-:W-:-:S03]  /*217a0*/  DMUL R38, R22, R20 ;  /* 0x0000001416267228 */ /* 0x000fc60000000000 */
[----:B------:R-:W-:-:S06]  /*217b0*/  DFMA R44, R40, R40, R2 ;  /* 0x00000028282c722b */ /* 0x000fcc0000000002 */
[----:B------:R-:W0:Y:S04]  /*217c0*/  MUFU.RCP64H R25, R45 ;  /* 0x0000002d00197308 */ /* 0x000e280000001800 */
[----:B------:R-:W-:-:S04]  /*217d0*/  IADD3 R24, PT, PT, R45, 0x300402, RZ ;  /* 0x003004022d187810 */ /* 0x000fc80007ffe0ff */
[----:B------:R-:W-:Y:S02]  /*217e0*/  FSETP.GEU.AND P0, PT, |R24|, 5.8789094863358348022e-39, PT ;  /* 0x004004021800780b */ /* 0x000fe40003f0e200 */
[----:B0-----:R-:W-:-:S08]  /*217f0*/  DFMA R2, -R44, R24, 1 ;  /* 0x3ff000002c02742b */ /* 0x001fd00000000118 */
[----:B------:R-:W-:-:S08]  /*21800*/  DFMA R2, R2, R2, R2 ;  /* 0x000000020202722b */ /* 0x000fd00000000002 */
[----:B------:R-:W-:Y:S02]  /*21810*/  DFMA R30, R24, R2, R24 ;  /* 0x00000002181e722b */ /* 0x000fe40000000018 */
[----:B------:R-:W-:-:S06]  /*21820*/  DADD R2, RZ, R34 ;  /* 0x00000000ff027229 */ /* 0x000fcc0000000022 */
[----:B------:R-:W-:Y:S02]  /*21830*/  DFMA R32, -R44, R30, 1 ;  /* 0x3ff000002c20742b */ /* 0x000fe4000000011e */
[----:B------:R-:W-:-:S06]  /*21840*/  DMUL R36, R2, R20 ;  /* 0x0000001402247228 */ /* 0x000fcc0000000000 */
        /* <DEDUP_REMOVED lines=8> */
.L_x_431:
[----:B------:R-:W-:Y:S05]  /*218d0*/  BSYNC.RECONVERGENT B0 ;  /* 0x0000000000007941 */ /* 0x000fea0003800200 */
.L_x_430:
[----:B------:R-:W0:Y:S01]  /*218e0*/  MUFU.RCP64H R3, 2 ;  /* 0x4000000000037908 */ /* 0x000e220000001800 */
[----:B------:R-:W-:Y:S01]  /*218f0*/  IMAD.MOV.U32 R20, RZ, RZ, 0x0 ;  /* 0x00000000ff147424 */ /* 0x000fe200078e00ff */
[----:B------:R-:W-:Y:S01]  /*21900*/  MOV R2, RZ ;  /* 0x000000ff00027202 */ /* 0x000fe20000000f00 */
[----:B------:R-:W-:Y:S01]  /*21910*/  IMAD.MOV.U32 R21, RZ, RZ, 0x40000000 ;  /* 0x40000000ff157424 */ /* 0x000fe200078e00ff */
[----:B------:R-:W-:Y:S01]  /*21920*/  UMOV UR4, 0x3ae80f1e ;  /* 0x3ae80f1e00047882 */ /* 0x000fe20000000000 */
[----:B------:R-:W-:Y:S01]  /*21930*/  UMOV UR5, 0x3eb1380b ;  /* 0x3eb1380b00057882 */ /* 0x000fe20000000000 */
[----:B------:R-:W-:Y:S01]  /*21940*/  UMOV UR6, 0x2d1b5154 ;  /* 0x2d1b515400067882 */ /* 0x000fe20000000000 */
[----:B------:R-:W-:Y:S01]  /*21950*/  UMOV UR7, 0x3f3c71c7 ;  /* 0x3f3c71c700077882 */ /* 0x000fe20000000000 */
[----:B------:R-:W-:Y:S01]  /*21960*/  ISETP.NE.AND P0, PT, R56, RZ, PT ;  /* 0x000000ff3800720c */ /* 0x000fe20003f05270 */
[----:B------:R-:W-:Y:S02]  /*21970*/  DADD R12, R12, -R14 ;  /* 0x000000000c0c7229 */ /* 0x000fe4000000080e */
[----:B0-----:R-:W-:-:S08]  /*21980*/  DFMA R20, R2, -R20, 1 ;  /* 0x3ff000000214742b */ /* 0x001fd00000000814 */
[----:B------:R-:W-:-:S08]  /*21990*/  DFMA R20, R20, R20, R20 ;  /* 0x000000141414722b */ /* 0x000fd00000000014 */
[----:B------:R-:W-:Y:S01]  /*219a0*/  DFMA R24, R2, R20, R2 ;  /* 0x000000140218722b */ /* 0x000fe20000000002 */
[----:B------:R-:W-:Y:S02]  /*219b0*/  IMAD.MOV.U32 R20, RZ, RZ, -0x80000000 ;  /* 0x80000000ff147424 */ /* 0x000fe400078e00ff */
[----:B------:R-:W-:-:S05]  /*219c0*/  IMAD.MOV.U32 R21, RZ, RZ, 0x43300000 ;  /* 0x43300000ff157424 */ /* 0x000fca00078e00ff */
[----:B------:R-:W-:-:S08]  /*219d0*/  DMUL R2, RZ, R24 ;  /* 0x00000018ff027228 */ /* 0x000fd00000000000 */
[----:B------:R-:W-:Y:S01]  /*219e0*/  DFMA R32, RZ, R24, R2 ;  /* 0x00000018ff20722b */ /* 0x000fe20000000002 */
[----:B------:R-:W-:Y:S02]  /*219f0*/  IMAD.MOV.U32 R2, RZ, RZ, -0x748574fc ;  /* 0x8b7a8b04ff027424 */ /* 0x000fe400078e00ff */
[----:B------:R-:W-:-:S05]  /*21a00*/  IMAD.MOV.U32 R3, RZ, RZ, 0x3ed0ee25 ;  /* 0x3ed0ee25ff037424 */ /* 0x000fca00078e00ff */
        /* <DEDUP_REMOVED lines=13> */
[----:B------:R-:W-:Y:S01]  /*21ae0*/  ULEA.HI UR4, UR4, 0xfffffc01, URZ, 0xc ;  /* 0xfffffc0104047891 */ /* 0x000fe2000f8f60ff */
[----:B------:R-:W-:-:S03]  /*21af0*/  DMUL R48, R24, R48 ;  /* 0x0000003018307228 */ /* 0x000fc60000000000 */
[----:B------:R-:W-:Y:S01]  /*21b00*/  ULOP3.LUT UR4, UR4, 0x80000000, URZ, 0x3c, !UPT ;  /* 0x8000000004047892 */ /* 0x000fe2000f8e3cff */
[----:B------:R-:W-:Y:S01]  /*21b10*/  DFMA R2, R44, R2, UR6 ;  /* 0x000000062c027e2b */ /* 0x000fe20008000002 */
[----:B------:R-:W-:Y:S01]  /*21b20*/  UMOV UR6, 0x923be72d ;  /* 0x923be72d00067882 */ /* 0x000fe20000000000 */
[----:B------:R-:W-:-:S06]  /*21b30*/  UMOV UR7, 0x3f624924 ;  /* 0x3f62492400077882 */ /* 0x000fcc0000000000 */
[----:B------:R-:W-:Y:S01]  /*21b40*/  DFMA R2, R44, R2, UR6 ;  /* 0x000000062c027e2b */ /* 0x000fe20008000002 */
[----:B------:R-:W-:Y:S01]  /*21b50*/  UMOV UR6, 0xfefa39ef ;  /* 0xfefa39ef00067882 */ /* 0x000fe20000000000 */
[----:B------:R-:W-:Y:S01]  /*21b60*/  DADD R20, -R20, UR4 ;  /* 0x0000000414147e29 */ /* 0x000fe20008000100 */
[----:B------:R-:W-:Y:S01]  /*21b70*/  UMOV UR4, 0x9999a3c4 ;  /* 0x9999a3c400047882 */ /* 0x000fe20000000000 */
[----:B------:R-:W-:Y:S01]  /*21b80*/  UMOV UR5, 0x3f899999 ;  /* 0x3f89999900057882 */ /* 0x000fe20000000000 */
[----:B------:R-:W-:-:S03]  /*21b90*/  UMOV UR7, 0x3fe62e42 ;  /* 0x3fe62e4200077882 */ /* 0x000fc60000000000 */
[----:B------:R-:W-:Y:S01]  /*21ba0*/  DFMA R2, R44, R2, UR4 ;  /* 0x000000042c027e2b */ /* 0x000fe20008000002 */
[----:B------:R-:W-:Y:S01]  /*21bb0*/  UMOV UR4, 0xfefa39ef ;  /* 0xfefa39ef00047882 */ /* 0x000fe20000000000 */
[----:B------:R-:W-:Y:S02]  /*21bc0*/  UMOV UR5, 0x3fe62e42 ;  /* 0x3fe62e4200057882 */ /* 0x000fe40000000000 */
[----:B------:R-:W-:Y:S01]  /*21bd0*/  DFMA R22, R20, UR4, R32 ;  /* 0x0000000414167c2b */ /* 0x000fe20008000020 */
[----:B------:R-:W-:Y:S01]  /*21be0*/  UMOV UR4, 0x55555554 ;  /* 0x5555555400047882 */ /* 0x000fe20000000000 */
[----:B------:R-:W-:Y:S02]  /*21bf0*/  UMOV UR5, 0x3fb55555 ;  /* 0x3fb5555500057882 */ /* 0x000fe40000000000 */
[----:B------:R-:W-:Y:S01]  /*21c00*/  DFMA R46, R44, R2, UR4 ;  /* 0x000000042c2e7e2b */ /* 0x000fe20008000002 */
[----:B------:R-:W-:Y:S01]  /*21c10*/  UMOV UR4, 0x3b39803f ;  /* 0x3b39803f00047882 */ /* 0x000fe20000000000 */
[----:B------:R-:W-:-:S02]  /*21c20*/  UMOV UR5, 0x3c7abc9e ;  /* 0x3c7abc9e00057882 */ /* 0x000fc40000000000 */
[----:B------:R-:W-:-:S04]  /*21c30*/  DFMA R2, R20, -UR6, R22 ;  /* 0x8000000614027c2b */ /* 0x000fc80008000016 */
[----:B------:R-:W-:-:S04]  /*21c40*/  DMUL R46, R44, R46 ;  /* 0x0000002e2c2e7228 */ /* 0x000fc80000000000 */
[----:B------:R-:W-:Y:S02]  /*21c50*/  DADD R24, -R32, R2 ;  /* 0x0000000020187229 */ /* 0x000fe40000000102 */
[----:B------:R-:W-:Y:S02]  /*21c60*/  DMUL R2, R38, R42 ;  /* 0x0000002a26027228 */ /* 0x000fe40000000000 */
[----:B------:R-:W-:-:S06]  /*21c70*/  DFMA R46, R32, R46, R48 ;  /* 0x0000002e202e722b */ /* 0x000fcc0000000030 */
[----:B------:R-:W-:Y:S02]  /*21c80*/  DFMA R2, R36, R40, R2 ;  /* 0x000000282402722b */ /* 0x000fe40000000002 */
[----:B------:R-:W-:-:S06]  /*21c90*/  DADD R24, R46, -R24 ;  /* 0x000000002e187229 */ /* 0x000fcc0000000818 */
[----:B------:R-:W-:Y:S02]  /*21ca0*/  DFMA R18, R2, R30, R18 ;  /* 0x0000001e0212722b */ /* 0x000fe40000000012 */
[----:B------:R-:W-:Y:S01]  /*21cb0*/  DFMA R24, R20, UR4, R24 ;  /* 0x0000000414187c2b */ /* 0x000fe20008000018 */
[----:B------:R-:W-:Y:S01]  /*21cc0*/  UMOV UR4, 0xe8584caa ;  /* 0xe8584caa00047882 */ /* 0x000fe20000000000 */
[----:B------:R-:W-:Y:S02]  /*21cd0*/  UMOV UR5, 0x3ffbb67a ;  /* 0x3ffbb67a00057882 */ /* 0x000fe40000000000 */
[----:B------:R-:W-:Y:S01]  /*21ce0*/  DFMA R14, R34, UR4, RZ ;  /* 0x00000004220e7c2b */ /* 0x000fe200080000ff */
[----:B------:R-:W-:Y:S01]  /*21cf0*/  UMOV UR4, 0x55555555 ;  /* 0x5555555500047882 */ /* 0x000fe20000000000 */
[----:B------:R-:W-:Y:S01]  /*21d00*/  UMOV UR5, 0x3fe55555 ;  /* 0x3fe5555500057882 */ /* 0x000fe20000000000 */
[----:B------:R-:W-:Y:S02]  /*21d10*/  DADD R18, R18, R4 ;  /* 0x0000000012127229 */ /* 0x000fe40000000004 */
[----:B------:R-:W-:-:S08]  /*21d20*/  DADD R24, R22, R24 ;  /* 0x0000000016187229 */ /* 0x000fd00000000018 */
[----:B------:R-:W-:Y:S01]  /*21d30*/  DMUL R24, R24, UR4 ;  /* 0x0000000418187c28 */ /* 0x000fe20008000000 */
[----:B------:R-:W-:Y:S10]  /*21d40*/  @P0 BRA `(.L_x_432) ;  /* 0x0000000000e40947 */ /* 0x000ff40003800000 */
[----:B------:R-:W-:Y:S01]  /*21d50*/  IMAD.MOV.U32 R2, RZ, RZ, 0x652b82fe ;  /* 0x652b82feff027424 */ /* 0x000fe200078e00ff */
[----:B------:R-:W-:Y:S01]  /*21d60*/  MOV R3, 0x3ff71547 ;  /* 0x3ff7154700037802 */ /* 0x000fe20000000f00 */
[----:B------:R-:W-:Y:S01]  /*21d70*/  UMOV UR4, 0x3b39803f ;  /* 0x3b39803f00047882 */ /* 0x000fe20000000000 */
[----:B------:R-:W-:Y:S01]  /*21d80*/  UMOV UR5, 0x3c7abc9e ;  /* 0x3c7abc9e00057882 */ /* 0x000fe20000000000 */
[----:B------:R-:W-:-:S03]  /*21d90*/  FSETP.GEU.AND P0, PT, |R25|, 4.1917929649353027344, PT ;  /* 0x4086232b1900780b */ /* 0x000fc60003f0e200 */
[----:B------:R-:W-:-:S08]  /*21da0*/  DFMA R2, R24, R2, 6.75539944105574400000e+15 ;  /* 0x433800001802742b */ /* 0x000fd00000000002 */
[----:B------:R-:W-:-:S08]  /*21db0*/  DADD R20, R2, -6.75539944105574400000e+15 ;  /* 0xc338000002147429 */ /* 0x000fd00000000000 */
[----:B------:R-:W-:-:S08]  /*21dc0*/  DFMA R22, R20, -UR6, R24 ;  /* 0x8000000614167c2b */ /* 0x000fd00008000018 */
        /* <DEDUP_REMOVED lines=47> */
[----:B------:R-:W-:Y:S01]  /*220c0*/  DMUL R40, R20, R40 ;  /* 0x0000002814287228 */ /* 0x000fe20000000000 */
[----:B------:R-:W-:Y:S10]  /*220d0*/  BRA `(.L_x_433) ;  /* 0x0000001c00e87947 */ /* 0x000ff40003800000 */
.L_x_432:
        /* <DEDUP_REMOVED lines=29> */
.L_x_437:
[----:B------:R-:W-:Y:S01]  /*222b0*/  IMAD.MOV.U32 R26, RZ, RZ, R3 ;  /* 0x000000ffff1a7224 */ /* 0x000fe200078e0003 */
[----:B------:R-:W-:Y:S01]  /*222c0*/  MOV R2, R20 ;  /* 0x0000001400027202 */ /* 0x000fe20000000f00 */
[----:B------:R-:W-:-:S07]  /*222d0*/  IMAD.MOV.U32 R3, RZ, RZ, R21 ;  /* 0x000000ffff037224 */ /* 0x000fce00078e0015 */
.L_x_436:
[----:B------:R-:W-:-:S07]  /*222e0*/  VIADD R26, R26, 0x1 ;  /* 0x000000011a1a7836 */ /* 0x000fce0000000000 */
.L_x_435:
        /* <DEDUP_REMOVED lines=10> */
[----:B------:R-:W-:Y:S01]  /*22390*/  MOV R25, 0x3da8ff83 ;  /* 0x3da8ff8300197802 */ /* 0x000fe20000000f00 */
[----:B------:R-:W-:Y:S01]  /*223a0*/  DSETP.NEU.AND P1, PT, |R10|, +INF , PT ;  /* 0x7ff000000a00742a */ /* 0x000fe20003f2d200 */
[----:B------:R-:W-:Y:S01]  /*223b0*/  ISETP.NE.U32.AND P0, PT, R22, 0x1, PT ;  /* 0x000000011600780c */ /* 0x000fe20003f05070 */
[----:B------:R-:W-:-:S03]  /*223c0*/  DMUL R22, R2, R2 ;  /* 0x0000000202167228 */ /* 0x000fc60000000000 */
[----:B------:R-:W-:Y:S02]  /*223d0*/  FSEL R24, R24, -8.06006814911005101289e+34, !P0 ;  /* 0xf9785eba18187808 */ /* 0x000fe40004000000 */
[----:B------:R-:W-:-:S07]  /*223e0*/  FSEL R25, -R25, 0.11223486810922622681, !P0 ;  /* 0x3de5db6519197808 */ /* 0x000fce0004000100 */
[----:B0-----:R-:W-:Y:S02]  /*223f0*/  @!P1 DMUL R20, RZ, R10 ;  /* 0x0000000aff149228 */ /* 0x001fe40000000000 */
[----:B--2---:R-:W-:Y:S01]  /*22400*/  DFMA R28, R22, R24, R28 ;  /* 0x00000018161c722b */ /* 0x004fe2000000001c */
[----:B------:R-:W-:-:S07]  /*22410*/  @!P1 IMAD.MOV.U32 R24, RZ, RZ, RZ ;  /* 0x000000ffff189224 */ /* 0x000fce00078e00ff */
        /* <DEDUP_REMOVED lines=36> */
.L_x_439:
[----:B------:R-:W-:-:S07]  /*22660*/  IMAD.MOV.U32 R24, RZ, RZ, R3 ;  /* 0x000000ffff187224 */ /* 0x000fce00078e0003 */
.L_x_438:
        /* <DEDUP_REMOVED lines=9> */
[----:B------:R-:W-:-:S02]  /*22700*/  IMAD.MOV.U32 R22, RZ, RZ, 0x20fd8164 ;  /* 0x20fd8164ff167424 */ /* 0x000fc400078e00ff */
        /* <DEDUP_REMOVED lines=20> */
.L_x_434:
        /* <DEDUP_REMOVED lines=15> */
.L_x_440:
[----:B------:R-:W-:-:S05]  /*22940*/  VIADD R2, R25, 0xbf79d1be ;  /* 0xbf79d1be19027836 */ /* 0x000fca0000000000 */
[----:B------:R-:W-:-:S13]  /*22950*/  ISETP.GT.U32.AND P0, PT, R2, 0x108aa2, PT ;  /* 0x00108aa20200780c */ /* 0x000fda0003f04070 */
[----:B------:R-:W-:Y:S05]  /*22960*/  @P0 BRA `(.L_x_441) ;  /* 0x0000000c00100947 */ /* 0x000fea0003800000 */
[----:B------:R-:W-:Y:S01]  /*22970*/  UMOV UR4, 0x19ba0da4 ;  /* 0x19ba0da400047882 */ /* 0x000fe20000000000 */
[----:B------:R-:W-:Y:S01]  /*22980*/  UMOV UR5, 0x40937be3 ;  /* 0x40937be300057882 */ /* 0x000fe20000000000 */
[----:B------:R-:W-:Y:S01]  /*22990*/  MOV R2, 0x652b82fe ;  /* 0x652b82fe00027802 */ /* 0x000fe20000000f00 */
[----:B------:R-:W-:Y:S01]  /*229a0*/  DADD R24, R24, -UR4 ;  /* 0x8000000418187e29 */ /* 0x000fe20008000000 */
[----:B------:R-:W-:Y:S01]  /*229b0*/  IMAD.MOV.U32 R3, RZ, RZ, 0x3ff71547 ;  /* 0x3ff71547ff037424 */ /* 0x000fe200078e00ff */
[----:B------:R-:W-:Y:S01]  /*229c0*/  UMOV UR4, 0x3b39803f ;  /* 0x3b39803f00047882 */ /* 0x000fe20000000000 */
[----:B------:R-:W-:-:S05]  /*229d0*/  UMOV UR5, 0x3c7abc9e ;  /* 0x3c7abc9e00057882 */ /* 0x000fca0000000000 */
[----:B------:R-:W-:Y:S02]  /*229e0*/  DFMA R2, R24, R2, 6.75539944105574400000e+15 ;  /* 0x433800001802742b */ /* 0x000fe40000000002 */
[----:B------:R-:W-:-:S06]  /*229f0*/  FSETP.GEU.AND P0, PT, |R25|, 4.1917929649353027344, PT ;  /* 0x4086232b1900780b */ /* 0x000fcc0003f0e200 */
        /* <DEDUP_REMOVED lines=46> */
[----:B------:R-:W-:Y:S01]  /*22ce0*/  IADD3 R2, PT, PT, R2, -R3, RZ ;  /* 0x8000000302027210 */ /* 0x000fe20007ffe0ff */
[----:B------:R-:W-:-:S03]  /*22cf0*/  IMAD R21, R3, 0x100000, R21 ;  /* 0x0010000003157824 */ /* 0x000fc600078e0215 */
[----:B------:R-:W-:-:S06]  /*22d00*/  LEA R37, R2, 0x3ff00000, 0x14 ;  /* 0x3ff0000002257811 */ /* 0x000fcc00078ea0ff */
[----:B------:R-:W-:-:S11]  /*22d10*/  DMUL R36, R20, R36 ;  /* 0x0000002414247228 */ /* 0x000fd60000000000 */
.L_x_442:
        /* <DEDUP_REMOVED lines=38> */
.L_x_445:
[----:B------:R-:W-:Y:S02]  /*22f80*/  IMAD.MOV.U32 R26, RZ, RZ, R3 ;  /* 0x000000ffff1a7224 */ /* 0x000fe400078e0003 */
[----:B------:R-:W-:Y:S02]  /*22f90*/  IMAD.MOV.U32 R2, RZ, RZ, R20 ;  /* 0x000000ffff027224 */ /* 0x000fe400078e0014 */
[----:B------:R-:W-:-:S07]  /*22fa0*/  IMAD.MOV.U32 R3, RZ, RZ, R21 ;  /* 0x000000ffff037224 */ /* 0x000fce00078e0015 */
.L_x_444:
[----:B------:R-:W-:-:S07]  /*22fb0*/  VIADD R26, R26, 0x1 ;  /* 0x000000011a1a7836 */ /* 0x000fce0000000000 */
.L_x_443:
        /* <DEDUP_REMOVED lines=57> */
.L_x_447:
[----:B------:R-:W-:Y:S02]  /*23350*/  IMAD.MOV.U32 R24, RZ, RZ, R3 ;  /* 0x000000ffff187224 */ /* 0x000fe400078e0003 */
[----:B------:R-:W-:Y:S02]  /*23360*/  IMAD.MOV.U32 R2, RZ, RZ, R20 ;  /* 0x000000ffff027224 */ /* 0x000fe400078e0014 */
[----:B------:R-:W-:-:S07]  /*23370*/  IMAD.MOV.U32 R3, RZ, RZ, R21 ;  /* 0x000000ffff037224 */ /* 0x000fce00078e0015 */
.L_x_446:
        /* <DEDUP_REMOVED lines=35> */
.L_x_441:
        /* <DEDUP_REMOVED lines=8> */
[----:B------:R-:W-:-:S08]  /*23630*/  DFMA R22, R2, -UR6, R24 ;  /* 0x8000000602167c2b */ /* 0x000fd00008000018 */
        /* <DEDUP_REMOVED lines=49> */
.L_x_448:
[----:B------:R-:W-:Y:S01]  /*23950*/  @!P2 MOV R26, 0x1 ;  /* 0x00000001001aa802 */ /* 0x000fe20000000f00 */
        /* <DEDUP_REMOVED lines=23> */
.L_x_451:
[----:B------:R-:W-:Y:S02]  /*23ad0*/  IMAD.MOV.U32 R26, RZ, RZ, R3 ;  /* 0x000000ffff1a7224 */ /* 0x000fe400078e0003 */
[----:B------:R-:W-:Y:S02]  /*23ae0*/  IMAD.MOV.U32 R2, RZ, RZ, R20 ;  /* 0x000000ffff027224 */ /* 0x000fe400078e0014 */
[----:B------:R-:W-:-:S07]  /*23af0*/  IMAD.MOV.U32 R3, RZ, RZ, R21 ;  /* 0x000000ffff037224 */ /* 0x000fce00078e0015 */
.L_x_450:
[----:B------:R-:W-:-:S07]  /*23b00*/  IADD3 R26, PT, PT, R26, 0x1, RZ ;  /* 0x000000011a1a7810 */ /* 0x000fce0007ffe0ff */
.L_x_449:
        /* <DEDUP_REMOVED lines=55> */
.L_x_453:
[----:B------:R-:W-:-:S07]  /*23e80*/  IMAD.MOV.U32 R24, RZ, RZ, R3 ;  /* 0x000000ffff187224 */ /* 0x000fce00078e0003 */
.L_x_452:
        /* <DEDUP_REMOVED lines=11> */
[----:B------:R-:W-:Y:S01]  /*23f40*/  DMUL R40, R36, R40 ;  /* 0x0000002824287228 */ /* 0x000fe20000000000 */
        /* <DEDUP_REMOVED lines=19> */
.L_x_433:
        /* <DEDUP_REMOVED lines=17> */
[----:B------:R-:W-:Y:S02]  /*24190*/  LOP3.LUT R2, R21, 0x7fffffff, RZ, 0xc0, !PT ;  /* 0x7fffffff15027812 */ /* 0x000fe400078ec0ff */
[----:B------:R-:W-:-:S03]  /*241a0*/  MOV R26, 0x241d0 ;  /* 0x000241d0001a7802 */ /* 0x000fc60000000f00 */
[----:B------:R-:W-:-:S07]  /*241b0*/  VIADD R3, R2, 0xfff00000 ;  /* 0xfff0000002037836 */ /* 0x000fce0000000000 */
[----:B-1----:R-:W-:Y:S05]  /*241c0*/  CALL.REL.NOINC `($__internal_0_$__cuda_sm20_dblrcp_rn_slowpath_v3) ;  /* 0x0000001c008c7944 */ /* 0x002fea0003c00000 */
[----:B------:R-:W-:Y:S02]  /*241d0*/  IMAD.MOV.U32 R6, RZ, RZ, R30 ;  /* 0x000000ffff067224 */ /* 0x000fe400078e001e */
[----:B------:R-:W-:-:S07]  /*241e0*/  IMAD.MOV.U32 R7, RZ, RZ, R31 ;  /* 0x000000ffff077224 */ /* 0x000fce00078e001f */
.L_x_455:
[----:B------:R-:W-:Y:S05]  /*241f0*/  BSYNC.RECONVERGENT B0 ;  /* 0x0000000000007941 */ /* 0x000fea0003800200 */
.L_x_454:
        /* <DEDUP_REMOVED lines=17> */
[----:B------:R-:W-:Y:S02]  /*24310*/  MOV R26, 0x24340 ;  /* 0x00024340001a7802 */ /* 0x000fe40000000f00 */
[----:B------:R-:W-:-:S07]  /*24320*/  IADD3 R3, PT, PT, R2, -0x100000, RZ ;  /* 0xfff0000002037810 */ /* 0x000fce0007ffe0ff */
[----:B-1----:R-:W-:Y:S05]  /*24330*/  CALL.REL.NOINC `($__internal_0_$__cuda_sm20_dblrcp_rn_slowpath_v3) ;  /* 0x0000001c00307944 */ /* 0x002fea0003c00000 */
[----:B------:R-:W-:Y:S02]  /*24340*/  IMAD.MOV.U32 R8, RZ, RZ, R30 ;  /* 0x000000ffff087224 */ /* 0x000fe400078e001e */
[----:B------:R-:W-:-:S07]  /*24350*/  IMAD.MOV.U32 R9, RZ, RZ, R31 ;  /* 0x000000ffff097224 */ /* 0x000fce00078e001f */
.L_x_457:
[----:B------:R-:W-:Y:S05]  /*24360*/  BSYNC.RECONVERGENT B0 ;  /* 0x0000000000007941 */ /* 0x000fea0003800200 */
.L_x_456:
[----:B------:R-:W-:Y:S01]  /*24370*/  DMUL R2, R14, R28 ;  /* 0x0000001c0e027228 */ /* 0x000fe20000000000 */
[----:B------:R-:W-:Y:S01]  /*24380*/  ISETP.NE.AND P0, PT, R27, RZ, PT ;  /* 0x000000ff1b00720c */ /* 0x000fe20003f05270 */
[----:B------:R-:W-:Y:S06]  /*24390*/  BSSY.RECONVERGENT B6, `(.L_x_458) ;  /* 0x0000030000067945 */ /* 0x000fec0003800200 */
[----:B------:R-:W-:-:S08]  /*243a0*/  DFMA R2, R34, R24, R2 ;  /* 0x000000182202722b */ /* 0x000fd00000000002 */
[----:B------:R-:W-:-:S08]  /*243b0*/  DFMA R2, R2, R8, R12 ;  /* 0x000000080202722b */ /* 0x000fd0000000000c */
[----:B------:R-:W-:Y:S01]  /*243c0*/  DADD R22, R2, R4 ;  /* 0x0000000002167229 */ /* 0x000fe20000000004 */
[----:B------:R-:W-:Y:S10]  /*243d0*/  @!P0 BRA `(.L_x_459) ;  /* 0x00000000008c8947 */ /* 0x000ff40003800000 */
[----:B------:R-:W-:-:S13]  /*243e0*/  ISETP.NE.AND P0, PT, R27, 0x20, PT ;  /* 0x000000201b00780c */ /* 0x000fda0003f05270 */
[----:B------:R-:W-:Y:S05]  /*243f0*/  @P0 BRA `(.L_x_460) ;  /* 0x0000000000a40947 */ /* 0x000fea0003800000 */
[----:B------:R-:W-:Y:S01]  /*24400*/  IMAD.MOV.U32 R10, RZ, RZ, 0x20 ;  /* 0x00000020ff0a7424 */ /* 0x000fe200078e00ff */
[----:B------:R-:W-:Y:S01]  /*24410*/  MOV R2, 0x0 ;  /* 0x0000000000027802 */ /* 0x000fe20000000f00 */
[----:B------:R0:W-:Y:S01]  /*24420*/  STL.64 [R1+0x38], R16 ;  /* 0x0000381001007387 */ /* 0x0001e20000100a00 */
[----:B------:R-:W2:Y:S01]  /*24430*/  LDCU.64 UR4, c[0x4][0xe8] ;  /* 0x01001d00ff0477ac */ /* 0x000ea20008000a00 */
[----:B-1----:R-:W-:Y:S01]  /*24440*/  IADD3 R24, P0, P1, R1, 0x30, R0 ;  /* 0x0000003001187810 */ /* 0x002fe2000791e000 */
[----:B------:R0:W1:Y:S01]  /*24450*/  LDC.64 R8, c[0x4][R2] ;  /* 0x0100000002087b82 */ /* 0x0000620000000a00 */
[----:B------:R0:W-:Y:S02]  /*24460*/  STL [R1+0x30], R10 ;  /* 0x0000300a01007387 */ /* 0x0001e40000100800 */
[----:B------:R-:W-:Y:S02]  /*24470*/  IADD3.X R25, PT, PT, RZ, UR38, RZ, P0, P1 ;  /* 0x00000026ff197c10 */ /* 0x000fe400087e24ff */
[----:B------:R-:W-:-:S03]  /*24480*/  MOV R6, R24 ;  /* 0x0000001800067202 */ /* 0x000fc60000000f00 */
[----:B------:R-:W-:Y:S02]  /*24490*/  IMAD.MOV.U32 R7, RZ, RZ, R25 ;  /* 0x000000ffff077224 */ /* 0x000fe400078e0019 */
[----:B--2---:R-:W-:Y:S02]  /*244a0*/  IMAD.U32 R4, RZ, RZ, UR4 ;  /* 0x00000004ff047e24 */ /* 0x004fe4000f8e00ff */
[----:B0-----:R-:W-:-:S07]  /*244b0*/  IMAD.U32 R5, RZ, RZ, UR5 ;  /* 0x00000005ff057e24 */ /* 0x001fce000f8e00ff */
[----:B------:R-:W-:-:S07]  /*244c0*/  LEPC R20, `(.L_x_461) ;  /* 0x000000001014794e */ /* 0x000fce0000000000 */
[----:B-1----:R-:W-:Y:S05]  /*244d0*/  CALL.ABS.NOINC R8 ;  /* 0x0000000008007343 */ /* 0x002fea0003c00000 */
.L_x_461:
[----:B------:R0:W-:Y:S01]  /*244e0*/  STL.64 [R1+0x30], R18 ;  /* 0x0000301201007387 */ /* 0x0001e20000100a00 */
[----:B------:R0:W1:Y:S01]  /*244f0*/  LDC.64 R8, c[0x4][R2] ;  /* 0x0100000002087b82 */ /* 0x0000620000000a00 */
[----:B------:R-:W2:Y:S01]  /*24500*/  LDCU.64 UR4, c[0x4][0xf0] ;  /* 0x01001e00ff0477ac */ /* 0x000ea20008000a00 */
[----:B------:R-:W-:Y:S02]  /*24510*/  IMAD.MOV.U32 R6, RZ, RZ, R24 ;  /* 0x000000ffff067224 */ /* 0x000fe400078e0018 */
[----:B------:R-:W-:Y:S02]  /*24520*/  IMAD.MOV.U32 R7, RZ, RZ, R25 ;  /* 0x000000ffff077224 */ /* 0x000fe400078e0019 */
[----:B--2---:R-:W-:Y:S02]  /*24530*/  IMAD.U32 R4, RZ, RZ, UR4 ;  /* 0x00000004ff047e24 */ /* 0x004fe4000f8e00ff */
[----:B0-----:R-:W-:-:S07]  /*24540*/  IMAD.U32 R5, RZ, RZ, UR5 ;  /* 0x00000005ff057e24 */ /* 0x001fce000f8e00ff */
[----:B------:R-:W-:-:S07]  /*24550*/  LEPC R20, `(.L_x_462) ;  /* 0x000000001014794e */ /* 0x000fce0000000000 */
[----:B-1----:R-:W-:Y:S05]  /*24560*/  CALL.ABS.NOINC R8 ;  /* 0x0000000008007343 */ /* 0x002fea0003c00000 */
.L_x_462:
[----:B------:R0:W-:Y:S01]  /*24570*/  STL.64 [R1+0x30], R22 ;  /* 0x0000301601007387 */ /* 0x0001e20000100a00 */
[----:B------:R-:W1:Y:S01]  /*24580*/  LDC.64 R2, c[0x4][R2] ;  /* 0x0100000002027b82 */ /* 0x000e620000000a00 */
[----:B------:R-:W2:Y:S01]  /*24590*/  LDCU.64 UR4, c[0x4][0xf0] ;  /* 0x01001e00ff0477ac */ /* 0x000ea20008000a00 */
[----:B------:R-:W-:Y:S02]  /*245a0*/  IMAD.MOV.U32 R6, RZ, RZ, R24 ;  /* 0x000000ffff067224 */ /* 0x000fe400078e0018 */
[----:B------:R-:W-:Y:S01]  /*245b0*/  IMAD.MOV.U32 R7, RZ, RZ, R25 ;  /* 0x000000ffff077224 */ /* 0x000fe200078e0019 */
[----:B--2---:R-:W-:Y:S01]  /*245c0*/  MOV R4, UR4 ;  /* 0x0000000400047c02 */ /* 0x004fe20008000f00 */
[----:B0-----:R-:W-:-:S07]  /*245d0*/  IMAD.U32 R5, RZ, RZ, UR5 ;  /* 0x00000005ff057e24 */ /* 0x001fce000f8e00ff */
[----:B------:R-:W-:-:S07]  /*245e0*/  LEPC R20, `(.L_x_463) ;  /* 0x000000001014794e */ /* 0x000fce0000000000 */
[----:B-1----:R-:W-:Y:S05]  /*245f0*/  CALL.ABS.NOINC R2 ;  /* 0x0000000002007343 */ /* 0x002fea0003c00000 */
.L_x_463:
[----:B------:R-:W-:Y:S05]  /*24600*/  BRA `(.L_x_460) ;  /* 0x0000000000207947 */ /* 0x000fea0003800000 */
.L_x_459:
[----:B-1----:R-:W-:Y:S01]  /*24610*/  MOV R0, 0x0 ;  /* 0x0000000000007802 */ /* 0x002fe20000000f00 */
[----:B------:R-:W0:Y:S01]  /*24620*/  LDCU.64 UR4, c[0x4][0xf8] ;  /* 0x01001f00ff0477ac */ /* 0x000e220008000a00 */
[----:B------:R-:W-:Y:S02]  /*24630*/  CS2R R6, SRZ ;  /* 0x0000000000067805 */ /* 0x000fe4000001ff00 */
[----:B------:R1:W2:Y:S01]  /*24640*/  LDC.64 R2, c[0x4][R0] ;  /* 0x0100000000027b82 */ /* 0x0002a20000000a00 */
[----:B0-----:R-:W-:Y:S02]  /*24650*/  IMAD.U32 R4, RZ, RZ, UR4 ;  /* 0x00000004ff047e24 */ /* 0x001fe4000f8e00ff */
[----:B-1----:R-:W-:-:S07]  /*24660*/  IMAD.U32 R5, RZ, RZ, UR5 ;  /* 0x00000005ff057e24 */ /* 0x002fce000f8e00ff */
[----:B------:R-:W-:-:S07]  /*24670*/  LEPC R20, `(.L_x_460) ;  /* 0x000000001014794e */ /* 0x000fce0000000000 */
[----:B--2---:R-:W-:Y:S05]  /*24680*/  CALL.ABS.NOINC R2 ;  /* 0x0000000002007343 */ /* 0x004fea0003c00000 */
.L_x_460:
[----:B------:R-:W-:Y:S05]  /*24690*/  BSYNC.RECONVERGENT B6 ;  /* 0x0000000000067941 */ /* 0x000fea0003800200 */
.L_x_458:
[----:B------:R-:W0:Y:S01]  /*246a0*/  MUFU.RCP64H R3, R17 ;  /* 0x0000001100037308 */ /* 0x000e220000001800 */
[----:B------:R-:W-:Y:S01]  /*246b0*/  HFMA2 R2, -RZ, RZ, 0, 5.9604644775390625e-08 ;  /* 0x00000001ff027431 */ /* 0x000fe200000001ff */
[C---:B------:R-:W-:Y:S01]  /*246c0*/  DADD R8, R16.reuse, -R18 ;  /* 0x0000000010087229 */ /* 0x040fe20000000812 */
[----:B------:R-:W-:Y:S09]  /*246d0*/  BSSY.RECONVERGENT B1, `(.L_x_464) ;  /* 0x0000015000017945 */ /* 0x000ff20003800200 */
        /* <DEDUP_REMOVED lines=9> */
[----:B-1----:R-:W-:-:S05]  /*24770*/  FFMA R0, RZ, R17, R3 ;  /* 0x00000011ff007223 */ /* 0x002fca0000000003 */
[----:B------:R-:W-:-:S13]  /*24780*/  FSETP.GT.AND P0, PT, |R0|, 1.469367938527859385e-39, PT ;  /* 0x001000000000780b */ /* 0x000fda0003f04200 */
[----:B------:R-:W-:Y:S05]  /*24790*/  @P0 BRA P1, `(.L_x_465) ;  /* 0x0000000000200947 */ /* 0x000fea0000800000 */
[----:B------:R-:W-:Y:S01]  /*247a0*/  IMAD.MOV.U32 R26, RZ, RZ, R8 ;  /* 0x000000ffff1a7224 */ /* 0x000fe200078e0008 */
[----:B------:R-:W-:Y:S01]  /*247b0*/  MOV R58, 0x24800 ;  /* 0x00024800003a7802 */ /* 0x000fe20000000f00 */
[----:B------:R-:W-:Y:S02]  /*247c0*/  IMAD.MOV.U32 R31, RZ, RZ, R9 ;  /* 0x000000ffff1f7224 */ /* 0x000fe400078e0009 */
[----:B------:R-:W-:Y:S02]  /*247d0*/  IMAD.MOV.U32 R28, RZ, RZ, R16 ;  /* 0x000000ffff1c7224 */ /* 0x000fe400078e0010 */
[----:B------:R-:W-:-:S07]  /*247e0*/  IMAD.MOV.U32 R25, RZ, RZ, R17 ;  /* 0x000000ffff197224 */ /* 0x000fce00078e0011 */
[----:B------:R-:W-:Y:S05]  /*247f0*/  CALL.REL.NOINC `($__internal_1_$__cuda_sm20_div_rn_f64_full) ;  /* 0x0000001800b47944 */ /* 0x000fea0003c00000 */
[----:B------:R-:W-:Y:S01]  /*24800*/  IMAD.MOV.U32 R2, RZ, RZ, R24 ;  /* 0x000000ffff027224 */ /* 0x000fe200078e0018 */
[----:B------:R-:W-:-:S07]  /*24810*/  MOV R3, R25 ;  /* 0x0000001900037202 */ /* 0x000fce0000000f00 */
.L_x_465:
[----:B------:R-:W-:Y:S05]  /*24820*/  BSYNC.RECONVERGENT B1 ;  /* 0x0000000000017941 */ /* 0x000fea0003800200 */
.L_x_464:
[----:B------:R-:W0:Y:S01]  /*24830*/  MUFU.RCP64H R5, R17 ;  /* 0x0000001100057308 */ /* 0x000e220000001800 */
[----:B------:R-:W-:Y:S01]  /*24840*/  IMAD.MOV.U32 R4, RZ, RZ, 0x1 ;  /* 0x00000001ff047424 */ /* 0x000fe200078e00ff */
[----:B------:R-:W-:Y:S01]  /*24850*/  DADD R10, R18, -R22 ;  /* 0x00000000120a7229 */ /* 0x000fe20000000816 */
[----:B------:R-:W-:Y:S01]  /*24860*/  IMAD R27, R27, 0x6, RZ ;  /* 0x000000061b1b7824 */ /* 0x000fe200078e02ff */
[----:B------:R-:W-:Y:S08]  /*24870*/  BSSY.RECONVERGENT B1, `(.L_x_466) ;  /* 0x0000018000017945 */ /* 0x000ff00003800200 */
[----:B------:R-:W-:Y:S01]  /*24880*/  FSETP.GEU.AND P1, PT, |R11|, 6.5827683646048100446e-37, PT ;  /* 0x036000000b00780b */ /* 0x000fe20003f2e200 */
[----:B0-----:R-:W-:-:S08]  /*24890*/  DFMA R6, -R16, R4, 1 ;  /* 0x3ff000001006742b */ /* 0x001fd00000000104 */
[----:B------:R-:W-:-:S08]  /*248a0*/  DFMA R6, R6, R6, R6 ;  /* 0x000000060606722b */ /* 0x000fd00000000006 */
[----:B------:R-:W-:Y:S02]  /*248b0*/  DFMA R4, R4, R6, R4 ;  /* 0x000000060404722b */ /* 0x000fe40000000004 */
[----:B------:R-:W0:Y:S06]  /*248c0*/  LDC.64 R6, c[0x0][0x388] ;  /* 0x0000e200ff067b82 */ /* 0x000e2c0000000a00 */
[----:B------:R-:W-:-:S08]  /*248d0*/  DFMA R8, -R16, R4, 1 ;  /* 0x3ff000001008742b */ /* 0x000fd00000000104 */
[----:B------:R-:W-:-:S08]  /*248e0*/  DFMA R12, R4, R8, R4 ;  /* 0x00000008040c722b */ /* 0x000fd00000000004 */
[----:B------:R-:W-:Y:S01]  /*248f0*/  DMUL R4, R12, R10 ;  /* 0x0000000a0c047228 */ /* 0x000fe20000000000 */
[----:B0-----:R-:W-:-:S05]  /*24900*/  IMAD.WIDE R6, R27, 0x8, R6 ;  /* 0x000000081b067825 */ /* 0x001fca00078e0206 */
[----:B------:R0:W-:Y:S02]  /*24910*/  STG.E.64 desc[UR36][R6.64], R2 ;  /* 0x0000000206007986 */ /* 0x0001e4000c101b24 */
[----:B------:R-:W-:-:S08]  /*24920*/  DFMA R8, -R16, R4, R10 ;  /* 0x000000041008722b */ /* 0x000fd0000000010a */
[----:B------:R-:W-:-:S10]  /*24930*/  DFMA R4, R12, R8, R4 ;  /* 0x000000080c04722b */ /* 0x000fd40000000004 */
[----:B------:R-:W-:-:S05]  /*24940*/  FFMA R0, RZ, R17, R5 ;  /* 0x00000011ff007223 */ /* 0x000fca0000000005 */
[----:B------:R-:W-:-:S13]  /*24950*/  FSETP.GT.AND P0, PT, |R0|, 1.469367938527859385e-39, PT ;  /* 0x001000000000780b */ /* 0x000fda0003f04200 */
[----:B0-----:R-:W-:Y:S05]  /*24960*/  @P0 BRA P1, `(.L_x_467) ;  /* 0x0000000000200947 */ /* 0x001fea0000800000 */
[----:B------:R-:W-:Y:S01]  /*24970*/  IMAD.MOV.U32 R26, RZ, RZ, R10 ;  /* 0x000000ffff1a7224 */ /* 0x000fe200078e000a */
[----:B------:R-:W-:Y:S01]  /*24980*/  MOV R58, 0x249d0 ;  /* 0x000249d0003a7802 */ /* 0x000fe20000000f00 */
[----:B------:R-:W-:Y:S02]  /*24990*/  IMAD.MOV.U32 R31, RZ, RZ, R11 ;  /* 0x000000ffff1f7224 */ /* 0x000fe400078e000b */
[----:B------:R-:W-:Y:S02]  /*249a0*/  IMAD.MOV.U32 R28, RZ, RZ, R16 ;  /* 0x000000ffff1c7224 */ /* 0x000fe400078e0010 */
[----:B------:R-:W-:-:S07]  /*249b0*/  IMAD.MOV.U32 R25, RZ, RZ, R17 ;  /* 0x000000ffff197224 */ /* 0x000fce00078e0011 */
[----:B------:R-:W-:Y:S05]  /*249c0*/  CALL.REL.NOINC `($__internal_1_$__cuda_sm20_div_rn_f64_full) ;  /* 0x0000001800407944 */ /* 0x000fea0003c00000 */
[----:B------:R-:W-:Y:S01]  /*249d0*/  MOV R4, R24 ;  /* 0x0000001800047202 */ /* 0x000fe20000000f00 */
[----:B------:R-:W-:-:S07]  /*249e0*/  IMAD.MOV.U32 R5, RZ, RZ, R25 ;  /* 0x000000ffff057224 */ /* 0x000fce00078e0019 */
.L_x_467:
[----:B------:R-:W-:Y:S05]  /*249f0*/  BSYNC.RECONVERGENT B1 ;  /* 0x0000000000017941 */ /* 0x000fea0003800200 */
.L_x_466:
[----:B------:R-:W0:Y:S01]  /*24a00*/  MUFU.RCP64H R3, R17 ;  /* 0x0000001100037308 */ /* 0x000e220000001800 */
[----:B------:R-:W-:Y:S01]  /*24a10*/  IMAD.MOV.U32 R2, RZ, RZ, 0x1 ;  /* 0x00000001ff027424 */ /* 0x000fe200078e00ff */
[----:B------:R1:W-:Y:S01]  /*24a20*/  STG.E.64 desc[UR36][R6.64+0x8], R4 ;  /* 0x0000080406007986 */ /* 0x0003e2000c101b24 */
[----:B------:R-:W-:Y:S01]  /*24a30*/  FSETP.GEU.AND P1, PT, |R23|, 6.5827683646048100446e-37, PT ;  /* 0x036000001700780b */ /* 0x000fe20003f2e200 */
[----:B------:R-:W-:Y:S03]  /*24a40*/  BSSY.RECONVERGENT B1, `(.L_x_468) ;  /* 0x0000014000017945 */ /* 0x000fe60003800200 */
        /* <DEDUP_REMOVED lines=10> */
[----:B-1----:R-:W-:Y:S05]  /*24af0*/  @P0 BRA P1, `(.L_x_469) ;  /* 0x0000000000200947 */ /* 0x002fea0000800000 */
[----:B------:R-:W-:Y:S01]  /*24b00*/  IMAD.MOV.U32 R26, RZ, RZ, R22 ;  /* 0x000000ffff1a7224 */ /* 0x000fe200078e0016 */
[----:B------:R-:W-:Y:S01]  /*24b10*/  MOV R25, R17 ;  /* 0x0000001100197202 */ /* 0x000fe20000000f00 */
[----:B------:R-:W-:Y:S01]  /*24b20*/  IMAD.MOV.U32 R31, RZ, RZ, R23 ;  /* 0x000000ffff1f7224 */ /* 0x000fe200078e0017 */
[----:B------:R-:W-:Y:S01]  /*24b30*/  MOV R58, 0x24b60 ;  /* 0x00024b60003a7802 */ /* 0x000fe20000000f00 */
[----:B------:R-:W-:-:S07]  /*24b40*/  IMAD.MOV.U32 R28, RZ, RZ, R16 ;  /* 0x000000ffff1c7224 */ /* 0x000fce00078e0010 */
[----:B------:R-:W-:Y:S05]  /*24b50*/  CALL.REL.NOINC `($__internal_1_$__cuda_sm20_div_rn_f64_full) ;  /* 0x0000001400dc7944 */ /* 0x000fea0003c00000 */
[----:B------:R-:W-:Y:S02]  /*24b60*/  IMAD.MOV.U32 R2, RZ, RZ, R24 ;  /* 0x000000ffff027224 */ /* 0x000fe400078e0018 */
[----:B------:R-:W-:-:S07]  /*24b70*/  IMAD.MOV.U32 R3, RZ, RZ, R25 ;  /* 0x000000ffff037224 */ /* 0x000fce00078e0019 */
.L_x_469:
[----:B------:R-:W-:Y:S05]  /*24b80*/  BSYNC.RECONVERGENT B1 ;  /* 0x0000000000017941 */ /* 0x000fea0003800200 */
.L_x_468:
[----:B------:R-:W-:Y:S01]  /*24b90*/  DMUL R4, R16, R18 ;  /* 0x0000001210047228 */ /* 0x000fe20000000000 */
[----:B------:R-:W0:Y:S01]  /*24ba0*/  MUFU.RCP64H R27, R17 ;  /* 0x00000011001b7308 */ /* 0x000e220000001800 */
[----:B------:R-:W-:Y:S01]  /*24bb0*/  MOV R26, 0x1 ;  /* 0x00000001001a7802 */ /* 0x000fe20000000f00 */
[----:B------:R-:W-:Y:S01]  /*24bc0*/  IMAD.MOV.U32 R20, RZ, RZ, RZ ;  /* 0x000000ffff147224 */ /* 0x000fe200078e00ff */
[----:B------:R1:W-:Y:S01]  /*24bd0*/  STG.E.64 desc[UR36][R6.64+0x10], R2 ;  /* 0x0000100206007986 */ /* 0x0003e2000c101b24 */
[----:B------:R-:W-:Y:S03]  /*24be0*/  BSSY.RECONVERGENT B1, `(.L_x_470) ;  /* 0x000003a000017945 */ /* 0x000fe60003800200 */
[----:B------:R-:W-:-:S10]  /*24bf0*/  DMUL R4, R22, R4 ;  /* 0x0000000416047228 */ /* 0x000fd40000000000 */
[----:B------:R-:W-:Y:S01]  /*24c00*/  LOP3.LUT R9, R5, 0x7fffffff, RZ, 0xc0, !PT ;  /* 0x7fffffff05097812 */ /* 0x000fe200078ec0ff */
[----:B------:R-:W-:Y:S01]  /*24c10*/  IMAD.MOV.U32 R8, RZ, RZ, R4 ;  /* 0x000000ffff087224 */ /* 0x000fe200078e0004 */
[----:B0-----:R-:W-:Y:S02]  /*24c20*/  DFMA R28, -R16, R26, 1 ;  /* 0x3ff00000101c742b */ /* 0x001fe4000000011a */
[----:B------:R-:W-:-:S03]  /*24c30*/  ISETP.GE.U32.AND P0, PT, R9, 0x100000, PT ;  /* 0x001000000900780c */ /* 0x000fc60003f06070 */
[----:B------:R-:W-:-:S03]  /*24c40*/  DMUL R10, R8, 1.80143985094819840000e+16 ;  /* 0x43500000080a7828 */ /* 0x000fc60000000000 */
[----:B------:R-:W-:-:S07]  /*24c50*/  DFMA R28, R28, R28, R28 ;  /* 0x0000001c1c1c722b */ /* 0x000fce000000001c */
[----:B------:R-:W-:Y:S01]  /*24c60*/  SEL R8, R11, R9, !P0 ;  /* 0x000000090b087207 */ /* 0x000fe20004000000 */
[----:B------:R-:W-:Y:S01]  /*24c70*/  DFMA R28, R26, R28, R26 ;  /* 0x0000001c1a1c722b */ /* 0x000fe2000000001a */
[----:B------:R-:W-:Y:S01]  /*24c80*/  SEL R10, R10, R4, !P0 ;  /* 0x000000040a0a7207 */ /* 0x000fe20004000000 */
[----:B------:R-:W-:Y:S01]  /*24c90*/  DADD R26, R16, -R22 ;  /* 0x00000000101a7229 */ /* 0x000fe20000000816 */
[----:B------:R-:W-:-:S04]  /*24ca0*/  LEA.HI R0, R8, 0xfffffc02, RZ, 0xc ;  /* 0xfffffc0208007811 */ /* 0x000fc800078f60ff */
[----:B------:R-:W-:-:S05]  /*24cb0*/  I2FP.F32.S32 R0, R0 ;  /* 0x0000000000007245 */ /* 0x000fca0000201400 */
[----:B------:R-:W-:Y:S01]  /*24cc0*/  FMUL R0, R0, 0.3333333432674407959 ;  /* 0x3eaaaaab00007820 */ /* 0x000fe20000400000 */
[----:B------:R-:W-:-:S03]  /*24cd0*/  FSETP.GEU.AND P1, PT, |R27|, 6.5827683646048100446e-37, PT ;  /* 0x036000001b00780b */ /* 0x000fc60003f2e200 */
[----:B------:R-:W0:Y:S02]  /*24ce0*/  F2I.NTZ R31, R0 ;  /* 0x00000000001f7305 */ /* 0x000e240000203100 */
[----:B0-----:R-:W-:-:S06]  /*24cf0*/  IMAD R11, R31, -0x300000, R8 ;  /* 0xffd000001f0b7824 */ /* 0x001fcc00078e0208 */
[----:B------:R-:W0:Y:S08]  /*24d00*/  F2F.F32.F64 R24, R10 ;  /* 0x0000000a00187310 */ /* 0x000e300000301000 */
[----:B0-----:R-:W0:Y:S02]  /*24d10*/  MUFU.LG2 R24, R24 ;  /* 0x0000001800187308 */ /* 0x001e240000000c00 */
[----:B0-----:R-:W-:-:S06]  /*24d20*/  FMUL R25, R24, 0.3333333432674407959 ;  /* 0x3eaaaaab18197820 */ /* 0x001fcc0000400000 */
[----:B------:R-:W0:Y:S08]  /*24d30*/  MUFU.EX2 R8, R25 ;  /* 0x0000001900087308 */ /* 0x000e300000000800 */
[----:B0-----:R-:W0:Y:S02]  /*24d40*/  F2F.F64.F32 R8, R8 ;  /* 0x0000000800087310 */ /* 0x001e240000201800 */
[----:B0-----:R-:W-:-:S10]  /*24d50*/  DMUL R12, R8, R8 ;  /* 0x00000008080c7228 */ /* 0x001fd40000000000 */
[----:B------:R-:W-:Y:S02]  /*24d60*/  VIADD R15, R13, 0x100000 ;  /* 0x001000000d0f7836 */ /* 0x000fe40000000000 */
[----:B------:R-:W-:-:S06]  /*24d70*/  IMAD.MOV.U32 R14, RZ, RZ, R12 ;  /* 0x000000ffff0e7224 */ /* 0x000fcc00078e000c */
[C-C-:B------:R-:W-:Y:S02]  /*24d80*/  DFMA R14, R8.reuse, R14, R10.reuse ;  /* 0x0000000e080e722b */ /* 0x140fe4000000000a */
[----:B------:R-:W-:Y:S02]  /*24d90*/  DFMA R10, -R8, R12, R10 ;  /* 0x0000000c080a722b */ /* 0x000fe4000000010a */
[----:B------:R-:W-:Y:S02]  /*24da0*/  DFMA R12, -R16, R28, 1 ;  /* 0x3ff00000100c742b */ /* 0x000fe4000000011c */
[----:B------:R-:W0:Y:S06]  /*24db0*/  MUFU.RCP64H R21, R15 ;  /* 0x0000000f00157308 */ /* 0x000e2c0000001800 */
[----:B------:R-:W-:-:S08]  /*24dc0*/  DFMA R28, R28, R12, R28 ;  /* 0x0000000c1c1c722b */ /* 0x000fd0000000001c */
[----:B------:R-:W-:Y:S02]  /*24dd0*/  DMUL R12, R28, R26 ;  /* 0x0000001a1c0c7228 */ /* 0x000fe40000000000 */
[----:B0-----:R-:W-:Y:S01]  /*24de0*/  DFMA R24, -R14, R20, 1 ;  /* 0x3ff000000e18742b */ /* 0x001fe20000000114 */
[C---:B------:R-:W-:Y:S02]  /*24df0*/  VIADD R15, R31.reuse, 0xfee ;  /* 0x00000fee1f0f7836 */ /* 0x040fe40000000000 */
[----:B------:R-:W-:-:S05]  /*24e00*/  @P0 VIADD R15, R31, 0x100000 ;  /* 0x001000001f0f0836 */ /* 0x000fca0000000000 */
[----:B------:R-:W-:-:S08]  /*24e10*/  DFMA R24, R24, R24, R24 ;  /* 0x000000181818722b */ /* 0x000fd00000000018 */
[----:B------:R-:W-:-:S08]  /*24e20*/  DFMA R24, R20, R24, R20 ;  /* 0x000000181418722b */ /* 0x000fd00000000014 */
[----:B------:R-:W-:-:S08]  /*24e30*/  DMUL R10, R24, R10 ;  /* 0x0000000a180a7228 */ /* 0x000fd00000000000 */
[----:B------:R-:W-:Y:S02]  /*24e40*/  DFMA R10, R8, R10, R8 ;  /* 0x0000000a080a722b */ /* 0x000fe40000000008 */
[----:B------:R-:W-:-:S08]  /*24e50*/  DADD R8, R4, R4 ;  /* 0x0000000004087229 */ /* 0x000fd00000000004 */
[----:B------:R-:W-:Y:S01]  /*24e60*/  DSETP.NE.AND P0, PT, R8, R4, PT ;  /* 0x000000040800722a */ /* 0x000fe20003f05000 */
[----:B------:R-:W-:Y:S01]  /*24e70*/  IMAD R4, R15, 0x100000, R11 ;  /* 0x001000000f047824 */ /* 0x000fe200078e020b */
[----:B------:R-:W-:-:S04]  /*24e80*/  DFMA R14, -R16, R12, R26 ;  /* 0x0000000c100e722b */ /* 0x000fc8000000011a */
[----:B------:R-:W-:Y:S02]  /*24e90*/  FSEL R10, R8, R10, !P0 ;  /* 0x0000000a080a7208 */ /* 0x000fe40004000000 */
[----:B------:R-:W-:-:S04]  /*24ea0*/  LOP3.LUT R5, R4, 0x80000000, R5, 0xb8, !PT ;  /* 0x8000000004057812 */ /* 0x000fc800078eb805 */
[----:B------:R-:W-:Y:S01]  /*24eb0*/  FSEL R11, R9, R5, !P0 ;  /* 0x00000005090b7208 */ /* 0x000fe20004000000 */
[----:B------:R-:W-:-:S04]  /*24ec0*/  DFMA R4, R28, R14, R12 ;  /* 0x0000000e1c04722b */ /* 0x000fc8000000000c */
[----:B------:R1:W-:Y:S06]  /*24ed0*/  STG.E.64 desc[UR36][R6.64+0x18], R10 ;  /* 0x0000180a06007986 */ /* 0x0003ec000c101b24 */
[----:B------:R-:W-:-:S05]  /*24ee0*/  FFMA R0, RZ, R17, R5 ;  /* 0x00000011ff007223 */ /* 0x000fca0000000005 */
[----:B------:R-:W-:-:S13]  /*24ef0*/  FSETP.GT.AND P0, PT, |R0|, 1.469367938527859385e-39, PT ;  /* 0x001000000000780b */ /* 0x000fda0003f04200 */
[----:B-1----:R-:W-:Y:S05]  /*24f00*/  @P0 BRA P1, `(.L_x_471) ;  /* 0x00000000001c0947 */ /* 0x002fea0000800000 */
[----:B------:R-:W-:Y:S01]  /*24f10*/  IMAD.MOV.U32 R31, RZ, RZ, R27 ;  /* 0x000000ffff1f7224 */ /* 0x000fe200078e001b */
[----:B------:R-:W-:Y:S01]  /*24f20*/  MOV R28, R16 ;  /* 0x00000010001c7202 */ /* 0x000fe20000000f00 */
[----:B------:R-:W-:Y:S01]  /*24f30*/  IMAD.MOV.U32 R25, RZ, RZ, R17 ;  /* 0x000000ffff197224 */ /* 0x000fe200078e0011 */
[----:B------:R-:W-:-:S07]  /*24f40*/  MOV R58, 0x24f60 ;  /* 0x00024f60003a7802 */ /* 0x000fce0000000f00 */
[----:B------:R-:W-:Y:S05]  /*24f50*/  CALL.REL.NOINC `($__internal_1_$__cuda_sm20_div_rn_f64_full) ;  /* 0x0000001000dc7944 */ /* 0x000fea0003c00000 */
[----:B------:R-:W-:Y:S02]  /*24f60*/  IMAD.MOV.U32 R4, RZ, RZ, R24 ;  /* 0x000000ffff047224 */ /* 0x000fe400078e0018 */
[----:B------:R-:W-:-:S07]  /*24f70*/  IMAD.MOV.U32 R5, RZ, RZ, R25 ;  /* 0x000000ffff057224 */ /* 0x000fce00078e0019 */
.L_x_471:
[----:B------:R-:W-:Y:S05]  /*24f80*/  BSYNC.RECONVERGENT B1 ;  /* 0x0000000000017941 */ /* 0x000fea0003800200 */
.L_x_470:
[----:B------:R-:W-:Y:S01]  /*24f90*/  ISETP.GT.AND P0, PT, R17, 0xfffff, PT ;  /* 0x000fffff1100780c */ /* 0x000fe20003f04270 */
[----:B------:R-:W-:Y:S01]  /*24fa0*/  IMAD.MOV.U32 R2, RZ, RZ, R16 ;  /* 0x000000ffff027224 */ /* 0x000fe200078e0010 */
[----:B------:R-:W-:Y:S01]  /*24fb0*/  MOV R0, R17 ;  /* 0x0000001100007202 */ /* 0x000fe20000000f00 */
[----:B------:R-:W-:Y:S01]  /*24fc0*/  IMAD.MOV.U32 R3, RZ, RZ, R17 ;  /* 0x000000ffff037224 */ /* 0x000fe200078e0011 */
[----:B------:R0:W-:Y:S01]  /*24fd0*/  STG.E.64 desc[UR36][R6.64+0x20], R4 ;  /* 0x0000200406007986 */ /* 0x0001e2000c101b24 */
[----:B------:R-:W-:Y:S01]  /*24fe0*/  BSSY.RECONVERGENT B0, `(.L_x_472) ;  /* 0x0000051000007945 */ /* 0x000fe20003800200 */
[----:B------:R-:W-:-:S07]  /*24ff0*/  IMAD.MOV.U32 R21, RZ, RZ, -0x3ff ;  /* 0xfffffc01ff157424 */ /* 0x000fce00078e00ff */
[----:B------:R-:W-:Y:S01]  /*25000*/  @!P0 DMUL R2, R16, 1.80143985094819840000e+16 ;  /* 0x4350000010028828 */ /* 0x000fe20000000000 */
[----:B------:R-:W-:-:S09]  /*25010*/  @!P0 IMAD.MOV.U32 R21, RZ, RZ, -0x435 ;  /* 0xfffffbcbff158424 */ /* 0x000fd200078e00ff */
[----:B------:R-:W-:-:S04]  /*25020*/  @!P0 IMAD.MOV.U32 R0, RZ, RZ, R3 ;  /* 0x000000ffff008224 */ /* 0x000fc800078e0003 */
[----:B------:R-:W-:-:S05]  /*25030*/  VIADD R8, R0, 0xffffffff ;  /* 0xffffffff00087836 */ /* 0x000fca0000000000 */
[----:B------:R-:W-:Y:S01]  /*25040*/  ISETP.GT.U32.AND P1, PT, R8, 0x7feffffe, PT ;  /* 0x7feffffe0800780c */ /* 0x000fe20003f24070 */
[----:B------:R-:W-:Y:S01]  /*25050*/  IMAD.MOV.U32 R8, RZ, RZ, R16 ;  /* 0x000000ffff087224 */ /* 0x000fe200078e0010 */
[----:B------:R-:W-:-:S11]  /*25060*/  @!P0 MOV R8, R2 ;  /* 0x0000000200088202 */ /* 0x000fd60000000f00 */
[----:B0-----:R-:W-:Y:S05]  /*25070*/  @P1 BRA `(.L_x_473) ;  /* 0x0000000400041947 */ /* 0x001fea0003800000 */
[----:B------:R-:W-:Y:S01]  /*25080*/  LOP3.LUT R2, R0, 0xfffff, RZ, 0xc0, !PT ;  /* 0x000fffff00027812 */ /* 0x000fe200078ec0ff */
[----:B------:R-:W-:Y:S01]  /*25090*/  IMAD.MOV.U32 R14, RZ, RZ, -0x748574fc ;  /* 0x8b7a8b04ff0e7424 */ /* 0x000fe200078e00ff */
[----:B------:R-:W-:Y:S01]  /*250a0*/  MOV R15, 0x3ed0ee25 ;  /* 0x3ed0ee25000f7802 */ /* 0x000fe20000000f00 */
[----:B------:R-:W-:Y:S01]  /*250b0*/  UMOV UR4, 0x3ae80f1e ;  /* 0x3ae80f1e00047882 */ /* 0x000fe20000000000 */
[----:B------:R-:W-:Y:S01]  /*250c0*/  LOP3.LUT R3, R2, 0x3ff00000, RZ, 0xfc, !PT ;  /* 0x3ff0000002037812 */ /* 0x000fe200078efcff */
[----:B------:R-:W-:Y:S01]  /*250d0*/  IMAD.MOV.U32 R2, RZ, RZ, R8 ;  /* 0x000000ffff027224 */ /* 0x000fe200078e0008 */
[----:B------:R-:W-:Y:S01]  /*250e0*/  UMOV UR5, 0x3eb1380b ;  /* 0x3eb1380b00057882 */ /* 0x000fe20000000000 */
[----:B------:R-:W-:Y:S01]  /*250f0*/  IMAD.MOV.U32 R8, RZ, RZ, RZ ;  /* 0x000000ffff087224 */ /* 0x000fe200078e00ff */
[----:B------:R-:W-:Y:S01]  /*25100*/  ISETP.GE.U32.AND P0, PT, R3, 0x3ff6a09f, PT ;  /* 0x3ff6a09f0300780c */ /* 0x000fe20003f06070 */
[----:B------:R-:W-:Y:S01]  /*25110*/  UMOV UR6, 0x80000000 ;  /* 0x8000000000067882 */ /* 0x000fe20000000000 */
[----:B------:R-:W-:Y:S01]  /*25120*/  LEA.HI R21, R0, R21, RZ, 0xc ;  /* 0x0000001500157211 */ /* 0x000fe200078f60ff */
[----:B------:R-:W-:-:S10]  /*25130*/  UMOV UR7, 0x43300000 ;  /* 0x4330000000077882 */ /* 0x000fd40000000000 */
[----:B------:R-:W-:Y:S02]  /*25140*/  @P0 VIADD R5, R3, 0xfff00000 ;  /* 0xfff0000003050836 */ /* 0x000fe40000000000 */
[----:B------:R-:W-:Y:S02]  /*25150*/  @P0 VIADD R21, R21, 0x1 ;  /* 0x0000000115150836 */ /* 0x000fe40000000000 */
[----:B------:R-:W-:-:S03]  /*25160*/  @P0 IMAD.MOV.U32 R3, RZ, RZ, R5 ;  /* 0x000000ffff030224 */ /* 0x000fc600078e0005 */
[----:B------:R-:W-:Y:S01]  /*25170*/  LOP3.LUT R20, R21, 0x80000000, RZ, 0x3c, !PT ;  /* 0x8000000015147812 */ /* 0x000fe200078e3cff */
[----:B------:R-:W-:Y:S02]  /*25180*/  IMAD.MOV.U32 R21, RZ, RZ, 0x43300000 ;  /* 0x43300000ff157424 */ /* 0x000fe400078e00ff */
        /* <DEDUP_REMOVED lines=48> */
.L_x_473:
[----:B------:R-:W-:Y:S01]  /*25490*/  IMAD.MOV.U32 R4, RZ, RZ, 0x0 ;  /* 0x00000000ff047424 */ /* 0x000fe200078e00ff */
[----:B------:R-:W-:Y:S01]  /*254a0*/  LOP3.LUT P0, RZ, R3, 0x7fffffff, RZ, 0xc0, !PT ;  /* 0x7fffffff03ff7812 */ /* 0x000fe2000780c0ff */
[----:B------:R-:W-:-:S06]  /*254b0*/  IMAD.MOV.U32 R5, RZ, RZ, 0x7ff00000 ;  /* 0x7ff00000ff057424 */ /* 0x000fcc00078e00ff */
[----:B------:R-:W-:-:S10]  /*254c0*/  DFMA R4, R2, R4, +INF ;  /* 0x7ff000000204742b */ /* 0x000fd40000000004 */
[----:B------:R-:W-:Y:S02]  /*254d0*/  FSEL R2, R4, RZ, P0 ;  /* 0x000000ff04027208 */ /* 0x000fe40000000000 */
[----:B------:R-:W-:-:S07]  /*254e0*/  FSEL R3, R5, -QNAN , P0 ;  /* 0xfff0000005037808 */ /* 0x000fce0000000000 */
.L_x_474:
[----:B------:R-:W-:Y:S05]  /*254f0*/  BSYNC.RECONVERGENT B0 ;  /* 0x0000000000007941 */ /* 0x000fea0003800200 */
.L_x_472:
[----:B------:R-:W-:Y:S01]  /*25500*/  ISETP.GT.AND P0, PT, R19, 0xfffff, PT ;  /* 0x000fffff1300780c */ /* 0x000fe20003f04270 */
[--C-:B------:R-:W-:Y:S01]  /*25510*/  IMAD.MOV.U32 R4, RZ, RZ, R18.reuse ;  /* 0x000000ffff047224 */ /* 0x100fe200078e0012 */
[----:B------:R-:W-:Y:S01]  /*25520*/  MOV R5, R19 ;  /* 0x0000001300057202 */ /* 0x000fe20000000f00 */
[----:B------:R-:W-:Y:S01]  /*25530*/  IMAD.MOV.U32 R0, RZ, RZ, R19 ;  /* 0x000000ffff007224 */ /* 0x000fe200078e0013 */
[----:B------:R-:W-:Y:S01]  /*25540*/  BSSY.RECONVERGENT B0, `(.L_x_475) ;  /* 0x0000051000007945 */ /* 0x000fe20003800200 */
[----:B------:R-:W-:Y:S01]  /*25550*/  DMUL R24, R16, R2 ;  /* 0x0000000210187228 */ /* 0x000fe20000000000 */
[----:B------:R-:W-:Y:S02]  /*25560*/  IMAD.MOV.U32 R17, RZ, RZ, -0x3ff ;  /* 0xfffffc01ff117424 */ /* 0x000fe400078e00ff */
[----:B------:R-:W-:-:S05]  /*25570*/  IMAD.MOV.U32 R2, RZ, RZ, R18 ;  /* 0x000000ffff027224 */ /* 0x000fca00078e0012 */
[----:B------:R-:W-:Y:S01]  /*25580*/  @!P0 DMUL R4, R18, 1.80143985094819840000e+16 ;  /* 0x4350000012048828 */ /* 0x000fe20000000000 */
[----:B------:R-:W-:-:S09]  /*25590*/  @!P0 MOV R17, 0xfffffbcb ;  /* 0xfffffbcb00118802 */ /* 0x000fd20000000f00 */
[----:B------:R-:W-:Y:S02]  /*255a0*/  @!P0 IMAD.MOV.U32 R0, RZ, RZ, R5 ;  /* 0x000000ffff008224 */ /* 0x000fe400078e0005 */
[----:B------:R-:W-:Y:S02]  /*255b0*/  @!P0 IMAD.MOV.U32 R2, RZ, RZ, R4 ;  /* 0x000000ffff028224 */ /* 0x000fe400078e0004 */
[----:B------:R-:W-:-:S05]  /*255c0*/  VIADD R8, R0, 0xffffffff ;  /* 0xffffffff00087836 */ /* 0x000fca0000000000 */
[----:B------:R-:W-:-:S13]  /*255d0*/  ISETP.GT.U32.AND P1, PT, R8, 0x7feffffe, PT ;  /* 0x7feffffe0800780c */ /* 0x000fda0003f24070 */
[----:B------:R-:W-:Y:S05]  /*255e0*/  @P1 BRA `(.L_x_476) ;  /* 0x0000000400001947 */ /* 0x000fea0003800000 */
[C---:B------:R-:W-:Y:S01]  /*255f0*/  LOP3.LUT R3, R0.reuse, 0xfffff, RZ, 0xc0, !PT ;  /* 0x000fffff00037812 */ /* 0x040fe200078ec0ff */
[----:B------:R-:W-:Y:S01]  /*25600*/  IMAD.MOV.U32 R8, RZ, RZ, RZ ;  /* 0x000000ffff087224 */ /* 0x000fe200078e00ff */
[----:B------:R-:W-:Y:S01]  /*25610*/  MOV R15, 0x3ed0ee25 ;  /* 0x3ed0ee25000f7802 */ /* 0x000fe20000000f00 */
[----:B------:R-:W-:Y:S01]  /*25620*/  IMAD.MOV.U32 R14, RZ, RZ, -0x748574fc ;  /* 0x8b7a8b04ff0e7424 */ /* 0x000fe200078e00ff */
[----:B------:R-:W-:Y:S01]  /*25630*/  LOP3.LUT R3, R3, 0x3ff00000, RZ, 0xfc, !PT ;  /* 0x3ff0000003037812 */ /* 0x000fe200078efcff */
[----:B------:R-:W-:Y:S01]  /*25640*/  UMOV UR4, 0x3ae80f1e ;  /* 0x3ae80f1e00047882 */ /* 0x000fe20000000000 */
[----:B------:R-:W-:Y:S01]  /*25650*/  UMOV UR5, 0x3eb1380b ;  /* 0x3eb1380b00057882 */ /* 0x000fe20000000000 */
[----:B------:R-:W-:Y:S01]  /*25660*/  LEA.HI R17, R0, R17, RZ, 0xc ;  /* 0x0000001100117211 */ /* 0x000fe200078f60ff */
[----:B------:R-:W-:Y:S01]  /*25670*/  UMOV UR6, 0x80000000 ;  /* 0x8000000000067882 */ /* 0x000fe20000000000 */
[----:B------:R-:W-:Y:S01]  /*25680*/  ISETP.GE.U32.AND P0, PT, R3, 0x3ff6a09f, PT ;  /* 0x3ff6a09f0300780c */ /* 0x000fe20003f06070 */
[----:B------:R-:W-:-:S12]  /*25690*/  UMOV UR7, 0x43300000 ;  /* 0x4330000000077882 */ /* 0x000fd80000000000 */
        /* <DEDUP_REMOVED lines=53> */
.L_x_476:
[----:B------:R-:W-:Y:S01]  /*259f0*/  IMAD.MOV.U32 R2, RZ, RZ, 0x0 ;  /* 0x00000000ff027424 */ /* 0x000fe200078e00ff */
[----:B------:R-:W-:Y:S01]  /*25a00*/  LOP3.LUT P0, RZ, R5, 0x7fffffff, RZ, 0xc0, !PT ;  /* 0x7fffffff05ff7812 */ /* 0x000fe2000780c0ff */
[----:B------:R-:W-:-:S06]  /*25a10*/  IMAD.MOV.U32 R3, RZ, RZ, 0x7ff00000 ;  /* 0x7ff00000ff037424 */ /* 0x000fcc00078e00ff */
[----:B------:R-:W-:-:S10]  /*25a20*/  DFMA R2, R4, R2, +INF ;  /* 0x7ff000000402742b */ /* 0x000fd40000000002 */
[----:B------:R-:W-:Y:S02]  /*25a30*/  FSEL R2, R2, RZ, P0 ;  /* 0x000000ff02027208 */ /* 0x000fe40000000000 */
[----:B------:R-:W-:-:S07]  /*25a40*/  FSEL R3, R3, -QNAN , P0 ;  /* 0xfff0000003037808 */ /* 0x000fce0000000000 */
.L_x_477:
[----:B------:R-:W-:Y:S05]  /*25a50*/  BSYNC.RECONVERGENT B0 ;  /* 0x0000000000007941 */ /* 0x000fea0003800200 */
.L_x_475:
[----:B------:R-:W-:Y:S01]  /*25a60*/  ISETP.GT.AND P0, PT, R23, 0xfffff, PT ;  /* 0x000fffff1700780c */ /* 0x000fe20003f04270 */
[--C-:B------:R-:W-:Y:S01]  /*25a70*/  IMAD.MOV.U32 R4, RZ, RZ, R22.reuse ;  /* 0x000000ffff047224 */ /* 0x100fe200078e0016 */
[----:B------:R-:W-:Y:S01]  /*25a80*/  MOV R5, R23 ;  /* 0x0000001700057202 */ /* 0x000fe20000000f00 */
[----:B------:R-:W-:Y:S01]  /*25a90*/  IMAD.MOV.U32 R0, RZ, RZ, R23 ;  /* 0x000000ffff007224 */ /* 0x000fe200078e0017 */
[----:B------:R-:W-:Y:S01]  /*25aa0*/  BSSY.RECONVERGENT B0, `(.L_x_478) ;  /* 0x0000051000007945 */ /* 0x000fe20003800200 */
[----:B------:R-:W-:Y:S01]  /*25ab0*/  DFMA R24, R18, R2, R24 ;  /* 0x000000021218722b */ /* 0x000fe20000000018 */
        /* <DEDUP_REMOVED lines=73> */
.L_x_479:
[----:B------:R-:W-:Y:S01]  /*25f50*/  IMAD.MOV.U32 R2, RZ, RZ, 0x0 ;  /* 0x00000000ff027424 */ /* 0x000fe200078e00ff */
[----:B------:R-:W-:Y:S01]  /*25f60*/  LOP3.LUT P0, RZ, R5, 0x7fffffff, RZ, 0xc0, !PT ;  /* 0x7fffffff05ff7812 */ /* 0x000fe2000780c0ff */
[----:B------:R-:W-:-:S06]  /*25f70*/  IMAD.MOV.U32 R3, RZ, RZ, 0x7ff00000 ;  /* 0x7ff00000ff037424 */ /* 0x000fcc00078e00ff */
[----:B------:R-:W-:-:S10]  /*25f80*/  DFMA R2, R4, R2, +INF ;  /* 0x7ff000000402742b */ /* 0x000fd40000000002 */
[----:B------:R-:W-:Y:S02]  /*25f90*/  FSEL R2, R2, RZ, P0 ;  /* 0x000000ff02027208 */ /* 0x000fe40000000000 */
[----:B------:R-:W-:-:S07]  /*25fa0*/  FSEL R3, R3, -QNAN , P0 ;  /* 0xfff0000003037808 */ /* 0x000fce0000000000 */
.L_x_480:
[----:B------:R-:W-:Y:S05]  /*25fb0*/  BSYNC.RECONVERGENT B0 ;  /* 0x0000000000007941 */ /* 0x000fea0003800200 */
.L_x_478:
[----:B------:R-:W-:-:S08]  /*25fc0*/  DFMA R2, R22, R2, R24 ;  /* 0x000000021602722b */ /* 0x000fd00000000018 */
[----:B------:R-:W-:-:S07]  /*25fd0*/  DADD R2, -RZ, -R2 ;  /* 0x00000000ff027229 */ /* 0x000fce0000000902 */
[----:B------:R-:W-:Y:S01]  /*25fe0*/  STG.E.64 desc[UR36][R6.64+0x28], R2 ;  /* 0x0000280206007986 */ /* 0x000fe2000c101b24 */
[----:B------:R-:W-:Y:S05]  /*25ff0*/  EXIT ;  /* 0x000000000000794d */ /* 0x000fea0003800000 */
        .weak           $__internal_0_$__cuda_sm20_dblrcp_rn_slowpath_v3
        .type           $__internal_0_$__cuda_sm20_dblrcp_rn_slowpath_v3,@function
        .size           $__internal_0_$__cuda_sm20_dblrcp_rn_slowpath_v3,($__internal_1_$__cuda_sm20_div_rn_f64_full - $__internal_0_$__cuda_sm20_dblrcp_rn_slowpath_v3)
$__internal_0_$__cuda_sm20_dblrcp_rn_slowpath_v3:
[----:B------:R-:W-:Y:S01]  /*26000*/  IMAD.MOV.U32 R44, RZ, RZ, R20 ;  /* 0x000000ffff2c7224 */ /* 0x000fe200078e0014 */
[----:B------:R-:W-:Y:S01]  /*26010*/  MOV R45, R21 ;  /* 0x00000015002d7202 */ /* 0x000fe20000000f00 */
[----:B------:R-:W-:Y:S05]  /*26020*/  BSSY.RECONVERGENT B1, `(.L_x_481) ;  /* 0x0000025000017945 */ /* 0x000fea0003800200 */
[----:B------:R-:W-:-:S14]  /*26030*/  DSETP.GTU.AND P0, PT, |R44|, +INF , PT ;  /* 0x7ff000002c00742a */ /* 0x000fdc0003f0c200 */
[----:B------:R-:W-:Y:S05]  /*26040*/  @P0 BRA `(.L_x_482) ;  /* 0x0000000000800947 */ /* 0x000fea0003800000 */
[----:B------:R-:W-:-:S05]  /*26050*/  LOP3.LUT R22, R21, 0x7fffffff, RZ, 0xc0, !PT ;  /* 0x7fffffff15167812 */ /* 0x000fca00078ec0ff */
[----:B------:R-:W-:-:S05]  /*26060*/  VIADD R20, R22, 0xffffffff ;  /* 0xffffffff16147836 */ /* 0x000fca0000000000 */
[----:B------:R-:W-:-:S13]  /*26070*/  ISETP.GE.U32.AND P0, PT, R20, 0x7fefffff, PT ;  /* 0x7fefffff1400780c */ /* 0x000fda0003f06070 */
[----:B------:R-:W-:Y:S01]  /*26080*/  @P0 LOP3.LUT R21, R45, 0x7ff00000, RZ, 0x3c, !PT ;  /* 0x7ff000002d150812 */ /* 0x000fe200078e3cff */
[----:B------:R-:W-:Y:S01]  /*26090*/  @P0 IMAD.MOV.U32 R20, RZ, RZ, RZ ;  /* 0x000000ffff140224 */ /* 0x000fe200078e00ff */
[----:B------:R-:W-:Y:S06]  /*260a0*/  @P0 BRA `(.L_x_483) ;  /* 0x0000000000700947 */ /* 0x000fec0003800000 */
[----:B------:R-:W-:-:S13]  /*260b0*/  ISETP.GE.U32.AND P0, PT, R22, 0x1000001, PT ;  /* 0x010000011600780c */ /* 0x000fda0003f06070 */
[----:B------:R-:W-:Y:S05]  /*260c0*/  @!P0 BRA `(.L_x_484) ;  /* 0x0000000000388947 */ /* 0x000fea0003800000 */
[----:B------:R-:W-:Y:S02]  /*260d0*/  VIADD R21, R45, 0xc0200000 ;  /* 0xc02000002d157836 */ /* 0x000fe40000000000 */
[----:B------:R-:W-:Y:S02]  /*260e0*/  IMAD.MOV.U32 R20, RZ, RZ, R44 ;  /* 0x000000ffff147224 */ /* 0x000fe400078e002c */
[----:B------:R-:W0:Y:S01]  /*260f0*/  MUFU.RCP64H R23, R21 ;  /* 0x0000001500177308 */ /* 0x000e220000001800 */
[----:B------:R-:W-:-:S06]  /*26100*/  IMAD.MOV.U32 R22, RZ, RZ, R3 ;  /* 0x000000ffff167224 */ /* 0x000fcc00078e0003 */
[----:B0-----:R-:W-:-:S08]  /*26110*/  DFMA R30, -R20, R22, 1 ;  /* 0x3ff00000141e742b */ /* 0x001fd00000000116 */
[----:B------:R-:W-:-:S08]  /*26120*/  DFMA R30, R30, R30, R30 ;  /* 0x0000001e1e1e722b */ /* 0x000fd0000000001e */
[----:B------:R-:W-:-:S08]  /*26130*/  DFMA R30, R22, R30, R22 ;  /* 0x0000001e161e722b */ /* 0x000fd00000000016 */
[----:B------:R-:W-:-:S08]  /*26140*/  DFMA R22, -R20, R30, 1 ;  /* 0x3ff000001416742b */ /* 0x000fd0000000011e */
[----:B------:R-:W-:-:S08]  /*26150*/  DFMA R22, R30, R22, R30 ;  /* 0x000000161e16722b */ /* 0x000fd0000000001e */
[----:B------:R-:W-:-:S08]  /*26160*/  DMUL R22, R22, 2.2250738585072013831e-308 ;  /* 0x0010000016167828 */ /* 0x000fd00000000000 */
[----:B------:R-:W-:-:S08]  /*26170*/  DFMA R30, -R44, R22, 1 ;  /* 0x3ff000002c1e742b */ /* 0x000fd00000000116 */
[----:B------:R-:W-:-:S08]  /*26180*/  DFMA R30, R30, R30, R30 ;  /* 0x0000001e1e1e722b */ /* 0x000fd0000000001e */
[----:B------:R-:W-:Y:S01]  /*26190*/  DFMA R20, R22, R30, R22 ;  /* 0x0000001e1614722b */ /* 0x000fe20000000016 */
[----:B------:R-:W-:Y:S10]  /*261a0*/  BRA `(.L_x_483) ;  /* 0x0000000000307947 */ /* 0x000ff40003800000 */
.L_x_484:
[----:B------:R-:W-:Y:S01]  /*261b0*/  DMUL R22, R44, 8.11296384146066816958e+31 ;  /* 0x469000002c167828 */ /* 0x000fe20000000000 */
[----:B------:R-:W-:-:S05]  /*261c0*/  MOV R20, R3 ;  /* 0x0000000300147202 */ /* 0x000fca0000000f00 */
[----:B------:R-:W0:Y:S02]  /*261d0*/  MUFU.RCP64H R21, R23 ;  /* 0x0000001700157308 */ /* 0x000e240000001800 */
[----:B0-----:R-:W-:-:S08]  /*261e0*/  DFMA R30, -R22, R20, 1 ;  /* 0x3ff00000161e742b */ /* 0x001fd00000000114 */
[----:B------:R-:W-:-:S08]  /*261f0*/  DFMA R30, R30, R30, R30 ;  /* 0x0000001e1e1e722b */ /* 0x000fd0000000001e */
[----:B------:R-:W-:-:S08]  /*26200*/  DFMA R30, R20, R30, R20 ;  /* 0x0000001e141e722b */ /* 0x000fd00000000014 */
[----:B------:R-:W-:-:S08]  /*26210*/  DFMA R20, -R22, R30, 1 ;  /* 0x3ff000001614742b */ /* 0x000fd0000000011e */
[----:B------:R-:W-:-:S08]  /*26220*/  DFMA R20, R30, R20, R30 ;  /* 0x000000141e14722b */ /* 0x000fd0000000001e */
[----:B------:R-:W-:Y:S01]  /*26230*/  DMUL R20, R20, 8.11296384146066816958e+31 ;  /* 0x4690000014147828 */ /* 0x000fe20000000000 */
[----:B------:R-:W-:Y:S10]  /*26240*/  BRA `(.L_x_483) ;  /* 0x0000000000087947 */ /* 0x000ff40003800000 */
.L_x_482:
[----:B------:R-:W-:Y:S01]  /*26250*/  LOP3.LUT R21, R45, 0x80000, RZ, 0xfc, !PT ;  /* 0x000800002d157812 */ /* 0x000fe200078efcff */
[----:B------:R-:W-:-:S07]  /*26260*/  IMAD.MOV.U32 R20, RZ, RZ, R44 ;  /* 0x000000ffff147224 */ /* 0x000fce00078e002c */
.L_x_483:
[----:B------:R-:W-:Y:S05]  /*26270*/  BSYNC.RECONVERGENT B1 ;  /* 0x0000000000017941 */ /* 0x000fea0003800200 */
.L_x_481:
[----:B------:R-:W-:Y:S02]  /*26280*/  IMAD.MOV.U32 R30, RZ, RZ, R20 ;  /* 0x000000ffff1e7224 */ /* 0x000fe400078e0014 */
[----:B------:R-:W-:Y:S02]  /*26290*/  IMAD.MOV.U32 R31, RZ, RZ, R21 ;  /* 0x000000ffff1f7224 */ /* 0x000fe400078e0015 */
[----:B------:R-:W-:Y:S02]  /*262a0*/  IMAD.MOV.U32 R20, RZ, RZ, R26 ;  /* 0x000000ffff147224 */ /* 0x000fe400078e001a */
[----:B------:R-:W-:-:S04]  /*262b0*/  IMAD.MOV.U32 R21, RZ, RZ, 0x0 ;  /* 0x00000000ff157424 */ /* 0x000fc800078e00ff */
[----:B------:R-:W-:Y:S05]  /*262c0*/  RET.REL.NODEC R20 `(_Z6kernelPdS_S_S_S_iiidS_S_Pi) ;  /* 0xfffffd9c144c7950 */ /* 0x000fea0003c3ffff */
        .weak           $__internal_1_$__cuda_sm20_div_rn_f64_full
        .type           $__internal_1_$__cuda_sm20_div_rn_f64_full,@function
        .size           $__internal_1_$__cuda_sm20_div_rn_f64_full,($__internal_2_$__cuda_sm20_dsqrt_rn_f64_mediumpath_v1 - $__internal_1_$__cuda_sm20_div_rn_f64_full)
$__internal_1_$__cuda_sm20_div_rn_f64_full:
[C---:B------:R-:W-:Y:S01]  /*262d0*/  FSETP.GEU.AND P0, PT, |R25|.reuse, 1.469367938527859385e-39, PT ;  /* 0x001000001900780b */ /* 0x040fe20003f0e200 */
[----:B------:R-:W-:Y:S01]  /*262e0*/  IMAD.MOV.U32 R32, RZ, RZ, 0x1 ;  /* 0x00000001ff207424 */ /* 0x000fe200078e00ff */
[----:B------:R-:W-:Y:S01]  /*262f0*/  MOV R24, R28 ;  /* 0x0000001c00187202 */ /* 0x000fe20000000f00 */
[----:B------:R-:W-:Y:S01]  /*26300*/  IMAD.MOV.U32 R30, RZ, RZ, R26 ;  /* 0x000000ffff1e7224 */ /* 0x000fe200078e001a */
[----:B------:R-:W-:Y:S01]  /*26310*/  LOP3.LUT R29, R25, 0x800fffff, RZ, 0xc0, !PT ;  /* 0x800fffff191d7812 */ /* 0x000fe200078ec0ff */
[----:B------:R-:W-:Y:S01]  /*26320*/  BSSY.RECONVERGENT B0, `(.L_x_485) ;  /* 0x0000053000007945 */ /* 0x000fe20003800200 */
[----:B------:R-:W-:Y:S02]  /*26330*/  FSETP.GEU.AND P1, PT, |R31|, 1.469367938527859385e-39, PT ;  /* 0x001000001f00780b */ /* 0x000fe40003f2e200 */
[----:B------:R-:W-:Y:S02]  /*26340*/  LOP3.LUT R29, R29, 0x3ff00000, RZ, 0xfc, !PT ;  /* 0x3ff000001d1d7812 */ /* 0x000fe400078efcff */
[----:B------:R-:W-:-:S02]  /*26350*/  LOP3.LUT R3, R31, 0x7ff00000, RZ, 0xc0, !PT ;  /* 0x7ff000001f037812 */ /* 0x000fc400078ec0ff */
[----:B------:R-:W-:Y:S01]  /*26360*/  LOP3.LUT R66, R25, 0x7ff00000, RZ, 0xc0, !PT ;  /* 0x7ff0000019427812 */ /* 0x000fe200078ec0ff */
[----:B------:R-:W-:-:S03]  /*26370*/  @!P0 DMUL R28, R24, 8.98846567431157953865e+307 ;  /* 0x7fe00000181c8828 */ /* 0x000fc60000000000 */
[----:B------:R-:W-:-:S03]  /*26380*/  ISETP.GE.U32.AND P3, PT, R3, R66, PT ;  /* 0x000000420300720c */ /* 0x000fc60003f66070 */
[----:B------:R-:W0:Y:S01]  /*26390*/  MUFU.RCP64H R33, R29 ;  /* 0x0000001d00217308 */ /* 0x000e220000001800 */
[----:B------:R-:W-:Y:S01]  /*263a0*/  @!P1 LOP3.LUT R26, R25, 0x7ff00000, RZ, 0xc0, !PT ;  /* 0x7ff00000191a9812 */ /* 0x000fe200078ec0ff */
[----:B------:R-:W-:Y:S02]  /*263b0*/  @!P1 IMAD.MOV.U32 R62, RZ, RZ, RZ ;  /* 0x000000ffff3e9224 */ /* 0x000fe400078e00ff */
[----:B------:R-:W-:Y:S02]  /*263c0*/  @!P0 LOP3.LUT R66, R29, 0x7ff00000, RZ, 0xc0, !PT ;  /* 0x7ff000001d428812 */ /* 0x000fe400078ec0ff */
[----:B------:R-:W-:Y:S01]  /*263d0*/  @!P1 ISETP.GE.U32.AND P2, PT, R3, R26, PT ;  /* 0x0000001a0300920c */ /* 0x000fe20003f46070 */
[----:B------:R-:W-:Y:S02]  /*263e0*/  IMAD.MOV.U32 R26, RZ, RZ, 0x1ca00000 ;  /* 0x1ca00000ff1a7424 */ /* 0x000fe400078e00ff */
[----:B------:R-:W-:-:S03]  /*263f0*/  VIADD R67, R66, 0xffffffff ;  /* 0xffffffff42437836 */ /* 0x000fc60000000000 */
[----:B------:R-:W-:-:S04]  /*26400*/  @!P1 SEL R59, R26, 0x63400000, !P2 ;  /* 0x634000001a3b9807 */ /* 0x000fc80005000000 */
[----:B------:R-:W-:Y:S01]  /*26410*/  @!P1 LOP3.LUT R59, R59, 0x80000000, R31, 0xf8, !PT ;  /* 0x800000003b3b9812 */ /* 0x000fe200078ef81f */
[----:B0-----:R-:W-:-:S03]  /*26420*/  DFMA R60, R32, -R28, 1 ;  /* 0x3ff00000203c742b */ /* 0x001fc6000000081c */
[----:B------:R-:W-:Y:S02]  /*26430*/  @!P1 LOP3.LUT R63, R59, 0x100000, RZ, 0xfc, !PT ;  /* 0x001000003b3f9812 */ /* 0x000fe400078efcff */
[----:B------:R-:W-:-:S03]  /*26440*/  MOV R59, R3 ;  /* 0x00000003003b7202 */ /* 0x000fc60000000f00 */
[----:B------:R-:W-:-:S08]  /*26450*/  DFMA R60, R60, R60, R60 ;  /* 0x0000003c3c3c722b */ /* 0x000fd0000000003c */
[----:B------:R-:W-:Y:S01]  /*26460*/  DFMA R60, R32, R60, R32 ;  /* 0x0000003c203c722b */ /* 0x000fe20000000020 */
[----:B------:R-:W-:Y:S01]  /*26470*/  SEL R33, R26, 0x63400000, !P3 ;  /* 0x634000001a217807 */ /* 0x000fe20005800000 */
[----:B------:R-:W-:-:S03]  /*26480*/  IMAD.MOV.U32 R32, RZ, RZ, R30 ;  /* 0x000000ffff207224 */ /* 0x000fc600078e001e */
[----:B------:R-:W-:-:S03]  /*26490*/  LOP3.LUT R33, R33, 0x800fffff, R31, 0xf8, !PT ;  /* 0x800fffff21217812 */ /* 0x000fc600078ef81f */
[----:B------:R-:W-:-:S03]  /*264a0*/  DFMA R64, R60, -R28, 1 ;  /* 0x3ff000003c40742b */ /* 0x000fc6000000081c */
[----:B------:R-:W-:-:S05]  /*264b0*/  @!P1 DFMA R32, R32, 2, -R62 ;  /* 0x400000002020982b */ /* 0x000fca000000083e */
[----:B------:R-:W-:-:S05]  /*264c0*/  DFMA R60, R60, R64, R60 ;  /* 0x000000403c3c722b */ /* 0x000fca000000003c */
[----:B------:R-:W-:-:S03]  /*264d0*/  @!P1 LOP3.LUT R59, R33, 0x7ff00000, RZ, 0xc0, !PT ;  /* 0x7ff00000213b9812 */ /* 0x000fc600078ec0ff */
[----:B------:R-:W-:Y:S02]  /*264e0*/  DMUL R62, R60, R32 ;  /* 0x000000203c3e7228 */ /* 0x000fe40000000000 */
[----:B------:R-:W-:-:S05]  /*264f0*/  VIADD R64, R59, 0xffffffff ;  /* 0xffffffff3b407836 */ /* 0x000fca0000000000 */
[----:B------:R-:W-:Y:S01]  /*26500*/  ISETP.GT.U32.AND P0, PT, R64, 0x7feffffe, PT ;  /* 0x7feffffe4000780c */ /* 0x000fe20003f04070 */
[----:B------:R-:W-:-:S03]  /*26510*/  DFMA R64, R62, -R28, R32 ;  /* 0x8000001c3e40722b */ /* 0x000fc60000000020 */
[----:B------:R-:W-:-:S05]  /*26520*/  ISETP.GT.U32.OR P0, PT, R67, 0x7feffffe, P0 ;  /* 0x7feffffe4300780c */ /* 0x000fca0000704470 */
[----:B------:R-:W-:-:S08]  /*26530*/  DFMA R60, R60, R64, R62 ;  /* 0x000000403c3c722b */ /* 0x000fd0000000003e */
[----:B------:R-:W-:Y:S05]  /*26540*/  @P0 BRA `(.L_x_486) ;  /* 0x00000000006c0947 */ /* 0x000fea0003800000 */
[----:B------:R-:W-:-:S04]  /*26550*/  LOP3.LUT R62, R25, 0x7ff00000, RZ, 0xc0, !PT ;  /* 0x7ff00000193e7812 */ /* 0x000fc800078ec0ff */
[CC--:B------:R-:W-:Y:S02]  /*26560*/  VIADDMNMX R30, R3.reuse, -R62.reuse, 0xb9600000, !PT ;  /* 0xb9600000031e7446 */ /* 0x0c0fe4000780093e */
[----:B------:R-:W-:Y:S02]  /*26570*/  ISETP.GE.U32.AND P0, PT, R3, R62, PT ;  /* 0x0000003e0300720c */ /* 0x000fe40003f06070 */
[----:B------:R-:W-:Y:S01]  /*26580*/  VIMNMX R3, PT, PT, R30, 0x46a00000, PT ;  /* 0x46a000001e037848 */ /* 0x000fe20003fe0100 */
[----:B------:R-:W-:Y:S01]  /*26590*/  IMAD.MOV.U32 R30, RZ, RZ, RZ ;  /* 0x000000ffff1e7224 */ /* 0x000fe200078e00ff */
[----:B------:R-:W-:-:S05]  /*265a0*/  SEL R26, R26, 0x63400000, !P0 ;  /* 0x634000001a1a7807 */ /* 0x000fca0004000000 */
[----:B------:R-:W-:-:S04]  /*265b0*/  IMAD.IADD R3, R3, 0x1, -R26 ;  /* 0x0000000103037824 */ /* 0x000fc800078e0a1a */
[----:B------:R-:W-:-:S06]  /*265c0*/  VIADD R31, R3, 0x7fe00000 ;  /* 0x7fe00000031f7836 */ /* 0x000fcc0000000000 */
[----:B------:R-:W-:-:S10]  /*265d0*/  DMUL R62, R60, R30 ;  /* 0x0000001e3c3e7228 */ /* 0x000fd40000000000 */
[----:B------:R-:W-:-:S13]  /*265e0*/  FSETP.GTU.AND P0, PT, |R63|, 1.469367938527859385e-39, PT ;  /* 0x001000003f00780b */ /* 0x000fda0003f0c200 */
[----:B------:R-:W-:Y:S05]  /*265f0*/  @P0 BRA `(.L_x_487) ;  /* 0x0000000000940947 */ /* 0x000fea0003800000 */
[----:B------:R-:W-:Y:S01]  /*26600*/  DFMA R28, R60, -R28, R32 ;  /* 0x8000001c3c1c722b */ /* 0x000fe20000000020 */
[----:B------:R-:W-:-:S09]  /*26610*/  MOV R30, RZ ;  /* 0x000000ff001e7202 */ /* 0x000fd20000000f00 */
[C---:B------:R-:W-:Y:S02]  /*26620*/  FSETP.NEU.AND P0, PT, R29.reuse, RZ, PT ;  /* 0x000000ff1d00720b */ /* 0x040fe40003f0d000 */
[----:B------:R-:W-:-:S04]  /*26630*/  LOP3.LUT R33, R29, 0x80000000, R25, 0x48, !PT ;  /* 0x800000001d217812 */ /* 0x000fc800078e4819 */
[----:B------:R-:W-:-:S07]  /*26640*/  LOP3.LUT R31, R33, R31, RZ, 0xfc, !PT ;  /* 0x0000001f211f7212 */ /* 0x000fce00078efcff */
[----:B------:R-:W-:Y:S05]  /*26650*/  @!P0 BRA `(.L_x_487) ;  /* 0x00000000007c8947 */ /* 0x000fea0003800000 */
[----:B------:R-:W-:Y:S01]  /*26660*/  IMAD.MOV R25, RZ, RZ, -R3 ;  /* 0x000000ffff197224 */ /* 0x000fe200078e0a03 */
[----:B------:R-:W-:Y:S01]  /*26670*/  DMUL.RP R30, R60, R30 ;  /* 0x0000001e3c1e7228 */ /* 0x000fe20000008000 */
[----:B------:R-:W-:Y:S01]  /*26680*/  IMAD.MOV.U32 R24, RZ, RZ, RZ ;  /* 0x000000ffff187224 */ /* 0x000fe200078e00ff */
[----:B------:R-:W-:-:S05]  /*26690*/  IADD3 R3, PT, PT, -R3, -0x43300000, RZ ;  /* 0xbcd0000003037810 */ /* 0x000fca0007ffe1ff */
[----:B------:R-:W-:-:S03]  /*266a0*/  DFMA R24, R62, -R24, R60 ;  /* 0x800000183e18722b */ /* 0x000fc6000000003c */
[----:B------:R-:W-:-:S07]  /*266b0*/  LOP3.LUT R33, R31, R33, RZ, 0x3c, !PT ;  /* 0x000000211f217212 */ /* 0x000fce00078e3cff */
[----:B------:R-:W-:-:S04]  /*266c0*/  FSETP.NEU.AND P0, PT, |R25|, R3, PT ;  /* 0x000000031900720b */ /* 0x000fc80003f0d200 */
[----:B------:R-:W-:Y:S02]  /*266d0*/  FSEL R62, R30, R62, !P0 ;  /* 0x0000003e1e3e7208 */ /* 0x000fe40004000000 */
[----:B------:R-:W-:Y:S01]  /*266e0*/  FSEL R63, R33, R63, !P0 ;  /* 0x0000003f213f7208 */ /* 0x000fe20004000000 */
[----:B------:R-:W-:Y:S06]  /*266f0*/  BRA `(.L_x_487) ;  /* 0x0000000000547947 */ /* 0x000fec0003800000 */
.L_x_486:
[----:B------:R-:W-:-:S14]  /*26700*/  DSETP.NAN.AND P0, PT, R30, R30, PT ;  /* 0x0000001e1e00722a */ /* 0x000fdc0003f08000 */
[----:B------:R-:W-:Y:S05]  /*26710*/  @P0 BRA `(.L_x_488) ;  /* 0x0000000000440947 */ /* 0x000fea0003800000 */
[----:B------:R-:W-:-:S14]  /*26720*/  DSETP.NAN.AND P0, PT, R24, R24, PT ;  /* 0x000000181800722a */ /* 0x000fdc0003f08000 */
[----:B------:R-:W-:Y:S05]  /*26730*/  @P0 BRA `(.L_x_489) ;  /* 0x0000000000300947 */ /* 0x000fea0003800000 */
[----:B------:R-:W-:Y:S01]  /*26740*/  ISETP.NE.AND P0, PT, R59, R66, PT ;  /* 0x000000423b00720c */ /* 0x000fe20003f05270 */
[----:B------:R-:W-:Y:S02]  /*26750*/  IMAD.MOV.U32 R62, RZ, RZ, 0x0 ;  /* 0x00000000ff3e7424 */ /* 0x000fe400078e00ff */
[----:B------:R-:W-:-:S10]  /*26760*/  IMAD.MOV.U32 R63, RZ, RZ, -0x80000 ;  /* 0xfff80000ff3f7424 */ /* 0x000fd400078e00ff */
[----:B------:R-:W-:Y:S05]  /*26770*/  @!P0 BRA `(.L_x_487) ;  /* 0x0000000000348947 */ /* 0x000fea0003800000 */
[----:B------:R-:W-:Y:S02]  /*26780*/  ISETP.NE.AND P0, PT, R59, 0x7ff00000, PT ;  /* 0x7ff000003b00780c */ /* 0x000fe40003f05270 */
[----:B------:R-:W-:Y:S02]  /*26790*/  LOP3.LUT R63, R31, 0x80000000, R25, 0x48, !PT ;  /* 0x800000001f3f7812 */ /* 0x000fe400078e4819 */
[----:B------:R-:W-:-:S13]  /*267a0*/  ISETP.EQ.OR P0, PT, R66, RZ, !P0 ;  /* 0x000000ff4200720c */ /* 0x000fda0004702670 */
[----:B------:R-:W-:Y:S01]  /*267b0*/  @P0 LOP3.LUT R3, R63, 0x7ff00000, RZ, 0xfc, !PT ;  /* 0x7ff000003f030812 */ /* 0x000fe200078efcff */
[----:B------:R-:W-:Y:S01]  /*267c0*/  @!P0 IMAD.MOV.U32 R62, RZ, RZ, RZ ;  /* 0x000000ffff3e8224 */ /* 0x000fe200078e00ff */
[----:B------:R-:W-:-:S03]  /*267d0*/  @P0 MOV R62, RZ ;  /* 0x000000ff003e0202 */ /* 0x000fc60000000f00 */
[----:B------:R-:W-:Y:S01]  /*267e0*/  @P0 IMAD.MOV.U32 R63, RZ, RZ, R3 ;  /* 0x000000ffff3f0224 */ /* 0x000fe200078e0003 */
[----:B------:R-:W-:Y:S06]  /*267f0*/  BRA `(.L_x_487) ;  /* 0x0000000000147947 */ /* 0x000fec0003800000 */
.L_x_489:
[----:B------:R-:W-:Y:S01]  /*26800*/  LOP3.LUT R63, R25, 0x80000, RZ, 0xfc, !PT ;  /* 0x00080000193f7812 */ /* 0x000fe200078efcff */
[----:B------:R-:W-:Y:S01]  /*26810*/  IMAD.MOV.U32 R62, RZ, RZ, R24 ;  /* 0x000000ffff3e7224 */ /* 0x000fe200078e0018 */
[----:B------:R-:W-:Y:S06]  /*26820*/  BRA `(.L_x_487) ;  /* 0x0000000000087947 */ /* 0x000fec0003800000 */
.L_x_488:
[----:B------:R-:W-:Y:S01]  /*26830*/  LOP3.LUT R63, R31, 0x80000, RZ, 0xfc, !PT ;  /* 0x000800001f3f7812 */ /* 0x000fe200078efcff */
[----:B------:R-:W-:-:S07]  /*26840*/  IMAD.MOV.U32 R62, RZ, RZ, R30 ;  /* 0x000000ffff3e7224 */ /* 0x000fce00078e001e */
.L_x_487:
[----:B------:R-:W-:Y:S05]  /*26850*/  BSYNC.RECONVERGENT B0 ;  /* 0x0000000000007941 */ /* 0x000fea0003800200 */
.L_x_485:
[----:B------:R-:W-:Y:S02]  /*26860*/  HFMA2 R59, -RZ, RZ, 0, 0 ;  /* 0x00000000ff3b7431 */ /* 0x000fe400000001ff */
[----:B------:R-:W-:Y:S02]  /*26870*/  IMAD.MOV.U32 R24, RZ, RZ, R62 ;  /* 0x000000ffff187224 */ /* 0x000fe400078e003e */
[----:B------:R-:W-:Y:S01]  /*26880*/  IMAD.MOV.U32 R25, RZ, RZ, R63 ;  /* 0x000000ffff197224 */ /* 0x000fe200078e003f */
[----:B------:R-:W-:Y:S06]  /*26890*/  RET.REL.NODEC R58 `(_Z6kernelPdS_S_S_S_iiidS_S_Pi) ;  /* 0xfffffd943ad87950 */ /* 0x000fec0003c3ffff */
        .weak           $__internal_2_$__cuda_sm20_dsqrt_rn_f64_mediumpath_v1
        .type           $__internal_2_$__cuda_sm20_dsqrt_rn_f64_mediumpath_v1,@function
        .size           $__internal_2_$__cuda_sm20_dsqrt_rn_f64_mediumpath_v1,($__internal_3_$__cuda_sm20_sqrt_rn_f32_slowpath - $__internal_2_$__cuda_sm20_dsqrt_rn_f64_mediumpath_v1)
$__internal_2_$__cuda_sm20_dsqrt_rn_f64_mediumpath_v1:
[----:B------:R-:W-:Y:S01]  /*268a0*/  ISETP.GE.U32.AND P0, PT, R6, -0x3400000, PT ;  /* 0xfcc000000600780c */ /* 0x000fe20003f06070 */
[----:B------:R-:W-:Y:S01]  /*268b0*/  BSSY.RECONVERGENT B3, `(.L_x_490) ;  /* 0x000002a000037945 */ /* 0x000fe20003800200 */
[----:B------:R-:W-:Y:S01]  /*268c0*/  IMAD.MOV.U32 R20, RZ, RZ, R24 ;  /* 0x000000ffff147224 */ /* 0x000fe200078e0018 */
[----:B------:R-:W-:Y:S01]  /*268d0*/  MOV R24, R30 ;  /* 0x0000001e00187202 */ /* 0x000fe20000000f00 */
[----:B------:R-:W-:Y:S02]  /*268e0*/  IMAD.MOV.U32 R21, RZ, RZ, R25 ;  /* 0x000000ffff157224 */ /* 0x000fe400078e0019 */
[----:B------:R-:W-:Y:S02]  /*268f0*/  IMAD.MOV.U32 R6, RZ, RZ, R32 ;  /* 0x000000ffff067224 */ /* 0x000fe400078e0020 */
[----:B------:R-:W-:Y:S02]  /*26900*/  IMAD.MOV.U32 R7, RZ, RZ, R33 ;  /* 0x000000ffff077224 */ /* 0x000fe400078e0021 */
[----:B------:R-:W-:-:S02]  /*26910*/  IMAD.MOV.U32 R22, RZ, RZ, R28 ;  /* 0x000000ffff167224 */ /* 0x000fc400078e001c */
[----:B------:R-:W-:Y:S01]  /*26920*/  IMAD.MOV.U32 R25, RZ, RZ, R31 ;  /* 0x000000ffff197224 */ /* 0x000fe200078e001f */
[----:B------:R-:W-:Y:S06]  /*26930*/  @!P0 BRA `(.L_x_491) ;  /* 0x0000000000208947 */ /* 0x000fec0003800000 */
[----:B------:R-:W-:-:S10]  /*26940*/  DFMA.RM R6, R6, R22, R24 ;  /* 0x000000160606722b */ /* 0x000fd40000004018 */
[----:B------:R-:W-:-:S05]  /*26950*/  IADD3 R22, P0, PT, R6, 0x1, RZ ;  /* 0x0000000106167810 */ /* 0x000fca0007f1e0ff */
[----:B------:R-:W-:-:S06]  /*26960*/  IMAD.X R23, RZ, RZ, R7, P0 ;  /* 0x000000ffff177224 */ /* 0x000fcc00000e0607 */
[----:B------:R-:W-:-:S08]  /*26970*/  DFMA.RP R20, -R6, R22, R20 ;  /* 0x000000160614722b */ /* 0x000fd00000008114 */
[----:B------:R-:W-:-:S06]  /*26980*/  DSETP.GT.AND P0, PT, R20, RZ, PT ;  /* 0x000000ff1400722a */ /* 0x000fcc0003f04000 */
[----:B------:R-:W-:Y:S02]  /*26990*/  FSEL R6, R22, R6, P0 ;  /* 0x0000000616067208 */ /* 0x000fe40000000000 */
[----:B------:R-:W-:Y:S01]  /*269a0*/  FSEL R7, R23, R7, P0 ;  /* 0x0000000717077208 */ /* 0x000fe20000000000 */
[----:B------:R-:W-:Y:S06]  /*269b0*/  BRA `(.L_x_492) ;  /* 0x0000000000647947 */ /* 0x000fec0003800000 */
.L_x_491:
[----:B------:R-:W-:-:S14]  /*269c0*/  DSETP.NE.AND P0, PT, R20, RZ, PT ;  /* 0x000000ff1400722a */ /* 0x000fdc0003f05000 */
[----:B------:R-:W-:Y:S05]  /*269d0*/  @!P0 BRA `(.L_x_493) ;  /* 0x0000000000588947 */ /* 0x000fea0003800000 */
[----:B------:R-:W-:-:S13]  /*269e0*/  ISETP.GE.AND P0, PT, R21, RZ, PT ;  /* 0x000000ff1500720c */ /* 0x000fda0003f06270 */
[----:B------:R-:W-:Y:S02]  /*269f0*/  @!P0 IMAD.MOV.U32 R6, RZ, RZ, 0x0 ;  /* 0x00000000ff068424 */ /* 0x000fe400078e00ff */
[----:B------:R-:W-:Y:S01]  /*26a00*/  @!P0 IMAD.MOV.U32 R7, RZ, RZ, -0x80000 ;  /* 0xfff80000ff078424 */ /* 0x000fe200078e00ff */
[----:B------:R-:W-:Y:S06]  /*26a10*/  @!P0 BRA `(.L_x_492) ;  /* 0x00000000004c8947 */ /* 0x000fec0003800000 */
[----:B------:R-:W-:-:S13]  /*26a20*/  ISETP.GT.AND P0, PT, R21, 0x7fefffff, PT ;  /* 0x7fefffff1500780c */ /* 0x000fda0003f04270 */
[----:B------:R-:W-:Y:S05]  /*26a30*/  @P0 BRA `(.L_x_493) ;  /* 0x0000000000400947 */ /* 0x000fea0003800000 */
[----:B------:R-:W-:Y:S01]  /*26a40*/  DMUL R6, R20, 8.11296384146066816958e+31 ;  /* 0x4690000014067828 */ /* 0x000fe20000000000 */
[----:B------:R-:W-:Y:S01]  /*26a50*/  MOV R24, 0x0 ;  /* 0x0000000000187802 */ /* 0x000fe20000000f00 */
[----:B------:R-:W-:Y:S02]  /*26a60*/  IMAD.MOV.U32 R20, RZ, RZ, RZ ;  /* 0x000000ffff147224 */ /* 0x000fe400078e00ff */
[----:B------:R-:W-:Y:S02]  /*26a70*/  IMAD.MOV.U32 R25, RZ, RZ, 0x3fd80000 ;  /* 0x3fd80000ff197424 */ /* 0x000fe400078e00ff */
[----:B------:R-:W0:Y:S02]  /*26a80*/  MUFU.RSQ64H R21, R7 ;  /* 0x0000000700157308 */ /* 0x000e240000001c00 */
[----:B0-----:R-:W-:-:S08]  /*26a90*/  DMUL R22, R20, R20 ;  /* 0x0000001414167228 */ /* 0x001fd00000000000 */
[----:B------:R-:W-:-:S08]  /*26aa0*/  DFMA R22, R6, -R22, 1 ;  /* 0x3ff000000616742b */ /* 0x000fd00000000816 */
[----:B------:R-:W-:Y:S02]  /*26ab0*/  DFMA R24, R22, R24, 0.5 ;  /* 0x3fe000001618742b */ /* 0x000fe40000000018 */
[----:B------:R-:W-:-:S08]  /*26ac0*/  DMUL R22, R20, R22 ;  /* 0x0000001614167228 */ /* 0x000fd00000000000 */
[----:B------:R-:W-:-:S08]  /*26ad0*/  DFMA R22, R24, R22, R20 ;  /* 0x000000161816722b */ /* 0x000fd00000000014 */
[----:B------:R-:W-:Y:S02]  /*26ae0*/  DMUL R20, R6, R22 ;  /* 0x0000001606147228 */ /* 0x000fe40000000000 */
[----:B------:R-:W-:-:S06]  /*26af0*/  VIADD R23, R23, 0xfff00000 ;  /* 0xfff0000017177836 */ /* 0x000fcc0000000000 */
[----:B------:R-:W-:-:S08]  /*26b00*/  DFMA R24, R20, -R20, R6 ;  /* 0x800000141418722b */ /* 0x000fd00000000006 */
[----:B------:R-:W-:-:S10]  /*26b10*/  DFMA R6, R22, R24, R20 ;  /* 0x000000181606722b */ /* 0x000fd40000000014 */
[----:B------:R-:W-:Y:S01]  /*26b20*/  VIADD R7, R7, 0xfcb00000 ;  /* 0xfcb0000007077836 */ /* 0x000fe20000000000 */
[----:B------:R-:W-:Y:S06]  /*26b30*/  BRA `(.L_x_492) ;  /* 0x0000000000047947 */ /* 0x000fec0003800000 */
.L_x_493:
[----:B------:R-:W-:-:S11]  /*26b40*/  DADD R6, R20, R20 ;  /* 0x0000000014067229 */ /* 0x000fd60000000014 */
.L_x_492:
[----:B------:R-:W-:Y:S05]  /*26b50*/  BSYNC.RECONVERGENT B3 ;  /* 0x0000000000037941 */ /* 0x000fea0003800200 */
.L_x_490:
[----:B------:R-:W-:Y:S01]  /*26b60*/  IMAD.MOV.U32 R20, RZ, RZ, R6 ;  /* 0x000000ffff147224 */ /* 0x000fe200078e0006 */
[----:B------:R-:W-:Y:S01]  /*26b70*/  MOV R6, R3 ;  /* 0x0000000300067202 */ /* 0x000fe20000000f00 */
[----:B------:R-:W-:Y:S02]  /*26b80*/  IMAD.MOV.U32 R21, RZ, RZ, R7 ;  /* 0x000000ffff157224 */ /* 0x000fe400078e0007 */
[----:B------:R-:W-:-:S04]  /*26b90*/  IMAD.MOV.U32 R7, RZ, RZ, 0x0 ;  /* 0x00000000ff077424 */ /* 0x000fc800078e00ff */
[----:B------:R-:W-:Y:S05]  /*26ba0*/  RET.REL.NODEC R6 `(_Z6kernelPdS_S_S_S_iiidS_S_Pi) ;  /* 0xfffffd9406147950 */ /* 0x000fea0003c3ffff */
        .weak           $__internal_3_$__cuda_sm20_sqrt_rn_f32_slowpath
        .type           $__internal_3_$__cuda_sm20_sqrt_rn_f32_slowpath,@function
        .size           $__internal_3_$__cuda_sm20_sqrt_rn_f32_slowpath,($__internal_4_$__cuda_sm3x_div_rn_noftz_f32_slowpath - $__internal_3_$__cuda_sm20_sqrt_rn_f32_slowpath)
$__internal_3_$__cuda_sm20_sqrt_rn_f32_slowpath:
[----:B------:R-:W-:-:S13]  /*26bb0*/  LOP3.LUT P0, RZ, R2, 0x7fffffff, RZ, 0xc0, !PT ;  /* 0x7fffffff02ff7812 */ /* 0x000fda000780c0ff */
[----:B------:R-:W-:Y:S01]  /*26bc0*/  @!P0 IMAD.MOV.U32 R3, RZ, RZ, R2 ;  /* 0x000000ffff038224 */ /* 0x000fe200078e0002 */
[----:B------:R-:W-:Y:S06]  /*26bd0*/  @!P0 BRA `(.L_x_494) ;  /* 0x0000000000448947 */ /* 0x000fec0003800000 */
[----:B------:R-:W-:-:S13]  /*26be0*/  FSETP.GEU.FTZ.AND P0, PT, R2, RZ, PT ;  /* 0x000000ff0200720b */ /* 0x000fda0003f1e000 */
[----:B------:R-:W-:Y:S01]  /*26bf0*/  @!P0 IMAD.MOV.U32 R3, RZ, RZ, 0x7fffffff ;  /* 0x7fffffffff038424 */ /* 0x000fe200078e00ff */
[----:B------:R-:W-:Y:S06]  /*26c00*/  @!P0 BRA `(.L_x_494) ;  /* 0x0000000000388947 */ /* 0x000fec0003800000 */
[----:B------:R-:W-:-:S13]  /*26c10*/  FSETP.GTU.FTZ.AND P0, PT, |R2|, +INF , PT ;  /* 0x7f8000000200780b */ /* 0x000fda0003f1c200 */
[----:B------:R-:W-:Y:S01]  /*26c20*/  @P0 FADD.FTZ R3, R2, 1 ;  /* 0x3f80000002030421 */ /* 0x000fe20000010000 */
[----:B------:R-:W-:Y:S06]  /*26c30*/  @P0 BRA `(.L_x_494) ;  /* 0x00000000002c0947 */ /* 0x000fec0003800000 */
[----:B------:R-:W-:-:S05]  /*26c40*/  FADD.FTZ R3, |R2|, -RZ ;  /* 0x800000ff02037221 */ /* 0x000fca0000010200 */
[----:B------:R-:W-:-:S13]  /*26c50*/  FSETP.NEU.FTZ.AND P0, PT, R3, +INF , PT ;  /* 0x7f8000000300780b */ /* 0x000fda0003f1d000 */
[----:B------:R-:W-:-:S04]  /*26c60*/  @P0 FFMA R24, R2, 1.84467440737095516160e+19, RZ ;  /* 0x5f80000002180823 */ /* 0x000fc800000000ff */
[----:B------:R-:W0:Y:S02]  /*26c70*/  @P0 MUFU.RSQ R3, R24 ;  /* 0x0000001800030308 */ /* 0x000e240000001400 */
[----:B0-----:R-:W-:Y:S01]  /*26c80*/  @P0 FMUL.FTZ R25, R24, R3 ;  /* 0x0000000318190220 */ /* 0x001fe20000410000 */
[----:B------:R-:W-:Y:S01]  /*26c90*/  @P0 FMUL.FTZ R29, R3, 0.5 ;  /* 0x3f000000031d0820 */ /* 0x000fe20000410000 */
[----:B------:R-:W-:Y:S02]  /*26ca0*/  @!P0 IMAD.MOV.U32 R3, RZ, RZ, R2 ;  /* 0x000000ffff038224 */ /* 0x000fe400078e0002 */
[----:B------:R-:W-:-:S04]  /*26cb0*/  @P0 FADD.FTZ R28, -R25, -RZ ;  /* 0x800000ff191c0221 */ /* 0x000fc80000010100 */
[----:B------:R-:W-:-:S04]  /*26cc0*/  @P0 FFMA R28, R25, R28, R24 ;  /* 0x0000001c191c0223 */ /* 0x000fc80000000018 */
[----:B------:R-:W-:-:S04]  /*26cd0*/  @P0 FFMA R28, R28, R29, R25 ;  /* 0x0000001d1c1c0223 */ /* 0x000fc80000000019 */
[----:B------:R-:W-:-:S07]  /*26ce0*/  @P0 FMUL.FTZ R3, R28, 2.3283064365386962891e-10 ;  /* 0x2f8000001c030820 */ /* 0x000fce0000410000 */
.L_x_494:
[----:B------:R-:W-:Y:S01]  /*26cf0*/  IMAD.MOV.U32 R44, RZ, RZ, R3 ;  /* 0x000000ffff2c7224 */ /* 0x000fe200078e0003 */
[----:B------:R-:W-:Y:S01]  /*26d00*/  MOV R2, R30 ;  /* 0x0000001e00027202 */ /* 0x000fe20000000f00 */
[----:B------:R-:W-:-:S04]  /*26d10*/  IMAD.MOV.U32 R3, RZ, RZ, 0x0 ;  /* 0x00000000ff037424 */ /* 0x000fc800078e00ff */
[----:B------:R-:W-:Y:S05]  /*26d20*/  RET.REL.NODEC R2 `(_Z6kernelPdS_S_S_S_iiidS_S_Pi) ;  /* 0xfffffd9002b47950 */ /* 0x000fea0003c3ffff */
        .weak           $__internal_4_$__cuda_sm3x_div_rn_noftz_f32_slowpath
        .type           $__internal_4_$__cuda_sm3x_div_rn_noftz_f32_slowpath,@function
        .size           $__internal_4_$__cuda_sm3x_div_rn_noftz_f32_slowpath,($_Z6kernelPdS_S_S_S_iiidS_S_Pi$__internal_trig_reduction_slowpathd - $__internal_4_$__cuda_sm3x_div_rn_noftz_f32_slowpath)
$__internal_4_$__cuda_sm3x_div_rn_noftz_f32_slowpath:
[--C-:B------:R-:W-:Y:S01]  /*26d30*/  SHF.R.U32.HI R15, RZ, 0x17, R2.reuse ;  /* 0x00000017ff0f7819 */ /* 0x100fe20000011602 */
[----:B------:R-:W-:Y:S01]  /*26d40*/  BSSY.RECONVERGENT B1, `(.L_x_495) ;  /* 0x0000065000017945 */ /* 0x000fe20003800200 */
[----:B------:R-:W-:Y:S02]  /*26d50*/  SHF.R.U32.HI R14, RZ, 0x17, R3 ;  /* 0x00000017ff0e7819 */ /* 0x000fe40000011603 */
[----:B------:R-:W-:Y:S02]  /*26d60*/  LOP3.LUT R21, R15, 0xff, RZ, 0xc0, !PT ;  /* 0x000000ff0f157812 */ /* 0x000fe400078ec0ff */
[----:B------:R-:W-:Y:S01]  /*26d70*/  LOP3.LUT R19, R14, 0xff, RZ, 0xc0, !PT ;  /* 0x000000ff0e137812 */ /* 0x000fe200078ec0ff */
[----:B------:R-:W-:Y:S02]  /*26d80*/  IMAD.MOV.U32 R14, RZ, RZ, R2 ;  /* 0x000000ffff0e7224 */ /* 0x000fe400078e0002 */
[----:B------:R-:W-:Y:S02]  /*26d90*/  VIADD R17, R21, 0xffffffff ;  /* 0xffffffff15117836 */ /* 0x000fe40000000000 */
[----:B------:R-:W-:-:S03]  /*26da0*/  VIADD R16, R19, 0xffffffff ;  /* 0xffffffff13107836 */ /* 0x000fc60000000000 */
[----:B------:R-:W-:-:S04]  /*26db0*/  ISETP.GT.U32.AND P0, PT, R17, 0xfd, PT ;  /* 0x000000fd1100780c */ /* 0x000fc80003f04070 */
[----:B------:R-:W-:-:S13]  /*26dc0*/  ISETP.GT.U32.OR P0, PT, R16, 0xfd, P0 ;  /* 0x000000fd1000780c */ /* 0x000fda0000704470 */
[----:B------:R-:W-:Y:S01]  /*26dd0*/  @!P0 IMAD.MOV.U32 R15, RZ, RZ, RZ ;  /* 0x000000ffff0f8224 */ /* 0x000fe200078e00ff */
[----:B------:R-:W-:Y:S06]  /*26de0*/  @!P0 BRA `(.L_x_496) ;  /* 0x0000000000648947 */ /* 0x000fec0003800000 */
[----:B------:R-:W-:-:S13]  /*26df0*/  FSETP.GTU.FTZ.AND P0, PT, |R3|, +INF , PT ;  /* 0x7f8000000300780b */ /* 0x000fda0003f1c200 */
[----:B------:R-:W-:Y:S05]  /*26e00*/  @P0 BRA `(.L_x_497) ;  /* 0x00000004005c0947 */ /* 0x000fea0003800000 */
[----:B------:R-:W-:-:S13]  /*26e10*/  FSETP.GTU.FTZ.AND P0, PT, |R2|, +INF , PT ;  /* 0x7f8000000200780b */ /* 0x000fda0003f1c200 */
[----:B------:R-:W-:Y:S05]  /*26e20*/  @P0 BRA `(.L_x_497) ;  /* 0x0000000400540947 */ /* 0x000fea0003800000 */
[----:B------:R-:W-:-:S13]  /*26e30*/  LOP3.LUT P0, RZ, R14, 0x7fffffff, R3, 0xc8, !PT ;  /* 0x7fffffff0eff7812 */ /* 0x000fda000780c803 */
[----:B------:R-:W-:Y:S05]  /*26e40*/  @!P0 BRA `(.L_x_498) ;  /* 0x0000000400448947 */ /* 0x000fea0003800000 */
[----:B------:R-:W-:Y:S01]  /*26e50*/  FADD.FTZ R15, |R3|, -RZ ;  /* 0x800000ff030f7221 */ /* 0x000fe20000010200 */
[----:B------:R-:W-:-:S04]  /*26e60*/  FADD.FTZ R18, |R2|, -RZ ;  /* 0x800000ff02127221 */ /* 0x000fc80000010200 */
[C---:B------:R-:W-:Y:S02]  /*26e70*/  FSETP.NEU.FTZ.AND P1, PT, R15.reuse, +INF , PT ;  /* 0x7f8000000f00780b */ /* 0x040fe40003f3d000 */
[----:B------:R-:W-:Y:S02]  /*26e80*/  FSETP.NEU.FTZ.AND P3, PT, R18, +INF , PT ;  /* 0x7f8000001200780b */ /* 0x000fe40003f7d000 */
[----:B------:R-:W-:-:S11]  /*26e90*/  FSETP.NEU.FTZ.AND P0, PT, R15, +INF , PT ;  /* 0x7f8000000f00780b */ /* 0x000fd60003f1d000 */
[----:B------:R-:W-:Y:S05]  /*26ea0*/  @!P3 BRA !P1, `(.L_x_498) ;  /* 0x00000004002cb947 */ /* 0x000fea0004800000 */
[----:B------:R-:W-:-:S04]  /*26eb0*/  LOP3.LUT P1, RZ, R3, 0x7fffffff, RZ, 0xc0, !PT ;  /* 0x7fffffff03ff7812 */ /* 0x000fc8000782c0ff */
[----:B------:R-:W-:-:S13]  /*26ec0*/  PLOP3.LUT P1, PT, P3, P1, PT, 0x2f, 0xf2 ;  /* 0x0000000000f2781c */ /* 0x000fda0001f22577 */
[----:B------:R-:W-:Y:S05]  /*26ed0*/  @P1 BRA `(.L_x_499) ;  /* 0x0000000400181947 */ /* 0x000fea0003800000 */
[----:B------:R-:W-:-:S04]  /*26ee0*/  LOP3.LUT P1, RZ, R14, 0x7fffffff, RZ, 0xc0, !PT ;  /* 0x7fffffff0eff7812 */ /* 0x000fc8000782c0ff */
[----:B------:R-:W-:-:S13]  /*26ef0*/  PLOP3.LUT P0, PT, P0, P1, PT, 0x2f, 0xf2 ;  /* 0x0000000000f2781c */ /* 0x000fda0000702577 */
[----:B------:R-:W-:Y:S05]  /*26f00*/  @P0 BRA `(.L_x_500) ;  /* 0x0000000400000947 */ /* 0x000fea0003800000 */
[----:B------:R-:W-:Y:S02]  /*26f10*/  ISETP.GE.AND P0, PT, R16, RZ, PT ;  /* 0x000000ff1000720c */ /* 0x000fe40003f06270 */
[----:B------:R-:W-:-:S11]  /*26f20*/  ISETP.GE.AND P1, PT, R17, RZ, PT ;  /* 0x000000ff1100720c */ /* 0x000fd60003f26270 */
[----:B------:R-:W-:Y:S01]  /*26f30*/  @P0 MOV R15, RZ ;  /* 0x000000ff000f0202 */ /* 0x000fe20000000f00 */
[----:B------:R-:W-:Y:S02]  /*26f40*/  @!P0 IMAD.MOV.U32 R15, RZ, RZ, -0x40 ;  /* 0xffffffc0ff0f8424 */ /* 0x000fe400078e00ff */
[----:B------:R-:W-:Y:S01]  /*26f50*/  @!P0 FFMA R3, R3, 1.84467440737095516160e+19, RZ ;  /* 0x5f80000003038823 */ /* 0x000fe200000000ff */
[----:B------:R-:W-:Y:S01]  /*26f60*/  @!P1 FFMA R14, R2, 1.84467440737095516160e+19, RZ ;  /* 0x5f800000020e9823 */ /* 0x000fe200000000ff */
[----:B------:R-:W-:-:S07]  /*26f70*/  @!P1 VIADD R15, R15, 0x40 ;  /* 0x000000400f0f9836 */ /* 0x000fce0000000000 */
.L_x_496:
[----:B------:R-:W-:Y:S01]  /*26f80*/  LEA R17, R21, 0xc0800000, 0x17 ;  /* 0xc080000015117811 */ /* 0x000fe200078eb8ff */
[----:B------:R-:W-:Y:S04]  /*26f90*/  BSSY.RECONVERGENT B2, `(.L_x_501) ;  /* 0x0000036000027945 */ /* 0x000fe80003800200 */
[----:B------:R-:W-:Y:S02]  /*26fa0*/  IMAD.IADD R17, R14, 0x1, -R17 ;  /* 0x000000010e117824 */ /* 0x000fe400078e0a11 */
[----:B------:R-:W-:Y:S02]  /*26fb0*/  VIADD R14, R19, 0xffffff81 ;  /* 0xffffff81130e7836 */ /* 0x000fe40000000000 */
[----:B------:R-:W0:Y:S01]  /*26fc0*/  MUFU.RCP R16, R17 ;  /* 0x0000001100107308 */ /* 0x000e220000001000 */
[----:B------:R-:W-:Y:S01]  /*26fd0*/  FADD.FTZ R18, -R17, -RZ ;  /* 0x800000ff11127221 */ /* 0x000fe20000010100 */
[C---:B------:R-:W-:Y:S01]  /*26fe0*/  IMAD R3, R14.reuse, -0x800000, R3 ;  /* 0xff8000000e037824 */ /* 0x040fe200078e0203 */
[----:B------:R-:W-:-:S05]  /*26ff0*/  IADD3 R14, PT, PT, R14, 0x7f, -R21 ;  /* 0x0000007f0e0e7810 */ /* 0x000fca0007ffe815 */
[----:B------:R-:W-:Y:S02]  /*27000*/  IMAD.IADD R14, R14, 0x1, R15 ;  /* 0x000000010e0e7824 */ /* 0x000fe400078e020f */
[----:B0-----:R-:W-:-:S04]  /*27010*/  FFMA R19, R16, R18, 1 ;  /* 0x3f80000010137423 */ /* 0x001fc80000000012 */
[----:B------:R-:W-:-:S04]  /*27020*/  FFMA R23, R16, R19, R16 ;  /* 0x0000001310177223 */ /* 0x000fc80000000010 */
[----:B------:R-:W-:-:S04]  /*27030*/  FFMA R16, R3, R23, RZ ;  /* 0x0000001703107223 */ /* 0x000fc800000000ff */
[----:B------:R-:W-:-:S04]  /*27040*/  FFMA R19, R18, R16, R3 ;  /* 0x0000001012137223 */ /* 0x000fc80000000003 */
[----:B------:R-:W-:-:S04]  /*27050*/  FFMA R22, R23, R19, R16 ;  /* 0x0000001317167223 */ /* 0x000fc80000000010 */
[----:B------:R-:W-:-:S04]  /*27060*/  FFMA R19, R18, R22, R3 ;  /* 0x0000001612137223 */ /* 0x000fc80000000003 */
[----:B------:R-:W-:-:S05]  /*27070*/  FFMA R16, R23, R19, R22 ;  /* 0x0000001317107223 */ /* 0x000fca0000000016 */
[----:B------:R-:W-:-:S04]  /*27080*/  SHF.R.U32.HI R3, RZ, 0x17, R16 ;  /* 0x00000017ff037819 */ /* 0x000fc80000011610 */
[----:B------:R-:W-:-:S04]  /*27090*/  LOP3.LUT R3, R3, 0xff, RZ, 0xc0, !PT ;  /* 0x000000ff03037812 */ /* 0x000fc800078ec0ff */
[----:B------:R-:W-:-:S05]  /*270a0*/  IADD3 R17, PT, PT, R3, R14, RZ ;  /* 0x0000000e03117210 */ /* 0x000fca0007ffe0ff */
[----:B------:R-:W-:-:S05]  /*270b0*/  VIADD R3, R17, 0xffffffff ;  /* 0xffffffff11037836 */ /* 0x000fca0000000000 */
[----:B------:R-:W-:-:S13]  /*270c0*/  ISETP.GE.U32.AND P0, PT, R3, 0xfe, PT ;  /* 0x000000fe0300780c */ /* 0x000fda0003f06070 */
[----:B------:R-:W-:Y:S05]  /*270d0*/  @!P0 BRA `(.L_x_502) ;  /* 0x0000000000808947 */ /* 0x000fea0003800000 */
[----:B------:R-:W-:-:S13]  /*270e0*/  ISETP.GT.AND P0, PT, R17, 0xfe, PT ;  /* 0x000000fe1100780c */ /* 0x000fda0003f04270 */
[----:B------:R-:W-:Y:S05]  /*270f0*/  @P0 BRA `(.L_x_503) ;  /* 0x00000000006c0947 */ /* 0x000fea0003800000 */
[----:B------:R-:W-:-:S13]  /*27100*/  ISETP.GE.AND P0, PT, R17, 0x1, PT ;  /* 0x000000011100780c */ /* 0x000fda0003f06270 */
[----:B------:R-:W-:Y:S05]  /*27110*/  @P0 BRA `(.L_x_504) ;  /* 0x0000000000740947 */ /* 0x000fea0003800000 */
[----:B------:R-:W-:Y:S02]  /*27120*/  ISETP.GE.AND P0, PT, R17, -0x18, PT ;  /* 0xffffffe81100780c */ /* 0x000fe40003f06270 */
[----:B------:R-:W-:-:S11]  /*27130*/  LOP3.LUT R16, R16, 0x80000000, RZ, 0xc0, !PT ;  /* 0x8000000010107812 */ /* 0x000fd600078ec0ff */
[----:B------:R-:W-:Y:S05]  /*27140*/  @!P0 BRA `(.L_x_504) ;  /* 0x0000000000688947 */ /* 0x000fea0003800000 */
[-CC-:B------:R-:W-:Y:S01]  /*27150*/  FFMA.RZ R3, R23, R19.reuse, R22.reuse ;  /* 0x0000001317037223 */ /* 0x180fe2000000c016 */
[----:B------:R-:W-:Y:S02]  /*27160*/  VIADD R18, R17, 0x20 ;  /* 0x0000002011127836 */ /* 0x000fe40000000000 */
[-CC-:B------:R-:W-:Y:S01]  /*27170*/  FFMA.RM R14, R23, R19.reuse, R22.reuse ;  /* 0x00000013170e7223 */ /* 0x180fe20000004016 */
[----:B------:R-:W-:Y:S02]  /*27180*/  ISETP.NE.AND P3, PT, R17, RZ, PT ;  /* 0x000000ff1100720c */ /* 0x000fe40003f65270 */
[----:B------:R-:W-:Y:S01]  /*27190*/  LOP3.LUT R15, R3, 0x7fffff, RZ, 0xc0, !PT ;  /* 0x007fffff030f7812 */ /* 0x000fe200078ec0ff */
[----:B------:R-:W-:Y:S01]  /*271a0*/  FFMA.RP R3, R23, R19, R22 ;  /* 0x0000001317037223 */ /* 0x000fe20000008016 */
[----:B------:R-:W-:Y:S01]  /*271b0*/  ISETP.NE.AND P1, PT, R17, RZ, PT ;  /* 0x000000ff1100720c */ /* 0x000fe20003f25270 */
[----:B------:R-:W-:Y:S01]  /*271c0*/  IMAD.MOV R17, RZ, RZ, -R17 ;  /* 0x000000ffff117224 */ /* 0x000fe200078e0a11 */
[----:B------:R-:W-:-:S02]  /*271d0*/  LOP3.LUT R15, R15, 0x800000, RZ, 0xfc, !PT ;  /* 0x008000000f0f7812 */ /* 0x000fc400078efcff */
[----:B------:R-:W-:Y:S02]  /*271e0*/  FSETP.NEU.FTZ.AND P0, PT, R3, R14, PT ;  /* 0x0000000e0300720b */ /* 0x000fe40003f1d000 */
[----:B------:R-:W-:Y:S02]  /*271f0*/  SHF.L.U32 R18, R15, R18, RZ ;  /* 0x000000120f127219 */ /* 0x000fe400000006ff */
[----:B------:R-:W-:Y:S02]  /*27200*/  SEL R14, R17, RZ, P3 ;  /* 0x000000ff110e7207 */ /* 0x000fe40001800000 */
[----:B------:R-:W-:Y:S02]  /*27210*/  ISETP.NE.AND P1, PT, R18, RZ, P1 ;  /* 0x000000ff1200720c */ /* 0x000fe40000f25270 */
[----:B------:R-:W-:Y:S02]  /*27220*/  SHF.R.U32.HI R14, RZ, R14, R15 ;  /* 0x0000000eff0e7219 */ /* 0x000fe4000001160f */
[----:B------:R-:W-:-:S02]  /*27230*/  PLOP3.LUT P0, PT, P0, P1, PT, 0xf8, 0x8f ;  /* 0x00000000008f781c */ /* 0x000fc40000703f70 */
[----:B------:R-:W-:Y:S02]  /*27240*/  SHF.R.U32.HI R18, RZ, 0x1, R14 ;  /* 0x00000001ff127819 */ /* 0x000fe4000001160e */
[----:B------:R-:W-:-:S04]  /*27250*/  SEL R3, RZ, 0x1, !P0 ;  /* 0x00000001ff037807 */ /* 0x000fc80004000000 */
[----:B------:R-:W-:-:S04]  /*27260*/  LOP3.LUT R3, R3, 0x1, R18, 0xf8, !PT ;  /* 0x0000000103037812 */ /* 0x000fc800078ef812 */
[----:B------:R-:W-:-:S05]  /*27270*/  LOP3.LUT R3, R3, R14, RZ, 0xc0, !PT ;  /* 0x0000000e03037212 */ /* 0x000fca00078ec0ff */
[----:B------:R-:W-:-:S05]  /*27280*/  IMAD.IADD R3, R18, 0x1, R3 ;  /* 0x0000000112037824 */ /* 0x000fca00078e0203 */
[----:B------:R-:W-:Y:S01]  /*27290*/  LOP3.LUT R16, R3, R16, RZ, 0xfc, !PT ;  /* 0x0000001003107212 */ /* 0x000fe200078efcff */
[----:B------:R-:W-:Y:S06]  /*272a0*/  BRA `(.L_x_504) ;  /* 0x0000000000107947 */ /* 0x000fec0003800000 */
.L_x_503:
[----:B------:R-:W-:-:S04]  /*272b0*/  LOP3.LUT R16, R16, 0x80000000, RZ, 0xc0, !PT ;  /* 0x8000000010107812 */ /* 0x000fc800078ec0ff */
[----:B------:R-:W-:Y:S01]  /*272c0*/  LOP3.LUT R16, R16, 0x7f800000, RZ, 0xfc, !PT ;  /* 0x7f80000010107812 */ /* 0x000fe200078efcff */
[----:B------:R-:W-:Y:S06]  /*272d0*/  BRA `(.L_x_504) ;  /* 0x0000000000047947 */ /* 0x000fec0003800000 */
.L_x_502:
[----:B------:R-:W-:-:S07]  /*272e0*/  IMAD R16, R14, 0x800000, R16 ;  /* 0x008000000e107824 */ /* 0x000fce00078e0210 */
.L_x_504:
[----:B------:R-:W-:Y:S05]  /*272f0*/  BSYNC.RECONVERGENT B2 ;  /* 0x0000000000027941 */ /* 0x000fea0003800200 */
.L_x_501:
[----:B------:R-:W-:Y:S05]  /*27300*/  BRA `(.L_x_505) ;  /* 0x0000000000207947 */ /* 0x000fea0003800000 */
.L_x_500:
[----:B------:R-:W-:-:S04]  /*27310*/  LOP3.LUT R3, R14, 0x80000000, R3, 0x48, !PT ;  /* 0x800000000e037812 */ /* 0x000fc800078e4803 */
[----:B------:R-:W-:Y:S01]  /*27320*/  LOP3.LUT R16, R3, 0x7f800000, RZ, 0xfc, !PT ;  /* 0x7f80000003107812 */ /* 0x000fe200078efcff */
[----:B------:R-:W-:Y:S06]  /*27330*/  BRA `(.L_x_505) ;  /* 0x0000000000147947 */ /* 0x000fec0003800000 */
.L_x_499:
[----:B------:R-:W-:Y:S01]  /*27340*/  LOP3.LUT R16, R14, 0x80000000, R3, 0x48, !PT ;  /* 0x800000000e107812 */ /* 0x000fe200078e4803 */
[----:B------:R-:W-:Y:S06]  /*27350*/  BRA `(.L_x_505) ;  /* 0x00000000000c7947 */ /* 0x000fec0003800000 */
.L_x_498:
[----:B------:R-:W0:Y:S01]  /*27360*/  MUFU.RSQ R16, -QNAN ;  /* 0xffc0000000107908 */ /* 0x000e220000001400 */
[----:B------:R-:W-:Y:S05]  /*27370*/  BRA `(.L_x_505) ;  /* 0x0000000000047947 */ /* 0x000fea0003800000 */
.L_x_497:
[----:B------:R-:W-:-:S07]  /*27380*/  FADD.FTZ R16, R3, R2 ;  /* 0x0000000203107221 */ /* 0x000fce0000010000 */
.L_x_505:
[----:B------:R-:W-:Y:S05]  /*27390*/  BSYNC.RECONVERGENT B1 ;  /* 0x0000000000017941 */ /* 0x000fea0003800200 */
.L_x_495:
[----:B------:R-:W-:Y:S01]  /*273a0*/  MOV R14, R20 ;  /* 0x00000014000e7202 */ /* 0x000fe20000000f00 */
[----:B------:R-:W-:-:S04]  /*273b0*/  IMAD.MOV.U32 R15, RZ, RZ, 0x0 ;  /* 0x00000000ff0f7424 */ /* 0x000fc800078e00ff */
[----:B0-----:R-:W-:Y:S05]  /*273c0*/  RET.REL.NODEC R14 `(_Z6kernelPdS_S_S_S_iiidS_S_Pi) ;  /* 0xfffffd8c0e0c7950 */ /* 0x001fea0003c3ffff */
        .type           $_Z6kernelPdS_S_S_S_iiidS_S_Pi$__internal_trig_reduction_slowpathd,@function
        .size           $_Z6kernelPdS_S_S_S_iiidS_S_Pi$__internal_trig_reduction_slowpathd,(.L_x_588 - $_Z6kernelPdS_S_S_S_iiidS_S_Pi$__internal_trig_reduction_slowpathd)
$_Z6kernelPdS_S_S_S_iiidS_S_Pi$__internal_trig_reduction_slowpathd:
[----:B------:R-:W-:Y:S01]  /*273d0*/  SHF.R.U32.HI R26, RZ, 0x14, R31 ;  /* 0x00000014ff1a7819 */ /* 0x000fe2000001161f */
[----:B------:R-:W-:Y:S02]  /*273e0*/  IMAD.MOV.U32 R22, RZ, RZ, R3 ;  /* 0x000000ffff167224 */ /* 0x000fe400078e0003 */
[----:B------:R-:W-:Y:S01]  /*273f0*/  IMAD.MOV.U32 R21, RZ, RZ, R31 ;  /* 0x000000ffff157224 */ /* 0x000fe200078e001f */
[----:B------:R-:W-:Y:S01]  /*27400*/  LOP3.LUT R20, R26, 0x7ff, RZ, 0xc0, !PT ;  /* 0x000007ff1a147812 */ /* 0x000fe200078ec0ff */
[----:B------:R-:W-:-:S03]  /*27410*/  IMAD.MOV.U32 R3, RZ, RZ, RZ ;  /* 0x000000ffff037224 */ /* 0x000fc600078e00ff */
[----:B------:R-:W-:-:S13]  /*27420*/  ISETP.NE.AND P0, PT, R20, 0x7ff, PT ;  /* 0x000007ff1400780c */ /* 0x000fda0003f05270 */
[----:B------:R-:W-:Y:S05]  /*27430*/  @!P0 BRA `(.L_x_506) ;  /* 0x0000000800488947 */ /* 0x000fea0003800000 */
[----:B------:R-:W-:Y:S01]  /*27440*/  VIADD R3, R20, 0xfffffc00 ;  /* 0xfffffc0014037836 */ /* 0x000fe20000000000 */
[----:B------:R-:W-:Y:S01]  /*27450*/  BSSY.RECONVERGENT B1, `(.L_x_507) ;  /* 0x000002f000017945 */ /* 0x000fe20003800200 */
[----:B------:R-:W-:Y:S02]  /*27460*/  IADD3 R65, PT, PT, R1, 0x40, RZ ;  /* 0x0000004001417810 */ /* 0x000fe40007ffe0ff */
[----:B------:R-:W-:Y:S02]  /*27470*/  CS2R R66, SRZ ;  /* 0x0000000000427805 */ /* 0x000fe4000001ff00 */
[----:B------:R-:W-:Y:S02]  /*27480*/  SHF.R.U32.HI R71, RZ, 0x6, R3 ;  /* 0x00000006ff477819 */ /* 0x000fe40000011603 */
[----:B------:R-:W-:Y:S02]  /*27490*/  ISETP.GE.U32.AND P0, PT, R3, 0x80, PT ;  /* 0x000000800300780c */ /* 0x000fe40003f06070 */
[----:B------:R-:W-:-:S02]  /*274a0*/  IADD3 R3, PT, PT, -R71, 0x13, RZ ;  /* 0x0000001347037810 */ /* 0x000fc40007ffe1ff */
[----:B------:R-:W-:Y:S02]  /*274b0*/  IADD3 R20, PT, PT, -R71, 0xf, RZ ;  /* 0x0000000f47147810 */ /* 0x000fe40007ffe1ff */
[----:B------:R-:W-:-:S04]  /*274c0*/  SEL R28, R3, 0x12, P0 ;  /* 0x00000012031c7807 */ /* 0x000fc80000000000 */
[----:B------:R-:W-:-:S13]  /*274d0*/  ISETP.GE.AND P0, PT, R20, R28, PT ;  /* 0x0000001c1400720c */ /* 0x000fda0003f06270 */
[----:B------:R-:W-:Y:S05]  /*274e0*/  @P0 BRA `(.L_x_508) ;  /* 0x0000000000940947 */ /* 0x000fea0003800000 */
[----:B------:R-:W0:Y:S01]  /*274f0*/  LDC.64 R74, c[0x0][0x358] ;  /* 0x0000d600ff4a7b82 */ /* 0x000e220000000a00 */
[C---:B------:R-:W-:Y:S01]  /*27500*/  SHF.L.U64.HI R21, R22.reuse, 0xb, R21 ;  /* 0x0000000b16157819 */ /* 0x040fe20000010215 */
[----:B------:R-:W-:Y:S01]  /*27510*/  BSSY.RECONVERGENT B2, `(.L_x_509) ;  /* 0x0000021000027945 */ /* 0x000fe20003800200 */
[----:B------:R-:W-:Y:S01]  /*27520*/  IMAD.SHL.U32 R69, R22, 0x800, RZ ;  /* 0x0000080016457824 */ /* 0x000fe200078e00ff */
[----:B------:R-:W-:Y:S01]  /*27530*/  IADD3 R3, PT, PT, RZ, -R71, -R28 ;  /* 0x80000047ff037210 */ /* 0x000fe20007ffe81c */
[----:B------:R-:W-:Y:S01]  /*27540*/  IMAD.MOV.U32 R25, RZ, RZ, R20 ;  /* 0x000000ffff197224 */ /* 0x000fe200078e0014 */
[----:B------:R-:W-:Y:S01]  /*27550*/  CS2R R66, SRZ ;  /* 0x0000000000427805 */ /* 0x000fe2000001ff00 */
[----:B------:R-:W-:Y:S01]  /*27560*/  IMAD.MOV.U32 R24, RZ, RZ, RZ ;  /* 0x000000ffff187224 */ /* 0x000fe200078e00ff */
[----:B------:R-:W-:-:S07]  /*27570*/  LOP3.LUT R73, R21, 0x80000000, RZ, 0xfc, !PT ;  /* 0x8000000015497812 */ /* 0x000fce00078efcff */
.L_x_510:
[----:B------:R-:W1:Y:S01]  /*27580*/  LDC.64 R20, c[0x4][0x100] ;  /* 0x01004000ff147b82 */ /* 0x000e620000000a00 */
[----:B0-----:R-:W-:Y:S02]  /*27590*/  R2UR UR4, R74 ;  /* 0x000000004a0472ca */ /* 0x001fe400000e0000 */
[----:B------:R-:W-:Y:S01]  /*275a0*/  R2UR UR5, R75 ;  /* 0x000000004b0572ca */ /* 0x000fe200000e0000 */
[----:B-1----:R-:W-:-:S12]  /*275b0*/  IMAD.WIDE R20, R25, 0x8, R20 ;  /* 0x0000000819147825 */ /* 0x002fd800078e0214 */
[----:B------:R-:W2:Y:S01]  /*275c0*/  LDG.E.64.CONSTANT R20, desc[UR4][R20.64] ;  /* 0x0000000414147981 */ /* 0x000ea2000c1e9b00 */
[----:B------:R-:W-:Y:S01]  /*275d0*/  IADD3 R3, PT, PT, R3, 0x1, RZ ;  /* 0x0000000103037810 */ /* 0x000fe20007ffe0ff */
[----:B------:R-:W-:Y:S02]  /*275e0*/  VIADD R25, R25, 0x1 ;  /* 0x0000000119197836 */ /* 0x000fe40000000000 */
[----:B--2---:R-:W-:-:S04]  /*275f0*/  IMAD.WIDE.U32 R22, P3, R20, R69, R66 ;  /* 0x0000004514167225 */ /* 0x004fc80007860042 */
[----:B------:R-:W-:Y:S02]  /*27600*/  IMAD R33, R20, R73, RZ ;  /* 0x0000004914217224 */ /* 0x000fe400078e02ff */
[CC--:B------:R-:W-:Y:S02]  /*27610*/  IMAD R30, R21.reuse, R69.reuse, RZ ;  /* 0x00000045151e7224 */ /* 0x0c0fe400078e02ff */
[----:B------:R-:W-:Y:S01]  /*27620*/  IMAD.HI.U32 R67, R21, R69, RZ ;  /* 0x0000004515437227 */ /* 0x000fe200078e00ff */
[----:B------:R-:W-:-:S03]  /*27630*/  IADD3 R23, P0, PT, R33, R23, RZ ;  /* 0x0000001721177210 */ /* 0x000fc60007f1e0ff */
[----:B------:R-:W-:Y:S01]  /*27640*/  IMAD R33, R24, 0x8, R65 ;  /* 0x0000000818217824 */ /* 0x000fe200078e0241 */
[----:B------:R-:W-:Y:S01]  /*27650*/  IADD3 R23, P1, PT, R30, R23, RZ ;  /* 0x000000171e177210 */ /* 0x000fe20007f3e0ff */
[----:B------:R-:W-:-:S04]  /*27660*/  IMAD.HI.U32 R30, R20, R73, RZ ;  /* 0x00000049141e7227 */ /* 0x000fc800078e00ff */
[----:B------:R-:W-:Y:S01]  /*27670*/  IMAD.X R20, RZ, RZ, R30, P3 ;  /* 0x000000ffff147224 */ /* 0x000fe200018e061e */
[----:B------:R1:W-:Y:S01]  /*27680*/  STL.64 [R33], R22 ;  /* 0x0000001621007387 */ /* 0x0003e20000100a00 */
[----:B------:R-:W-:-:S03]  /*27690*/  IMAD.HI.U32 R30, R21, R73, RZ ;  /* 0x00000049151e7227 */ /* 0x000fc600078e00ff */
[----:B------:R-:W-:Y:S01]  /*276a0*/  IADD3.X R20, P0, PT, R67, R20, RZ, P0, !PT ;  /* 0x0000001443147210 */ /* 0x000fe2000071e4ff */
[----:B------:R-:W-:Y:S02]  /*276b0*/  IMAD R21, R21, R73, RZ ;  /* 0x0000004915157224 */ /* 0x000fe400078e02ff */
[----:B------:R-:W-:-:S03]  /*276c0*/  VIADD R24, R24, 0x1 ;  /* 0x0000000118187836 */ /* 0x000fc60000000000 */
[----:B------:R-:W-:Y:S01]  /*276d0*/  IADD3.X R66, P1, PT, R21, R20, RZ, P1, !PT ;  /* 0x0000001415427210 */ /* 0x000fe20000f3e4ff */
[----:B------:R-:W-:Y:S01]  /*276e0*/  IMAD.X R20, RZ, RZ, R30, P0 ;  /* 0x000000ffff147224 */ /* 0x000fe200000e061e */
[----:B------:R-:W-:-:S03]  /*276f0*/  ISETP.NE.AND P0, PT, R3, -0xf, PT ;  /* 0xfffffff10300780c */ /* 0x000fc60003f05270 */
[----:B------:R-:W-:-:S10]  /*27700*/  IMAD.X R67, RZ, RZ, R20, P1 ;  /* 0x000000ffff437224 */ /* 0x000fd400008e0614 */
[----:B-1----:R-:W-:Y:S05]  /*27710*/  @P0 BRA `(.L_x_510) ;  /* 0xfffffffc00980947 */ /* 0x002fea000383ffff */
[----:B------:R-:W-:Y:S05]  /*27720*/  BSYNC.RECONVERGENT B2 ;  /* 0x0000000000027941 */ /* 0x000fea0003800200 */
.L_x_509:
[----:B------:R-:W-:-:S07]  /*27730*/  IMAD.MOV.U32 R20, RZ, RZ, R28 ;  /* 0x000000ffff147224 */ /* 0x000fce00078e001c */
.L_x_508:
[----:B------:R-:W-:Y:S05]  /*27740*/  BSYNC.RECONVERGENT B1 ;  /* 0x0000000000017941 */ /* 0x000fea0003800200 */
.L_x_507:
[----:B------:R-:W-:Y:S02]  /*27750*/  LOP3.LUT P0, R69, R26, 0x3f, RZ, 0xc0, !PT ;  /* 0x0000003f1a457812 */ /* 0x000fe4000780c0ff */
[----:B------:R-:W-:-:S05]  /*27760*/  IADD3 R20, PT, PT, R71, R20, RZ ;  /* 0x0000001447147210 */ /* 0x000fca0007ffe0ff */
[----:B------:R-:W-:-:S05]  /*27770*/  IMAD.U32 R65, R20, 0x8, R65 ;  /* 0x0000000814417824 */ /* 0x000fca00078e0041 */
[----:B------:R0:W-:Y:S04]  /*27780*/  STL.64 [R65+-0x78], R66 ;  /* 0xffff884241007387 */ /* 0x0001e80000100a00 */
[----:B------:R-:W2:Y:S04]  /*27790*/  @P0 LDL.64 R24, [R1+0x48] ;  /* 0x0000480001180983 */ /* 0x000ea80000100a00 */
[----:B------:R-:W3:Y:S04]  /*277a0*/  LDL.64 R32, [R1+0x50] ;  /* 0x0000500001207983 */ /* 0x000ee80000100a00 */
[----:B------:R-:W4:Y:S01]  /*277b0*/  LDL.64 R20, [R1+0x58] ;  /* 0x0000580001147983 */ /* 0x000f220000100a00 */
[----:B------:R-:W-:Y:S01]  /*277c0*/  @P0 LOP3.LUT R3, R69, 0x3f, RZ, 0x3c, !PT ;  /* 0x0000003f45030812 */ /* 0x000fe200078e3cff */
[----:B------:R-:W-:Y:S01]  /*277d0*/  BSSY.RECONVERGENT B1, `(.L_x_511) ;  /* 0x0000034000017945 */ /* 0x000fe20003800200 */
[----:B--2---:R-:W-:-:S02]  /*277e0*/  @P0 SHF.R.U64 R22, R24, 0x1, R25 ;  /* 0x0000000118160819 */ /* 0x004fc40000001219 */
[----:B------:R-:W-:Y:S02]  /*277f0*/  @P0 SHF.R.U32.HI R24, RZ, 0x1, R25 ;  /* 0x00000001ff180819 */ /* 0x000fe40000011619 */
[----:B---3--:R-:W-:Y:S02]  /*27800*/  @P0 SHF.L.U32 R25, R32, R69, RZ ;  /* 0x0000004520190219 */ /* 0x008fe400000006ff */
[----:B------:R-:W-:Y:S02]  /*27810*/  @P0 SHF.R.U64 R22, R22, R3, R24 ;  /* 0x0000000316160219 */ /* 0x000fe40000001218 */
[--C-:B------:R-:W-:Y:S02]  /*27820*/  @P0 SHF.R.U32.HI R30, RZ, 0x1, R33.reuse ;  /* 0x00000001ff1e0819 */ /* 0x100fe40000011621 */
[C-C-:B------:R-:W-:Y:S02]  /*27830*/  @P0 SHF.R.U64 R28, R32.reuse, 0x1, R33.reuse ;  /* 0x00000001201c0819 */ /* 0x140fe40000001221 */
[----:B------:R-:W-:-:S02]  /*27840*/  @P0 SHF.L.U64.HI R26, R32, R69, R33 ;  /* 0x00000045201a0219 */ /* 0x000fc40000010221 */
[----:B------:R-:W-:Y:S02]  /*27850*/  @P0 SHF.R.U32.HI R23, RZ, R3, R24 ;  /* 0x00000003ff170219 */ /* 0x000fe40000011618 */
[----:B------:R-:W-:Y:S02]  /*27860*/  @P0 LOP3.LUT R32, R25, R22, RZ, 0xfc, !PT ;  /* 0x0000001619200212 */ /* 0x000fe400078efcff */
[----:B----4-:R-:W-:Y:S02]  /*27870*/  @P0 SHF.L.U32 R24, R20, R69, RZ ;  /* 0x0000004514180219 */ /* 0x010fe400000006ff */
[----:B0-----:R-:W-:Y:S01]  /*27880*/  @P0 SHF.R.U64 R65, R28, R3, R30 ;  /* 0x000000031c410219 */ /* 0x001fe2000000121e */
[----:B------:R-:W-:Y:S01]  /*27890*/  IMAD.SHL.U32 R25, R32, 0x4, RZ ;  /* 0x0000000420197824 */ /* 0x000fe200078e00ff */
[----:B------:R-:W-:Y:S02]  /*278a0*/  @P0 LOP3.LUT R33, R26, R23, RZ, 0xfc, !PT ;  /* 0x000000171a210212 */ /* 0x000fe400078efcff */
[----:B------:R-:W-:-:S02]  /*278b0*/  @P0 SHF.L.U64.HI R22, R20, R69, R21 ;  /* 0x0000004514160219 */ /* 0x000fc40000010215 */
[----:B------:R-:W-:Y:S02]  /*278c0*/  @P0 SHF.R.U32.HI R3, RZ, R3, R30 ;  /* 0x00000003ff030219 */ /* 0x000fe4000001161e */
[----:B------:R-:W-:Y:S02]  /*278d0*/  @P0 LOP3.LUT R20, R24, R65, RZ, 0xfc, !PT ;  /* 0x0000004118140212 */ /* 0x000fe400078efcff */
[----:B------:R-:W-:Y:S02]  /*278e0*/  SHF.L.U64.HI R67, R32, 0x2, R33 ;  /* 0x0000000220437819 */ /* 0x000fe40000010221 */
[----:B------:R-:W-:Y:S02]  /*278f0*/  @P0 LOP3.LUT R21, R22, R3, RZ, 0xfc, !PT ;  /* 0x0000000316150212 */ /* 0x000fe400078efcff */
[----:B------:R-:W-:Y:S02]  /*27900*/  SHF.L.W.U32.HI R33, R33, 0x2, R20 ;  /* 0x0000000221217819 */ /* 0x000fe40000010e14 */
[----:B------:R-:W-:-:S02]  /*27910*/  IADD3 RZ, P0, PT, RZ, -R25, RZ ;  /* 0x80000019ffff7210 */ /* 0x000fc40007f1e0ff */
[----:B------:R-:W-:Y:S02]  /*27920*/  LOP3.LUT R22, RZ, R67, RZ, 0x33, !PT ;  /* 0x00000043ff167212 */ /* 0x000fe400078e33ff */
[----:B------:R-:W-:Y:S02]  /*27930*/  SHF.L.W.U32.HI R3, R20, 0x2, R21 ;  /* 0x0000000214037819 */ /* 0x000fe40000010e15 */
[----:B------:R-:W-:Y:S02]  /*27940*/  LOP3.LUT R20, RZ, R33, RZ, 0x33, !PT ;  /* 0x00000021ff147212 */ /* 0x000fe400078e33ff */
[----:B------:R-:W-:Y:S02]  /*27950*/  IADD3.X R22, P0, PT, RZ, R22, RZ, P0, !PT ;  /* 0x00000016ff167210 */ /* 0x000fe4000071e4ff */
[----:B------:R-:W-:Y:S02]  /*27960*/  LOP3.LUT R23, RZ, R3, RZ, 0x33, !PT ;  /* 0x00000003ff177212 */ /* 0x000fe400078e33ff */
[----:B------:R-:W-:-:S02]  /*27970*/  IADD3.X R20, P1, PT, RZ, R20, RZ, P0, !PT ;  /* 0x00000014ff147210 */ /* 0x000fc4000073e4ff */
[----:B------:R-:W-:-:S03]  /*27980*/  ISETP.GT.U32.AND P3, PT, R33, -0x1, PT ;  /* 0xffffffff2100780c */ /* 0x000fc60003f64070 */
[----:B------:R-:W-:Y:S01]  /*27990*/  IMAD.X R24, RZ, RZ, R23, P1 ;  /* 0x000000ffff187224 */ /* 0x000fe200008e0617 */
[----:B------:R-:W-:-:S04]  /*279a0*/  ISETP.GT.AND.EX P0, PT, R3, -0x1, PT, P3 ;  /* 0xffffffff0300780c */ /* 0x000fc80003f04330 */
[----:B------:R-:W-:Y:S02]  /*279b0*/  SEL R65, R3, R24, P0 ;  /* 0x0000001803417207 */ /* 0x000fe40000000000 */
[----:B------:R-:W-:Y:S02]  /*279c0*/  SEL R33, R33, R20, P0 ;  /* 0x0000001421217207 */ /* 0x000fe40000000000 */
[----:B------:R-:W-:Y:S02]  /*279d0*/  ISETP.NE.U32.AND P1, PT, R65, RZ, PT ;  /* 0x000000ff4100720c */ /* 0x000fe40003f25070 */
[----:B------:R-:W-:Y:S02]  /*279e0*/  SEL R22, R67, R22, P0 ;  /* 0x0000001643167207 */ /* 0x000fe40000000000 */
[----:B------:R-:W-:Y:S01]  /*279f0*/  SEL R20, R33, R65, !P1 ;  /* 0x0000004121147207 */ /* 0x000fe20004800000 */
[----:B------:R-:W-:-:S05]  /*27a00*/  @!P0 IMAD.MOV R25, RZ, RZ, -R25 ;  /* 0x000000ffff198224 */ /* 0x000fca00078e0a19 */
[----:B------:R-:W0:Y:S02]  /*27a10*/  FLO.U32 R20, R20 ;  /* 0x0000001400147300 */ /* 0x000e2400000e0000 */
[C---:B0-----:R-:W-:Y:S02]  /*27a20*/  IADD3 R23, PT, PT, -R20.reuse, 0x1f, RZ ;  /* 0x0000001f14177810 */ /* 0x041fe40007ffe1ff */
[----:B------:R-:W-:-:S03]  /*27a30*/  IADD3 R24, PT, PT, -R20, 0x3f, RZ ;  /* 0x0000003f14187810 */ /* 0x000fc60007ffe1ff */
[----:B------:R-:W-:-:S05]  /*27a40*/  @P1 IMAD.MOV R24, RZ, RZ, R23 ;  /* 0x000000ffff181224 */ /* 0x000fca00078e0217 */
[----:B------:R-:W-:-:S13]  /*27a50*/  ISETP.NE.AND P1, PT, R24, RZ, PT ;  /* 0x000000ff1800720c */ /* 0x000fda0003f25270 */
[----:B------:R-:W-:Y:S05]  /*27a60*/  @!P1 BRA `(.L_x_512) ;  /* 0x0000000000289947 */ /* 0x000fea0003800000 */
[C---:B------:R-:W-:Y:S02]  /*27a70*/  LOP3.LUT R20, R24.reuse, 0x3f, RZ, 0xc0, !PT ;  /* 0x0000003f18147812 */ /* 0x040fe400078ec0ff */
[--C-:B------:R-:W-:Y:S02]  /*27a80*/  SHF.R.U64 R23, R25, 0x1, R22.reuse ;  /* 0x0000000119177819 */ /* 0x100fe40000001216 */
[CC--:B------:R-:W-:Y:S02]  /*27a90*/  SHF.L.U64.HI R65, R33.reuse, R20.reuse, R65 ;  /* 0x0000001421417219 */ /* 0x0c0fe40000010241 */
[----:B------:R-:W-:Y:S02]  /*27aa0*/  SHF.L.U32 R33, R33, R20, RZ ;  /* 0x0000001421217219 */ /* 0x000fe400000006ff */
[----:B------:R-:W-:Y:S02]  /*27ab0*/  SHF.R.U32.HI R25, RZ, 0x1, R22 ;  /* 0x00000001ff197819 */ /* 0x000fe40000011616 */
[----:B------:R-:W-:-:S04]  /*27ac0*/  LOP3.LUT R20, R24, 0x3f, RZ, 0xc, !PT ;  /* 0x0000003f18147812 */ /* 0x000fc800078e0cff */
[-CC-:B------:R-:W-:Y:S02]  /*27ad0*/  SHF.R.U64 R22, R23, R20.reuse, R25.reuse ;  /* 0x0000001417167219 */ /* 0x180fe40000001219 */
[----:B------:R-:W-:Y:S02]  /*27ae0*/  SHF.R.U32.HI R20, RZ, R20, R25 ;  /* 0x00000014ff147219 */ /* 0x000fe40000011619 */
[----:B------:R-:W-:Y:S02]  /*27af0*/  LOP3.LUT R33, R33, R22, RZ, 0xfc, !PT ;  /* 0x0000001621217212 */ /* 0x000fe400078efcff */
[----:B------:R-:W-:-:S07]  /*27b00*/  LOP3.LUT R65, R65, R20, RZ, 0xfc, !PT ;  /* 0x0000001441417212 */ /* 0x000fce00078efcff */
.L_x_512:
[----:B------:R-:W-:Y:S05]  /*27b10*/  BSYNC.RECONVERGENT B1 ;  /* 0x0000000000017941 */ /* 0x000fea0003800200 */
.L_x_511:
[----:B------:R-:W-:Y:S01]  /*27b20*/  IMAD.WIDE.U32 R66, R33, 0x2168c235, RZ ;  /* 0x2168c23521427825 */ /* 0x000fe200078e00ff */
[----:B------:R-:W-:-:S03]  /*27b30*/  SHF.R.U32.HI R26, RZ, 0x1e, R21 ;  /* 0x0000001eff1a7819 */ /* 0x000fc60000011615 */
[----:B------:R-:W-:Y:S01]  /*27b40*/  IMAD.MOV.U32 R23, RZ, RZ, RZ ;  /* 0x000000ffff177224 */ /* 0x000fe200078e00ff */
[----:B------:R-:W-:Y:S01]  /*27b50*/  MOV R22, R67 ;  /* 0x0000004300167202 */ /* 0x000fe20000000f00 */
[----:B------:R-:W-:Y:S01]  /*27b60*/  IMAD.HI.U32 R20, R65, -0x36f0255e, RZ ;  /* 0xc90fdaa241147827 */ /* 0x000fe200078e00ff */
[----:B------:R-:W-:Y:S02]  /*27b70*/  IADD3 RZ, P1, PT, R66, R66, RZ ;  /* 0x0000004242ff7210 */ /* 0x000fe40007f3e0ff */
[----:B------:R-:W-:Y:S01]  /*27b80*/  LEA.HI R3, R3, R26, RZ, 0x1 ;  /* 0x0000001a03037211 */ /* 0x000fe200078f08ff */
[----:B------:R-:W-:-:S04]  /*27b90*/  IMAD.WIDE.U32 R22, R33, -0x36f0255e, R22 ;  /* 0xc90fdaa221167825 */ /* 0x000fc800078e0016 */
[----:B------:R-:W-:-:S04]  /*27ba0*/  IMAD.WIDE.U32 R22, P3, R65, 0x2168c235, R22 ;  /* 0x2168c23541167825 */ /* 0x000fc80007860016 */
[----:B------:R-:W-:Y:S01]  /*27bb0*/  IMAD R65, R65, -0x36f0255e, RZ ;  /* 0xc90fdaa241417824 */ /* 0x000fe200078e02ff */
[----:B------:R-:W-:Y:S01]  /*27bc0*/  IADD3.X RZ, P1, PT, R22, R22, RZ, P1, !PT ;  /* 0x0000001616ff7210 */ /* 0x000fe20000f3e4ff */
[----:B------:R-:W-:-:S03]  /*27bd0*/  IMAD.X R20, RZ, RZ, R20, P3 ;  /* 0x000000ffff147224 */ /* 0x000fc600018e0614 */
[----:B------:R-:W-:-:S04]  /*27be0*/  IADD3 R23, P3, PT, R65, R23, RZ ;  /* 0x0000001741177210 */ /* 0x000fc80007f7e0ff */
[C---:B------:R-:W-:Y:S01]  /*27bf0*/  ISETP.GT.U32.AND P4, PT, R23.reuse, RZ, PT ;  /* 0x000000ff1700720c */ /* 0x040fe20003f84070 */
[----:B------:R-:W-:Y:S01]  /*27c00*/  IMAD.X R20, RZ, RZ, R20, P3 ;  /* 0x000000ffff147224 */ /* 0x000fe200018e0614 */
[----:B------:R-:W-:-:S04]  /*27c10*/  IADD3.X R22, P3, PT, R23, R23, RZ, P1, !PT ;  /* 0x0000001717167210 */ /* 0x000fc80000f7e4ff */
[C---:B------:R-:W-:Y:S01]  /*27c20*/  ISETP.GT.AND.EX P1, PT, R20.reuse, RZ, PT, P4 ;  /* 0x000000ff1400720c */ /* 0x040fe20003f24340 */
[----:B------:R-:W-:-:S03]  /*27c30*/  IMAD.X R25, R20, 0x1, R20, P3 ;  /* 0x0000000114197824 */ /* 0x000fc600018e0614 */
[----:B------:R-:W-:Y:S02]  /*27c40*/  SEL R22, R22, R23, P1 ;  /* 0x0000001716167207 */ /* 0x000fe40000800000 */
[----:B------:R-:W-:Y:S02]  /*27c50*/  SEL R23, R25, R20, P1 ;  /* 0x0000001419177207 */ /* 0x000fe40000800000 */
[----:B------:R-:W-:Y:S02]  /*27c60*/  IADD3 R22, P3, PT, R22, 0x1, RZ ;  /* 0x0000000116167810 */ /* 0x000fe40007f7e0ff */
[----:B------:R-:W-:Y:S02]  /*27c70*/  SEL R25, RZ, 0xffffffff, !P1 ;  /* 0xffffffffff197807 */ /* 0x000fe40004800000 */
[----:B------:R-:W-:Y:S01]  /*27c80*/  LOP3.LUT P1, R20, R31, 0x80000000, RZ, 0xc0, !PT ;  /* 0x800000001f147812 */ /* 0x000fe2000782c0ff */
[----:B------:R-:W-:Y:S01]  /*27c90*/  IMAD.X R23, RZ, RZ, R23, P3 ;  /* 0x000000ffff177224 */ /* 0x000fe200018e0617 */
[----:B------:R-:W-:-:S02]  /*27ca0*/  IADD3 R24, PT, PT, R25, -R24, RZ ;  /* 0x8000001819187210 */ /* 0x000fc40007ffe0ff */
[----:B------:R-:W-:Y:S02]  /*27cb0*/  @!P0 LOP3.LUT R20, R20, 0x80000000, RZ, 0x3c, !PT ;  /* 0x8000000014148812 */ /* 0x000fe400078e3cff */
[----:B------:R-:W-:Y:S01]  /*27cc0*/  SHF.R.U64 R22, R22, 0xa, R23 ;  /* 0x0000000a16167819 */ /* 0x000fe20000001217 */
[----:B------:R-:W-:-:S03]  /*27cd0*/  IMAD.SHL.U32 R21, R24, 0x100000, RZ ;  /* 0x0010000018157824 */ /* 0x000fc600078e00ff */
[----:B------:R-:W-:-:S03]  /*27ce0*/  IADD3 R22, P3, PT, R22, 0x1, RZ ;  /* 0x0000000116167810 */ /* 0x000fc60007f7e0ff */
[----:B------:R-:W-:Y:S01]  /*27cf0*/  @P1 IMAD.MOV R3, RZ, RZ, -R3 ;  /* 0x000000ffff031224 */ /* 0x000fe200078e0a03 */
[----:B------:R-:W-:-:S04]  /*27d00*/  LEA.HI.X R23, R23, RZ, RZ, 0x16, P3 ;  /* 0x000000ff17177211 */ /* 0x000fc800018fb4ff */
[--C-:B------:R-:W-:Y:S02]  /*27d10*/  SHF.R.U64 R22, R22, 0x1, R23.reuse ;  /* 0x0000000116167819 */ /* 0x100fe40000001217 */
[----:B------:R-:W-:Y:S02]  /*27d20*/  SHF.R.U32.HI R24, RZ, 0x1, R23 ;  /* 0x00000001ff187819 */ /* 0x000fe40000011617 */
[----:B------:R-:W-:-:S04]  /*27d30*/  IADD3 R22, P3, P4, RZ, RZ, R22 ;  /* 0x000000ffff167210 */ /* 0x000fc80007c7e016 */
[----:B------:R-:W-:-:S04]  /*27d40*/  IADD3.X R21, PT, PT, R21, 0x3fe00000, R24, P3, P4 ;  /* 0x3fe0000015157810 */ /* 0x000fc80001fe8418 */
[----:B------:R-:W-:-:S07]  /*27d50*/  LOP3.LUT R21, R21, R20, RZ, 0xfc, !PT ;  /* 0x0000001415157212 */ /* 0x000fce00078efcff */
.L_x_506:
[----:B------:R-:W-:Y:S02]  /*27d60*/  IMAD.MOV.U32 R65, RZ, RZ, 0x0 ;  /* 0x00000000ff417424 */ /* 0x000fe400078e00ff */
[----:B------:R-:W-:Y:S02]  /*27d70*/  IMAD.MOV.U32 R20, RZ, RZ, R22 ;  /* 0x000000ffff147224 */ /* 0x000fe400078e0016 */
[----:B------:R-:W-:Y:S05]  /*27d80*/  RET.REL.NODEC R64 `(_Z6kernelPdS_S_S_S_iiidS_S_Pi) ;  /* 0xfffffd80409c7950 */ /* 0x000fea0003c3ffff */
.L_x_513:
[----:B------:R-:W-:-:S00]  /*27d90*/  BRA `(.L_x_513) ;  /* 0xfffffffc00fc7947 */ /* 0x000fc0000383ffff */
[----:B------:R-:W-:-:S00]  /*27da0*/  NOP ;  /* 0x0000000000007918 */ /* 0x000fc00000000000 */
        /* <DEDUP_REMOVED lines=13> */
.L_x_588:


//--------------------- .text._Z12radiusKernelPdidPi --------------------------
	.section	.text._Z12radiusKernelPdidPi,"ax",@progbits
	.align	128
        .global         _Z12radiusKernelPdidPi
        .type           _Z12radiusKernelPdidPi,@function
        .size           _Z12radiusKernelPdidPi,(.L_x_589 - _Z12radiusKernelPdidPi)
        .other          _Z12radiusKernelPdidPi,@"STO_CUDA_ENTRY STV_DEFAULT"
_Z12radiusKernelPdidPi:
.text._Z12radiusKernelPdidPi:
[----:B------:R-:W-:Y:S01]  /*0000*/  LDC R1, c[0x0][0x37c] ;  /* 0x0000df00ff017b82 */ /* 0x000fe20000000800 */
[----:B------:R-:W0:Y:S07]  /*0010*/  S2R R0, SR_TID.X ;  /* 0x0000000000007919 */ /* 0x000e2e0000002100 */
[----:B------:R-:W0:Y:S01]  /*0020*/  S2UR UR4, SR_CTAID.X ;  /* 0x00000000000479c3 */ /* 0x000e220000002500 */
[----:B------:R-:W1:Y:S07]  /*0030*/  LDCU UR8, c[0x0][0x388] ;  /* 0x00007100ff0877ac */ /* 0x000e6e0008000800 */
[----:B------:R-:W0:Y:S02]  /*0040*/  LDC R17, c[0x0][0x360] ;  /* 0x0000d800ff117b82 */ /* 0x000e240000000800 */
[----:B0-----:R-:W-:-:S05]  /*0050*/  IMAD R17, R17, UR4, R0 ;  /* 0x0000000411117c24 */ /* 0x001fca000f8e0200 */
[----:B-1----:R-:W-:-:S13]  /*0060*/  ISETP.GE.AND P0, PT, R17, UR8, PT ;  /* 0x0000000811007c0c */ /* 0x002fda000bf06270 */
[----:B------:R-:W-:Y:S05]  /*0070*/  @P0 EXIT ;  /* 0x000000000000094d */ /* 0x000fea0003800000 */
[----:B------:R-:W0:Y:S01]  /*0080*/  LDC.64 R8, c[0x0][0x380] ;  /* 0x0000e000ff087b82 */ /* 0x000e220000000a00 */
[----:B------:R-:W1:Y:S01]  /*0090*/  LDCU.64 UR6, c[0x0][0x358] ;  /* 0x00006b00ff0677ac */ /* 0x000e620008000a00 */
[----:B------:R-:W-:Y:S01]  /*00a0*/  IMAD R3, R17, 0x3, RZ ;  /* 0x0000000311037824 */ /* 0x000fe200078e02ff */
[----:B------:R-:W2:Y:S01]  /*00b0*/  LDCU.64 UR10, c[0x0][0x390] ;  /* 0x00007200ff0a77ac */ /* 0x000ea20008000a00 */
[----:B------:R-:W3:Y:S02]  /*00c0*/  LDCU.64 UR12, c[0x0][0x390] ;  /* 0x00007200ff0c77ac */ /* 0x000ee40008000a00 */
[----:B0-----:R-:W-:-:S05]  /*00d0*/  IMAD.WIDE R8, R3, 0x8, R8 ;  /* 0x0000000803087825 */ /* 0x001fca00078e0208 */
[----:B-1----:R0:W5:Y:S04]  /*00e0*/  LDG.E.64 R2, desc[UR6][R8.64] ;  /* 0x0000000608027981 */ /* 0x002168000c1e1b00 */
[----:B------:R0:W5:Y:S04]  /*00f0*/  LDG.E.64 R4, desc[UR6][R8.64+0x8] ;  /* 0x0000080608047981 */ /* 0x000168000c1e1b00 */
[----:B------:R0:W5:Y:S01]  /*0100*/  LDG.E.64 R6, desc[UR6][R8.64+0x10] ;  /* 0x0000100608067981 */ /* 0x000162000c1e1b00 */
[----:B------:R-:W-:Y:S01]  /*0110*/  ISETP.GE.AND P0, PT, R17, 0x1, PT ;  /* 0x000000011100780c */ /* 0x000fe20003f06270 */
[----:B------:R-:W-:Y:S01]  /*0120*/  BSSY.RECONVERGENT B0, `(.L_x_514) ;  /* 0x00000c6000007945 */ /* 0x000fe20003800200 */
[----:B------:R-:W-:-:S11]  /*0130*/  HFMA2 R12, -RZ, RZ, 0, 0 ;  /* 0x00000000ff0c7431 */ /* 0x000fd600000001ff */
[----:B0-23--:R-:W-:Y:S05]  /*0140*/  @!P0 BRA `(.L_x_515) ;  /* 0x0000000c000c8947 */ /* 0x00dfea0003800000 */
[----:B------:R-:W0:Y:S01]  /*0150*/  LDC.64 R8, c[0x0][0x398] ;  /* 0x0000e600ff087b82 */ /* 0x000e220000000a00 */
[----:B------:R-:W-:Y:S01]  /*0160*/  VIMNMX R12, PT, PT, R17, UR8, PT ;  /* 0x00000008110c7c48 */ /* 0x000fe2000bfe0100 */
[----:B------:R-:W-:Y:S01]  /*0170*/  BSSY.RECONVERGENT B1, `(.L_x_516) ;  /* 0x0000093000017945 */ /* 0x000fe20003800200 */
[----:B------:R-:W-:Y:S02]  /*0180*/  IMAD.MOV.U32 R19, RZ, RZ, RZ ;  /* 0x000000ffff137224 */ /* 0x000fe400078e00ff */
[C---:B------:R-:W-:Y:S02]  /*0190*/  ISETP.GE.AND P0, PT, R12.reuse, 0x4, PT ;  /* 0x000000040c00780c */ /* 0x040fe40003f06270 */
[----:B------:R-:W-:-:S04]  /*01a0*/  VIMNMX R12, PT, PT, R12, 0x1, !PT ;  /* 0x000000010c0c7848 */ /* 0x000fc80007fe0100 */
[----:B------:R-:W-:Y:S01]  /*01b0*/  LOP3.LUT R20, R12, 0x3, RZ, 0xc0, !PT ;  /* 0x000000030c147812 */ /* 0x000fe200078ec0ff */
[----:B0-----:R-:W-:-:S06]  /*01c0*/  IMAD.WIDE.U32 R8, R17, 0x4, R8 ;  /* 0x0000000411087825 */ /* 0x001fcc00078e0008 */
[----:B------:R-:W-:Y:S05]  /*01d0*/  @!P0 BRA `(.L_x_517) ;  /* 0x0000000800308947 */ /* 0x000fea0003800000 */
[----:B------:R-:W0:Y:S01]  /*01e0*/  LDCU.64 UR4, c[0x0][0x380] ;  /* 0x00007000ff0477ac */ /* 0x000e220008000a00 */
[----:B------:R-:W-:-:S04]  /*01f0*/  LOP3.LUT R19, R12, 0x7ffffffc, RZ, 0xc0, !PT ;  /* 0x7ffffffc0c137812 */ /* 0x000fc800078ec0ff */
[----:B------:R-:W-:Y:S01]  /*0200*/  IADD3 R21, PT, PT, -R19, RZ, RZ ;  /* 0x000000ff13157210 */ /* 0x000fe20007ffe1ff */
[----:B0-----:R-:W-:-:S04]  /*0210*/  UIADD3 UR4, UP0, UPT, UR4, 0x30, URZ ;  /* 0x0000003004047890 */ /* 0x001fc8000ff1e0ff */
[----:B------:R-:W-:Y:S02]  /*0220*/  UIADD3.X UR5, UPT, UPT, URZ, UR5, URZ, UP0, !UPT ;  /* 0x00000005ff057290 */ /* 0x000fe400087fe4ff */
[----:B------:R-:W-:-:S04]  /*0230*/  IMAD.U32 R10, RZ, RZ, UR4 ;  /* 0x00000004ff0a7e24 */ /* 0x000fc8000f8e00ff */
[----:B------:R-:W-:-:S07]  /*0240*/  MOV R11, UR5 ;  /* 0x00000005000b7c02 */ /* 0x000fce0008000f00 */
.L_x_538:
[----:B------:R-:W2:Y:S04]  /*0250*/  LDG.E.64 R24, desc[UR6][R10.64+-0x28] ;  /* 0xffffd8060a187981 */ /* 0x000ea8000c1e1b00 */
[----:B------:R-:W3:Y:S04]  /*0260*/  LDG.E.64 R22, desc[UR6][R10.64+-0x30] ;  /* 0xffffd0060a167981 */ /* 0x000ee8000c1e1b00 */
[----:B------:R-:W4:Y:S01]  /*0270*/  LDG.E.64 R14, desc[UR6][R10.64+-0x20] ;  /* 0xffffe0060a0e7981 */ /* 0x000f22000c1e1b00 */
[----:B------:R-:W-:Y:S01]  /*0280*/  VIADD R21, R21, 0x4 ;  /* 0x0000000415157836 */ /* 0x000fe20000000000 */
[----:B------:R-:W-:Y:S04]  /*0290*/  BSSY.RECONVERGENT B2, `(.L_x_518) ;  /* 0x0000015000027945 */ /* 0x000fe80003800200 */
[----:B------:R-:W-:Y:S01]  /*02a0*/  ISETP.NE.AND P0, PT, R21, RZ, PT ;  /* 0x000000ff1500720c */ /* 0x000fe20003f05270 */
[----:B--2--5:R-:W-:-:S02]  /*02b0*/  DADD R24, R4, -R24 ;  /* 0x0000000004187229 */ /* 0x024fc40000000818 */
[----:B---3--:R-:W-:-:S06]  /*02c0*/  DADD R22, R2, -R22 ;  /* 0x0000000002167229 */ /* 0x008fcc0000000816 */
[----:B------:R-:W-:Y:S02]  /*02d0*/  DMUL R24, R24, R24 ;  /* 0x0000001818187228 */ /* 0x000fe40000000000 */
[----:B----4-:R-:W-:-:S06]  /*02e0*/  DADD R14, R6, -R14 ;  /* 0x00000000060e7229 */ /* 0x010fcc000000080e */
[----:B------:R-:W-:-:S08]  /*02f0*/  DFMA R24, R22, R22, R24 ;  /* 0x000000161618722b */ /* 0x000fd00000000018 */
[----:B------:R-:W-:-:S10]  /*0300*/  DFMA R24, R14, R14, R24 ;  /* 0x0000000e0e18722b */ /* 0x000fd40000000018 */
[----:B0-----:R-:W0:Y:S02]  /*0310*/  F2F.F32.F64 R25, R24 ;  /* 0x0000001800197310 */ /* 0x001e240000301000 */
[----:B0-----:R-:W-:-:S06]  /*0320*/  IADD3 R0, PT, PT, R25, -0xd000000, RZ ;  /* 0xf300000019007810 */ /* 0x001fcc0007ffe0ff */
[----:B------:R0:W1:Y:S01]  /*0330*/  MUFU.RSQ R14, R25 ;  /* 0x00000019000e7308 */ /* 0x0000620000001400 */
[----:B------:R-:W-:-:S13]  /*0340*/  ISETP.GT.U32.AND P1, PT, R0, 0x727fffff, PT ;  /* 0x727fffff0000780c */ /* 0x000fda0003f24070 */
[----:B0-----:R-:W-:Y:S05]  /*0350*/  @!P1 BRA `(.L_x_519) ;  /* 0x0000000000109947 */ /* 0x001fea0003800000 */
[----:B------:R-:W-:Y:S01]  /*0360*/  IMAD.MOV.U32 R0, RZ, RZ, R25 ;  /* 0x000000ffff007224 */ /* 0x000fe200078e0019 */
[----:B-1----:R-:W-:-:S07]  /*0370*/  MOV R14, 0x390 ;  /* 0x00000390000e7802 */ /* 0x002fce0000000f00 */
[----:B------:R-:W-:Y:S05]  /*0380*/  CALL.REL.NOINC `($__internal_5_$__cuda_sm20_sqrt_rn_f32_slowpath) ;  /* 0x0000001800547944 */ /* 0x000fea0003c00000 */
[----:B------:R-:W-:Y:S05]  /*0390*/  BRA `(.L_x_520) ;  /* 0x0000000000107947 */ /* 0x000fea0003800000 */
.L_x_519:
[----:B-1----:R-:W-:Y:S01]  /*03a0*/  FMUL.FTZ R0, R25, R14 ;  /* 0x0000000e19007220 */ /* 0x002fe20000410000 */
[----:B------:R-:W-:-:S03]  /*03b0*/  FMUL.FTZ R14, R14, 0.5 ;  /* 0x3f0000000e0e7820 */ /* 0x000fc60000410000 */
[----:B------:R-:W-:-:S04]  /*03c0*/  FFMA R13, -R0, R0, R25 ;  /* 0x00000000000d7223 */ /* 0x000fc80000000119 */
[----:B------:R-:W-:-:S07]  /*03d0*/  FFMA R0, R13, R14, R0 ;  /* 0x0000000e0d007223 */ /* 0x000fce0000000000 */
.L_x_520:
[----:B------:R-:W-:Y:S05]  /*03e0*/  BSYNC.RECONVERGENT B2 ;  /* 0x0000000000027941 */ /* 0x000fea0003800200 */
.L_x_518:
[----:B------:R-:W0:Y:S01]  /*03f0*/  F2F.F64.F32 R14, R0 ;  /* 0x00000000000e7310 */ /* 0x000e220000201800 */
[----:B------:R-:W-:Y:S01]  /*0400*/  BSSY.RECONVERGENT B2, `(.L_x_521) ;  /* 0x0000006000027945 */ /* 0x000fe20003800200 */
[----:B0-----:R-:W-:-:S14]  /*0410*/  DSETP.GTU.AND P1, PT, R14, UR10, PT ;  /* 0x0000000a0e007e2a */ /* 0x001fdc000bf2c000 */
[----:B------:R-:W-:Y:S05]  /*0420*/  @P1 BRA `(.L_x_522) ;  /* 0x00000000000c1947 */ /* 0x000fea0003800000 */
[----:B------:R-:W2:Y:S02]  /*0430*/  LDG.E R0, desc[UR6][R8.64] ;  /* 0x0000000608007981 */ /* 0x000ea4000c1e1900 */
[----:B--2---:R-:W-:-:S05]  /*0440*/  IADD3 R13, PT, PT, R0, 0x1, RZ ;  /* 0x00000001000d7810 */ /* 0x004fca0007ffe0ff */
[----:B------:R0:W-:Y:S02]  /*0450*/  STG.E desc[UR6][R8.64], R13 ;  /* 0x0000000d08007986 */ /* 0x0001e4000c101906 */
.L_x_522:
[----:B------:R-:W-:Y:S05]  /*0460*/  BSYNC.RECONVERGENT B2 ;  /* 0x0000000000027941 */ /* 0x000fea0003800200 */
.L_x_521:
[----:B------:R-:W2:Y:S04]  /*0470*/  LDG.E.64 R24, desc[UR6][R10.64+-0x10] ;  /* 0xfffff0060a187981 */ /* 0x000ea8000c1e1b00 */
[----:B------:R-:W3:Y:S04]  /*0480*/  LDG.E.64 R22, desc[UR6][R10.64+-0x18] ;  /* 0xffffe8060a167981 */ /* 0x000ee8000c1e1b00 */
[----:B------:R-:W4:Y:S01]  /*0490*/  LDG.E.64 R14, desc[UR6][R10.64+-0x8] ;  /* 0xfffff8060a0e7981 */ /* 0x000f22000c1e1b00 */
[----:B------:R-:W-:Y:S01]  /*04a0*/  BSSY.RECONVERGENT B2, `(.L_x_523) ;  /* 0x0000014000027945 */ /* 0x000fe20003800200 */
[----:B--2---:R-:W-:-:S02]  /*04b0*/  DADD R24, R4, -R24 ;  /* 0x0000000004187229 */ /* 0x004fc40000000818 */
[----:B---3--:R-:W-:-:S06]  /*04c0*/  DADD R22, R2, -R22 ;  /* 0x0000000002167229 */ /* 0x008fcc0000000816 */
[----:B------:R-:W-:Y:S02]  /*04d0*/  DMUL R24, R24, R24 ;  /* 0x0000001818187228 */ /* 0x000fe40000000000 */
[----:B----4-:R-:W-:-:S06]  /*04e0*/  DADD R14, R6, -R14 ;  /* 0x00000000060e7229 */ /* 0x010fcc000000080e */
[----:B------:R-:W-:-:S08]  /*04f0*/  DFMA R24, R22, R22, R24 ;  /* 0x000000161618722b */ /* 0x000fd00000000018 */
[----:B------:R-:W-:-:S10]  /*0500*/  DFMA R24, R14, R14, R24 ;  /* 0x0000000e0e18722b */ /* 0x000fd40000000018 */
[----:B------:R-:W1:Y:S02]  /*0510*/  F2F.F32.F64 R25, R24 ;  /* 0x0000001800197310 */ /* 0x000e640000301000 */
[----:B-1----:R-:W-:-:S06]  /*0520*/  VIADD R0, R25, 0xf3000000 ;  /* 0xf300000019007836 */ /* 0x002fcc0000000000 */
[----:B------:R1:W2:Y:S01]  /*0530*/  MUFU.RSQ R14, R25 ;  /* 0x00000019000e7308 */ /* 0x0002a20000001400 */
[----:B------:R-:W-:-:S13]  /*0540*/  ISETP.GT.U32.AND P1, PT, R0, 0x727fffff, PT ;  /* 0x727fffff0000780c */ /* 0x000fda0003f24070 */
[----:B-1----:R-:W-:Y:S05]  /*0550*/  @!P1 BRA `(.L_x_524) ;  /* 0x0000000000109947 */ /* 0x002fea0003800000 */
[----:B------:R-:W-:Y:S02]  /*0560*/  MOV R0, R25 ;  /* 0x0000001900007202 */ /* 0x000fe40000000f00 */
[----:B--2---:R-:W-:-:S07]  /*0570*/  MOV R14, 0x590 ;  /* 0x00000590000e7802 */ /* 0x004fce0000000f00 */
[----:B0-----:R-:W-:Y:S05]  /*0580*/  CALL.REL.NOINC `($__internal_5_$__cuda_sm20_sqrt_rn_f32_slowpath) ;  /* 0x0000001400d47944 */ /* 0x001fea0003c00000 */
[----:B------:R-:W-:Y:S05]  /*0590*/  BRA `(.L_x_525) ;  /* 0x0000000000107947 */ /* 0x000fea0003800000 */
.L_x_524:
[----:B--2---:R-:W-:Y:S01]  /*05a0*/  FMUL.FTZ R0, R25, R14 ;  /* 0x0000000e19007220 */ /* 0x004fe20000410000 */
[----:B------:R-:W-:-:S03]  /*05b0*/  FMUL.FTZ R14, R14, 0.5 ;  /* 0x3f0000000e0e7820 */ /* 0x000fc60000410000 */
[----:B0-----:R-:W-:-:S04]  /*05c0*/  FFMA R13, -R0, R0, R25 ;  /* 0x00000000000d7223 */ /* 0x001fc80000000119 */
[----:B------:R-:W-:-:S07]  /*05d0*/  FFMA R0, R13, R14, R0 ;  /* 0x0000000e0d007223 */ /* 0x000fce0000000000 */
.L_x_525:
[----:B------:R-:W-:Y:S05]  /*05e0*/  BSYNC.RECONVERGENT B2 ;  /* 0x0000000000027941 */ /* 0x000fea0003800200 */
.L_x_523:
[----:B------:R-:W0:Y:S01]  /*05f0*/  F2F.F64.F32 R14, R0 ;  /* 0x00000000000e7310 */ /* 0x000e220000201800 */
[----:B------:R-:W-:Y:S01]  /*0600*/  BSSY.RECONVERGENT B2, `(.L_x_526) ;  /* 0x0000006000027945 */ /* 0x000fe20003800200 */
[----:B0-----:R-:W-:-:S14]  /*0610*/  DSETP.GTU.AND P1, PT, R14, UR10, PT ;  /* 0x0000000a0e007e2a */ /* 0x001fdc000bf2c000 */
[----:B------:R-:W-:Y:S05]  /*0620*/  @P1 BRA `(.L_x_527) ;  /* 0x00000000000c1947 */ /* 0x000fea0003800000 */
[----:B------:R-:W2:Y:S02]  /*0630*/  LDG.E R0, desc[UR6][R8.64] ;  /* 0x0000000608007981 */ /* 0x000ea4000c1e1900 */
[----:B--2---:R-:W-:-:S05]  /*0640*/  VIADD R13, R0, 0x1 ;  /* 0x00000001000d7836 */ /* 0x004fca0000000000 */
[----:B------:R0:W-:Y:S02]  /*0650*/  STG.E desc[UR6][R8.64], R13 ;  /* 0x0000000d08007986 */ /* 0x0001e4000c101906 */
.L_x_527:
[----:B------:R-:W-:Y:S05]  /*0660*/  BSYNC.RECONVERGENT B2 ;  /* 0x0000000000027941 */ /* 0x000fea0003800200 */
.L_x_526:
        /* <DEDUP_REMOVED lines=11> */
[----:B-1----:R-:W-:-:S06]  /*0720*/  IADD3 R0, PT, PT, R25, -0xd000000, RZ ;  /* 0xf300000019007810 */ /* 0x002fcc0007ffe0ff */
[----:B------:R1:W2:Y:S01]  /*0730*/  MUFU.RSQ R14, R25 ;  /* 0x00000019000e7308 */ /* 0x0002a20000001400 */
[----:B------:R-:W-:-:S13]  /*0740*/  ISETP.GT.U32.AND P1, PT, R0, 0x727fffff, PT ;  /* 0x727fffff0000780c */ /* 0x000fda0003f24070 */
[----:B-1----:R-:W-:Y:S05]  /*0750*/  @!P1 BRA `(.L_x_529) ;  /* 0x0000000000109947 */ /* 0x002fea0003800000 */
[----:B------:R-:W-:Y:S01]  /*0760*/  IMAD.MOV.U32 R0, RZ, RZ, R25 ;  /* 0x000000ffff007224 */ /* 0x000fe200078e0019 */
[----:B--2---:R-:W-:-:S07]  /*0770*/  MOV R14, 0x790 ;  /* 0x00000790000e7802 */ /* 0x004fce0000000f00 */
[----:B0-----:R-:W-:Y:S05]  /*0780*/  CALL.REL.NOINC `($__internal_5_$__cuda_sm20_sqrt_rn_f32_slowpath) ;  /* 0x0000001400547944 */ /* 0x001fea0003c00000 */
[----:B------:R-:W-:Y:S05]  /*0790*/  BRA `(.L_x_530) ;  /* 0x0000000000107947 */ /* 0x000fea0003800000 */
.L_x_529:
[----:B--2---:R-:W-:Y:S01]  /*07a0*/  FMUL.FTZ R0, R25, R14 ;  /* 0x0000000e19007220 */ /* 0x004fe20000410000 */
[----:B------:R-:W-:-:S03]  /*07b0*/  FMUL.FTZ R14, R14, 0.5 ;  /* 0x3f0000000e0e7820 */ /* 0x000fc60000410000 */
[----:B0-----:R-:W-:-:S04]  /*07c0*/  FFMA R13, -R0, R0, R25 ;  /* 0x00000000000d7223 */ /* 0x001fc80000000119 */
[----:B------:R-:W-:-:S07]  /*07d0*/  FFMA R0, R13, R14, R0 ;  /* 0x0000000e0d007223 */ /* 0x000fce0000000000 */
.L_x_530:
[----:B------:R-:W-:Y:S05]  /*07e0*/  BSYNC.RECONVERGENT B2 ;  /* 0x0000000000027941 */ /* 0x000fea0003800200 */
.L_x_528:
[----:B------:R-:W0:Y:S01]  /*07f0*/  F2F.F64.F32 R14, R0 ;  /* 0x00000000000e7310 */ /* 0x000e220000201800 */
[----:B------:R-:W-:Y:S01]  /*0800*/  BSSY.RECONVERGENT B2, `(.L_x_531) ;  /* 0x0000006000027945 */ /* 0x000fe20003800200 */
[----:B0-----:R-:W-:-:S14]  /*0810*/  DSETP.GTU.AND P1, PT, R14, UR10, PT ;  /* 0x0000000a0e007e2a */ /* 0x001fdc000bf2c000 */
[----:B------:R-:W-:Y:S05]  /*0820*/  @P1 BRA `(.L_x_532) ;  /* 0x00000000000c1947 */ /* 0x000fea0003800000 */
[----:B------:R-:W2:Y:S02]  /*0830*/  LDG.E R0, desc[UR6][R8.64] ;  /* 0x0000000608007981 */ /* 0x000ea4000c1e1900 */
[----:B--2---:R-:W-:-:S05]  /*0840*/  IADD3 R13, PT, PT, R0, 0x1, RZ ;  /* 0x00000001000d7810 */ /* 0x004fca0007ffe0ff */
[----:B------:R0:W-:Y:S02]  /*0850*/  STG.E desc[UR6][R8.64], R13 ;  /* 0x0000000d08007986 */ /* 0x0001e4000c101906 */
.L_x_532:
[----:B------:R-:W-:Y:S05]  /*0860*/  BSYNC.RECONVERGENT B2 ;  /* 0x0000000000027941 */ /* 0x000fea0003800200 */
.L_x_531:
        /* <DEDUP_REMOVED lines=19> */
.L_x_534:
[----:B--2---:R-:W-:Y:S01]  /*09a0*/  FMUL.FTZ R0, R25, R14 ;  /* 0x0000000e19007220 */ /* 0x004fe20000410000 */
[----:B------:R-:W-:-:S03]  /*09b0*/  FMUL.FTZ R14, R14, 0.5 ;  /* 0x3f0000000e0e7820 */ /* 0x000fc60000410000 */
[----:B0-----:R-:W-:-:S04]  /*09c0*/  FFMA R13, -R0, R0, R25 ;  /* 0x00000000000d7223 */ /* 0x001fc80000000119 */
[----:B------:R-:W-:-:S07]  /*09d0*/  FFMA R0, R13, R14, R0 ;  /* 0x0000000e0d007223 */ /* 0x000fce0000000000 */
.L_x_535:
[----:B------:R-:W-:Y:S05]  /*09e0*/  BSYNC.RECONVERGENT B2 ;  /* 0x0000000000027941 */ /* 0x000fea0003800200 */
.L_x_533:
[----:B------:R-:W0:Y:S01]  /*09f0*/  F2F.F64.F32 R14, R0 ;  /* 0x00000000000e7310 */ /* 0x000e220000201800 */
[----:B------:R-:W-:Y:S01]  /*0a00*/  BSSY.RECONVERGENT B2, `(.L_x_536) ;  /* 0x0000006000027945 */ /* 0x000fe20003800200 */
[----:B0-----:R-:W-:-:S14]  /*0a10*/  DSETP.GTU.AND P1, PT, R14, UR10, PT ;  /* 0x0000000a0e007e2a */ /* 0x001fdc000bf2c000 */
[----:B------:R-:W-:Y:S05]  /*0a20*/  @P1 BRA `(.L_x_537) ;  /* 0x00000000000c1947 */ /* 0x000fea0003800000 */
[----:B------:R-:W2:Y:S02]  /*0a30*/  LDG.E R0, desc[UR6][R8.64] ;  /* 0x0000000608007981 */ /* 0x000ea4000c1e1900 */
[----:B--2---:R-:W-:-:S05]  /*0a40*/  VIADD R13, R0, 0x1 ;  /* 0x00000001000d7836 */ /* 0x004fca0000000000 */
[----:B------:R0:W-:Y:S02]  /*0a50*/  STG.E desc[UR6][R8.64], R13 ;  /* 0x0000000d08007986 */ /* 0x0001e4000c101906 */
.L_x_537:
[----:B------:R-:W-:Y:S05]  /*0a60*/  BSYNC.RECONVERGENT B2 ;  /* 0x0000000000027941 */ /* 0x000fea0003800200 */
.L_x_536:
[----:B------:R-:W-:-:S04]  /*0a70*/  IADD3 R10, P1, PT, R10, 0x60, RZ ;  /* 0x000000600a0a7810 */ /* 0x000fc80007f3e0ff */
[----:B------:R-:W-:Y:S01]  /*0a80*/  IADD3.X R11, PT, PT, RZ, R11, RZ, P1, !PT ;  /* 0x0000000bff0b7210 */ /* 0x000fe20000ffe4ff */
[----:B------:R-:W-:Y:S08]  /*0a90*/  @P0 BRA `(.L_x_538) ;  /* 0xfffffff400ec0947 */ /* 0x000ff0000383ffff */
.L_x_517:
[----:B------:R-:W-:Y:S05]  /*0aa0*/  BSYNC.RECONVERGENT B1 ;  /* 0x0000000000017941 */ /* 0x000fea0003800200 */
.L_x_516:
[----:B------:R-:W-:-:S13]  /*0ab0*/  ISETP.NE.AND P0, PT, R20, RZ, PT ;  /* 0x000000ff1400720c */ /* 0x000fda0003f05270 */
[----:B------:R-:W-:Y:S05]  /*0ac0*/  @!P0 BRA `(.L_x_515) ;  /* 0x0000000000ac8947 */ /* 0x000fea0003800000 */
[----:B------:R-:W1:Y:S01]  /*0ad0*/  LDC.64 R10, c[0x0][0x380] ;  /* 0x0000e000ff0a7b82 */ /* 0x000e620000000a00 */
[----:B------:R-:W-:Y:S02]  /*0ae0*/  IMAD R19, R19, 0x3, RZ ;  /* 0x0000000313137824 */ /* 0x000fe400078e02ff */
[----:B------:R-:W-:Y:S02]  /*0af0*/  IMAD.MOV R20, RZ, RZ, -R20 ;  /* 0x000000ffff147224 */ /* 0x000fe400078e0a14 */
[----:B-1----:R-:W-:-:S03]  /*0b00*/  IMAD.WIDE.U32 R10, R19, 0x8, R10 ;  /* 0x00000008130a7825 */ /* 0x002fc600078e000a */
[----:B------:R-:W-:-:S04]  /*0b10*/  IADD3 R10, P0, PT, R10, 0x8, RZ ;  /* 0x000000080a0a7810 */ /* 0x000fc80007f1e0ff */
[----:B------:R-:W-:-:S09]  /*0b20*/  IADD3.X R11, PT, PT, RZ, R11, RZ, P0, !PT ;  /* 0x0000000bff0b7210 */ /* 0x000fd200007fe4ff */
.L_x_544:
[----:B------:R-:W2:Y:S04]  /*0b30*/  LDG.E.64 R18, desc[UR6][R10.64] ;  /* 0x000000060a127981 */ /* 0x000ea8000c1e1b00 */
[----:B------:R-:W3:Y:S04]  /*0b40*/  LDG.E.64 R14, desc[UR6][R10.64+-0x8] ;  /* 0xfffff8060a0e7981 */ /* 0x000ee8000c1e1b00 */
[----:B------:R-:W4:Y:S01]  /*0b50*/  LDG.E.64 R22, desc[UR6][R10.64+0x8] ;  /* 0x000008060a167981 */ /* 0x000f22000c1e1b00 */
[----:B------:R-:W-:Y:S01]  /*0b60*/  IADD3 R20, PT, PT, R20, 0x1, RZ ;  /* 0x0000000114147810 */ /* 0x000fe20007ffe0ff */
[----:B------:R-:W-:Y:S03]  /*0b70*/  BSSY.RECONVERGENT B1, `(.L_x_539) ;  /* 0x0000015000017945 */ /* 0x000fe60003800200 */
[----:B------:R-:W-:Y:S01]  /*0b80*/  ISETP.NE.AND P0, PT, R20, RZ, PT ;  /* 0x000000ff1400720c */ /* 0x000fe20003f05270 */
[----:B--2--5:R-:W-:-:S02]  /*0b90*/  DADD R18, R4, -R18 ;  /* 0x0000000004127229 */ /* 0x024fc40000000812 */
        /* <DEDUP_REMOVED lines=14> */
.L_x_540:
[----:B--2---:R-:W-:Y:S01]  /*0c80*/  FMUL.FTZ R0, R19, R14 ;  /* 0x0000000e13007220 */ /* 0x004fe20000410000 */
[----:B------:R-:W-:-:S03]  /*0c90*/  FMUL.FTZ R14, R14, 0.5 ;  /* 0x3f0000000e0e7820 */ /* 0x000fc60000410000 */
[----:B0-----:R-:W-:-:S04]  /*0ca0*/  FFMA R13, -R0, R0, R19 ;  /* 0x00000000000d7223 */ /* 0x001fc80000000113 */
[----:B------:R-:W-:-:S07]  /*0cb0*/  FFMA R0, R13, R14, R0 ;  /* 0x0000000e0d007223 */ /* 0x000fce0000000000 */
.L_x_541:
[----:B------:R-:W-:Y:S05]  /*0cc0*/  BSYNC.RECONVERGENT B1 ;  /* 0x0000000000017941 */ /* 0x000fea0003800200 */
.L_x_539:
[----:B------:R-:W0:Y:S01]  /*0cd0*/  F2F.F64.F32 R14, R0 ;  /* 0x00000000000e7310 */ /* 0x000e220000201800 */
[----:B------:R-:W-:Y:S01]  /*0ce0*/  BSSY.RECONVERGENT B1, `(.L_x_542) ;  /* 0x0000006000017945 */ /* 0x000fe20003800200 */
[----:B0-----:R-:W-:-:S14]  /*0cf0*/  DSETP.GTU.AND P1, PT, R14, UR12, PT ;  /* 0x0000000c0e007e2a */ /* 0x001fdc000bf2c000 */
[----:B------:R-:W-:Y:S05]  /*0d00*/  @P1 BRA `(.L_x_543) ;  /* 0x00000000000c1947 */ /* 0x000fea0003800000 */
[----:B------:R-:W2:Y:S02]  /*0d10*/  LDG.E R0, desc[UR6][R8.64] ;  /* 0x0000000608007981 */ /* 0x000ea4000c1e1900 */
[----:B--2---:R-:W-:-:S05]  /*0d20*/  IADD3 R13, PT, PT, R0, 0x1, RZ ;  /* 0x00000001000d7810 */ /* 0x004fca0007ffe0ff */
[----:B------:R0:W-:Y:S02]  /*0d30*/  STG.E desc[UR6][R8.64], R13 ;  /* 0x0000000d08007986 */ /* 0x0001e4000c101906 */
.L_x_543:
[----:B------:R-:W-:Y:S05]  /*0d40*/  BSYNC.RECONVERGENT B1 ;  /* 0x0000000000017941 */ /* 0x000fea0003800200 */
.L_x_542:
[----:B------:R-:W-:-:S05]  /*0d50*/  IADD3 R10, P1, PT, R10, 0x18, RZ ;  /* 0x000000180a0a7810 */ /* 0x000fca0007f3e0ff */
[----:B------:R-:W-:Y:S01]  /*0d60*/  IMAD.X R11, RZ, RZ, R11, P1 ;  /* 0x000000ffff0b7224 */ /* 0x000fe200008e060b */
[----:B------:R-:W-:Y:S07]  /*0d70*/  @P0 BRA `(.L_x_544) ;  /* 0xfffffffc006c0947 */ /* 0x000fee000383ffff */
.L_x_515:
[----:B------:R-:W-:Y:S05]  /*0d80*/  BSYNC.RECONVERGENT B0 ;  /* 0x0000000000007941 */ /* 0x000fea0003800200 */
.L_x_514:
[----:B------:R-:W1:Y:S01]  /*0d90*/  LDCU UR4, c[0x0][0x388] ;  /* 0x00007100ff0477ac */ /* 0x000e620008000800 */
[----:B0-----:R-:W0:Y:S01]  /*0da0*/  LDC.64 R8, c[0x0][0x398] ;  /* 0x0000e600ff087b82 */ /* 0x001e220000000a00 */
[----:B------:R-:W-:Y:S01]  /*0db0*/  BSSY.RECONVERGENT B0, `(.L_x_545) ;  /* 0x000002b000007945 */ /* 0x000fe20003800200 */
[----:B-1----:R-:W-:Y:S01]  /*0dc0*/  ISETP.GE.AND P0, PT, R12, UR4, PT ;  /* 0x000000040c007c0c */ /* 0x002fe2000bf06270 */
[----:B0-----:R-:W-:-:S12]  /*0dd0*/  IMAD.WIDE R8, R17, 0x4, R8 ;  /* 0x0000000411087825 */ /* 0x001fd800078e0208 */
[----:B------:R-:W-:Y:S05]  /*0de0*/  @P0 BRA `(.L_x_546) ;  /* 0x00000000009c0947 */ /* 0x000fea0003800000 */
[----:B------:R-:W-:Y:S01]  /*0df0*/  ISETP.NE.AND P0, PT, R17, R12, PT ;  /* 0x0000000c1100720c */ /* 0x000fe20003f05270 */
[----:B------:R-:W-:-:S12]  /*0e00*/  BSSY.RECONVERGENT B1, `(.L_x_547) ;  /* 0x0000024000017945 */ /* 0x000fd80003800200 */
[----:B------:R-:W-:Y:S05]  /*0e10*/  @!P0 BRA `(.L_x_548) ;  /* 0x0000000000888947 */ /* 0x000fea0003800000 */
[----:B------:R-:W0:Y:S01]  /*0e20*/  LDC.64 R10, c[0x0][0x380] ;  /* 0x0000e000ff0a7b82 */ /* 0x000e220000000a00 */
[----:B------:R-:W-:-:S04]  /*0e30*/  IMAD R13, R12, 0x3, RZ ;  /* 0x000000030c0d7824 */ /* 0x000fc800078e02ff */
        /* <DEDUP_REMOVED lines=12> */
[----:B0-----:R-:W-:-:S06]  /*0f00*/  IADD3 R0, PT, PT, R17, -0xd000000, RZ ;  /* 0xf300000011007810 */ /* 0x001fcc0007ffe0ff */
[----:B------:R0:W1:Y:S01]  /*0f10*/  MUFU.RSQ R14, R17 ;  /* 0x00000011000e7308 */ /* 0x0000620000001400 */
[----:B------:R-:W-:-:S13]  /*0f20*/  ISETP.GT.U32.AND P0, PT, R0, 0x727fffff, PT ;  /* 0x727fffff0000780c */ /* 0x000fda0003f04070 */
[----:B0-----:R-:W-:Y:S05]  /*0f30*/  @!P0 BRA `(.L_x_550) ;  /* 0x0000000000108947 */ /* 0x001fea0003800000 */
[----:B------:R-:W-:Y:S02]  /*0f40*/  MOV R0, R17 ;  /* 0x0000001100007202 */ /* 0x000fe40000000f00 */
[----:B-1----:R-:W-:-:S07]  /*0f50*/  MOV R14, 0xf70 ;  /* 0x00000f70000e7802 */ /* 0x002fce0000000f00 */
[----:B------:R-:W-:Y:S05]  /*0f60*/  CALL.REL.NOINC `($__internal_5_$__cuda_sm20_sqrt_rn_f32_slowpath) ;  /* 0x0000000c005c7944 */ /* 0x000fea0003c00000 */
[----:B------:R-:W-:Y:S05]  /*0f70*/  BRA `(.L_x_551) ;  /* 0x0000000000107947 */ /* 0x000fea0003800000 */
.L_x_550:
[----:B-1----:R-:W-:Y:S01]  /*0f80*/  FMUL.FTZ R0, R17, R14 ;  /* 0x0000000e11007220 */ /* 0x002fe20000410000 */
[----:B------:R-:W-:-:S03]  /*0f90*/  FMUL.FTZ R10, R14, 0.5 ;  /* 0x3f0000000e0a7820 */ /* 0x000fc60000410000 */
[----:B------:R-:W-:-:S04]  /*0fa0*/  FFMA R11, -R0, R0, R17 ;  /* 0x00000000000b7223 */ /* 0x000fc80000000111 */
[----:B------:R-:W-:-:S07]  /*0fb0*/  FFMA R0, R11, R10, R0 ;  /* 0x0000000a0b007223 */ /* 0x000fce0000000000 */
.L_x_551:
[----:B------:R-:W-:Y:S05]  /*0fc0*/  BSYNC.RECONVERGENT B2 ;  /* 0x0000000000027941 */ /* 0x000fea0003800200 */
.L_x_549:
[----:B------:R-:W0:Y:S01]  /*0fd0*/  LDCU.64 UR4, c[0x0][0x390] ;  /* 0x00007200ff0477ac */ /* 0x000e220008000a00 */
[----:B------:R-:W0:Y:S02]  /*0fe0*/  F2F.F64.F32 R10, R0 ;  /* 0x00000000000a7310 */ /* 0x000e240000201800 */
[----:B0-----:R-:W-:-:S14]  /*0ff0*/  DSETP.GTU.AND P0, PT, R10, UR4, PT ;  /* 0x000000040a007e2a */ /* 0x001fdc000bf0c000 */
[----:B------:R-:W-:Y:S05]  /*1000*/  @P0 BRA `(.L_x_548) ;  /* 0x00000000000c0947 */ /* 0x000fea0003800000 */
[----:B------:R-:W2:Y:S02]  /*1010*/  LDG.E R0, desc[UR6][R8.64] ;  /* 0x0000000608007981 */ /* 0x000ea4000c1e1900 */
[----:B--2---:R-:W-:-:S05]  /*1020*/  VIADD R11, R0, 0x1 ;  /* 0x00000001000b7836 */ /* 0x004fca0000000000 */
[----:B------:R0:W-:Y:S02]  /*1030*/  STG.E desc[UR6][R8.64], R11 ;  /* 0x0000000b08007986 */ /* 0x0001e4000c101906 */
.L_x_548:
[----:B------:R-:W-:Y:S05]  /*1040*/  BSYNC.RECONVERGENT B1 ;  /* 0x0000000000017941 */ /* 0x000fea0003800200 */
.L_x_547:
[----:B------:R-:W-:-:S07]  /*1050*/  IADD3 R12, PT, PT, R12, 0x1, RZ ;  /* 0x000000010c0c7810 */ /* 0x000fce0007ffe0ff */
.L_x_546:
[----:B------:R-:W-:Y:S05]  /*1060*/  BSYNC.RECONVERGENT B0 ;  /* 0x0000000000007941 */ /* 0x000fea0003800200 */
.L_x_545:
[----:B------:R-:W1:Y:S02]  /*1070*/  LDCU UR4, c[0x0][0x388] ;  /* 0x00007100ff0477ac */ /* 0x000e640008000800 */
[----:B-1----:R-:W-:-:S13]  /*1080*/  ISETP.GE.AND P0, PT, R12, UR4, PT ;  /* 0x000000040c007c0c */ /* 0x002fda000bf06270 */
[----:B------:R-:W-:Y:S05]  /*1090*/  @P0 EXIT ;  /* 0x000000000000094d */ /* 0x000fea0003800000 */
[----:B------:R-:W-:Y:S01]  /*10a0*/  IADD3 R0, PT, PT, -R12, UR4, RZ ;  /* 0x000000040c007c10 */ /* 0x000fe2000fffe1ff */
[----:B------:R-:W1:Y:S01]  /*10b0*/  LDCU.64 UR8, c[0x0][0x390] ;  /* 0x00007200ff0877ac */ /* 0x000e620008000a00 */
[----:B------:R-:W-:Y:S01]  /*10c0*/  BSSY.RECONVERGENT B0, `(.L_x_552) ;  /* 0x0000030000007945 */ /* 0x000fe20003800200 */
[----:B------:R-:W-:Y:S02]  /*10d0*/  MOV R17, R12 ;  /* 0x0000000c00117202 */ /* 0x000fe40000000f00 */
[----:B------:R-:W-:-:S13]  /*10e0*/  LOP3.LUT P0, R19, R0, 0x3, RZ, 0xc0, !PT ;  /* 0x0000000300137812 */ /* 0x000fda000780c0ff */
[----:B------:R-:W-:Y:S05]  /*10f0*/  @!P0 BRA `(.L_x_553) ;  /* 0x0000000000b08947 */ /* 0x000fea0003800000 */
[----:B0-----:R-:W0:Y:S01]  /*1100*/  LDC.64 R10, c[0x0][0x380] ;  /* 0x0000e000ff0a7b82 */ /* 0x001e220000000a00 */
[----:B------:R-:W-:Y:S02]  /*1110*/  IMAD R13, R12, 0x3, RZ ;  /* 0x000000030c0d7824 */ /* 0x000fe400078e02ff */
[C---:B------:R-:W-:Y:S01]  /*1120*/  IMAD.IADD R17, R19.reuse, 0x1, R12 ;  /* 0x0000000113117824 */ /* 0x040fe200078e020c */
[----:B------:R-:W-:Y:S01]  /*1130*/  IADD3 R19, PT, PT, -R19, RZ, RZ ;  /* 0x000000ff13137210 */ /* 0x000fe20007ffe1ff */
[----:B0-----:R-:W-:-:S03]  /*1140*/  IMAD.WIDE.U32 R10, R13, 0x8, R10 ;  /* 0x000000080d0a7825 */ /* 0x001fc600078e000a */
[----:B------:R-:W-:-:S04]  /*1150*/  IADD3 R10, P0, PT, R10, 0x8, RZ ;  /* 0x000000080a0a7810 */ /* 0x000fc80007f1e0ff */
[----:B------:R-:W-:-:S09]  /*1160*/  IADD3.X R11, PT, PT, RZ, R11, RZ, P0, !PT ;  /* 0x0000000bff0b7210 */ /* 0x000fd200007fe4ff */
.L_x_559:
        /* <DEDUP_REMOVED lines=14> */
[----:B------:R0:W2:Y:S01]  /*1250*/  MUFU.RSQ R14, R21 ;  /* 0x00000015000e7308 */ /* 0x0000a20000001400 */
[----:B------:R-:W-:-:S13]  /*1260*/  ISETP.GT.U32.AND P1, PT, R0, 0x727fffff, PT ;  /* 0x727fffff0000780c */ /* 0x000fda0003f24070 */
[----:B0-----:R-:W-:Y:S05]  /*1270*/  @!P1 BRA `(.L_x_555) ;  /* 0x0000000000109947 */ /* 0x001fea0003800000 */
[----:B------:R-:W-:Y:S02]  /*1280*/  MOV R0, R21 ;  /* 0x0000001500007202 */ /* 0x000fe40000000f00 */
[----:B--2---:R-:W-:-:S07]  /*1290*/  MOV R14, 0x12b0 ;  /* 0x000012b0000e7802 */ /* 0x004fce0000000f00 */
[----:B-1----:R-:W-:Y:S05]  /*12a0*/  CALL.REL.NOINC `($__internal_5_$__cuda_sm20_sqrt_rn_f32_slowpath) ;  /* 0x00000008008c7944 */ /* 0x002fea0003c00000 */
[----:B------:R-:W-:Y:S05]  /*12b0*/  BRA `(.L_x_556) ;  /* 0x0000000000107947 */ /* 0x000fea0003800000 */
.L_x_555:
[----:B--2---:R-:W-:Y:S01]  /*12c0*/  FMUL.FTZ R0, R21, R14 ;  /* 0x0000000e15007220 */ /* 0x004fe20000410000 */
[----:B------:R-:W-:-:S03]  /*12d0*/  FMUL.FTZ R14, R14, 0.5 ;  /* 0x3f0000000e0e7820 */ /* 0x000fc60000410000 */
[----:B------:R-:W-:-:S04]  /*12e0*/  FFMA R13, -R0, R0, R21 ;  /* 0x00000000000d7223 */ /* 0x000fc80000000115 */
[----:B------:R-:W-:-:S07]  /*12f0*/  FFMA R0, R13, R14, R0 ;  /* 0x0000000e0d007223 */ /* 0x000fce0000000000 */
.L_x_556:
[----:B-1----:R-:W-:Y:S05]  /*1300*/  BSYNC.RECONVERGENT B1 ;  /* 0x0000000000017941 */ /* 0x002fea0003800200 */
.L_x_554:
[----:B------:R-:W0:Y:S01]  /*1310*/  F2F.F64.F32 R14, R0 ;  /* 0x00000000000e7310 */ /* 0x000e220000201800 */
[----:B------:R-:W-:Y:S01]  /*1320*/  BSSY.RECONVERGENT B1, `(.L_x_557) ;  /* 0x0000006000017945 */ /* 0x000fe20003800200 */
[----:B0-----:R-:W-:-:S14]  /*1330*/  DSETP.GTU.AND P1, PT, R14, UR8, PT ;  /* 0x000000080e007e2a */ /* 0x001fdc000bf2c000 */
[----:B------:R-:W-:Y:S05]  /*1340*/  @P1 BRA `(.L_x_558) ;  /* 0x00000000000c1947 */ /* 0x000fea0003800000 */
[----:B------:R-:W2:Y:S02]  /*1350*/  LDG.E R0, desc[UR6][R8.64] ;  /* 0x0000000608007981 */ /* 0x000ea4000c1e1900 */
[----:B--2---:R-:W-:-:S05]  /*1360*/  VIADD R13, R0, 0x1 ;  /* 0x00000001000d7836 */ /* 0x004fca0000000000 */
[----:B------:R0:W-:Y:S02]  /*1370*/  STG.E desc[UR6][R8.64], R13 ;  /* 0x0000000d08007986 */ /* 0x0001e4000c101906 */
.L_x_558:
[----:B------:R-:W-:Y:S05]  /*1380*/  BSYNC.RECONVERGENT B1 ;  /* 0x0000000000017941 */ /* 0x000fea0003800200 */
.L_x_557:
[----:B------:R-:W-:-:S04]  /*1390*/  IADD3 R10, P1, PT, R10, 0x18, RZ ;  /* 0x000000180a0a7810 */ /* 0x000fc80007f3e0ff */
[----:B------:R-:W-:Y:S01]  /*13a0*/  IADD3.X R11, PT, PT, RZ, R11, RZ, P1, !PT ;  /* 0x0000000bff0b7210 */ /* 0x000fe20000ffe4ff */
[----:B------:R-:W-:Y:S08]  /*13b0*/  @P0 BRA `(.L_x_559) ;  /* 0xfffffffc006c0947 */ /* 0x000ff0000383ffff */
.L_x_553:
[----:B-1----:R-:W-:Y:S05]  /*13c0*/  BSYNC.RECONVERGENT B0 ;  /* 0x0000000000007941 */ /* 0x002fea0003800200 */
.L_x_552:
[----:B------:R-:W1:Y:S02]  /*13d0*/  LDCU UR4, c[0x0][0x388] ;  /* 0x00007100ff0477ac */ /* 0x000e640008000800 */
[----:B-1----:R-:W-:-:S04]  /*13e0*/  IADD3 R0, PT, PT, R12, -UR4, RZ ;  /* 0x800000040c007c10 */ /* 0x002fc8000fffe0ff */
[----:B------:R-:W-:-:S13]  /*13f0*/  ISETP.GT.U32.AND P0, PT, R0, -0x4, PT ;  /* 0xfffffffc0000780c */ /* 0x000fda0003f04070 */
[----:B------:R-:W-:Y:S05]  /*1400*/  @P0 EXIT ;  /* 0x000000000000094d */ /* 0x000fea0003800000 */
[----:B0-----:R-:W0:Y:S01]  /*1410*/  LDC.64 R10, c[0x0][0x380] ;  /* 0x0000e000ff0a7b82 */ /* 0x001e220000000a00 */
[C---:B------:R-:W-:Y:S01]  /*1420*/  IMAD R13, R17.reuse, 0x3, RZ ;  /* 0x00000003110d7824 */ /* 0x040fe200078e02ff */
[----:B------:R-:W1:Y:S01]  /*1430*/  LDCU.64 UR8, c[0x0][0x390] ;  /* 0x00007200ff0877ac */ /* 0x000e620008000a00 */
[----:B------:R-:W-:Y:S02]  /*1440*/  VIADD R17, R17, -UR4 ;  /* 0x8000000411117c36 */ /* 0x000fe40008000000 */
[----:B0-----:R-:W-:-:S03]  /*1450*/  IMAD.WIDE.U32 R10, R13, 0x8, R10 ;  /* 0x000000080d0a7825 */ /* 0x001fc600078e000a */
[----:B------:R-:W-:-:S04]  /*1460*/  IADD3 R10, P0, PT, R10, 0x30, RZ ;  /* 0x000000300a0a7810 */ /* 0x000fc80007f1e0ff */
[----:B-1----:R-:W-:-:S09]  /*1470*/  IADD3.X R11, PT, PT, RZ, R11, RZ, P0, !PT ;  /* 0x0000000bff0b7210 */ /* 0x002fd200007fe4ff */
.L_x_580:
[----:B------:R-:W2:Y:S04]  /*1480*/  LDG.E.64 R14, desc[UR6][R10.64+-0x28] ;  /* 0xffffd8060a0e7981 */ /* 0x000ea8000c1e1b00 */
[----:B0-----:R-:W3:Y:S04]  /*1490*/  LDG.E.64 R12, desc[UR6][R10.64+-0x30] ;  /* 0xffffd0060a0c7981 */ /* 0x001ee8000c1e1b00 */
        /* <DEDUP_REMOVED lines=12> */
[----:B------:R0:W1:Y:S01]  /*1560*/  MUFU.RSQ R12, R15 ;  /* 0x0000000f000c7308 */ /* 0x0000620000001400 */
[----:B------:R-:W-:-:S13]  /*1570*/  ISETP.GT.U32.AND P1, PT, R0, 0x727fffff, PT ;  /* 0x727fffff0000780c */ /* 0x000fda0003f24070 */
[----:B0-----:R-:W-:Y:S05]  /*1580*/  @!P1 BRA `(.L_x_561) ;  /* 0x0000000000109947 */ /* 0x001fea0003800000 */
[----:B------:R-:W-:Y:S02]  /*1590*/  MOV R0, R15 ;  /* 0x0000000f00007202 */ /* 0x000fe40000000f00 */
[----:B------:R-:W-:-:S07]  /*15a0*/  MOV R14, 0x15c0 ;  /* 0x000015c0000e7802 */ /* 0x000fce0000000f00 */
[----:B-1----:R-:W-:Y:S05]  /*15b0*/  CALL.REL.NOINC `($__internal_5_$__cuda_sm20_sqrt_rn_f32_slowpath) ;  /* 0x0000000400c87944 */ /* 0x002fea0003c00000 */
[----:B------:R-:W-:Y:S05]  /*15c0*/  BRA `(.L_x_562) ;  /* 0x0000000000107947 */ /* 0x000fea0003800000 */
.L_x_561:
[----:B-1----:R-:W-:Y:S01]  /*15d0*/  FMUL.FTZ R0, R15, R12 ;  /* 0x0000000c0f007220 */ /* 0x002fe20000410000 */
[----:B------:R-:W-:-:S03]  /*15e0*/  FMUL.FTZ R12, R12, 0.5 ;  /* 0x3f0000000c0c7820 */ /* 0x000fc60000410000 */
[----:B------:R-:W-:-:S04]  /*15f0*/  FFMA R13, -R0, R0, R15 ;  /* 0x00000000000d7223 */ /* 0x000fc8000000010f */
[----:B------:R-:W-:-:S07]  /*1600*/  FFMA R0, R13, R12, R0 ;  /* 0x0000000c0d007223 */ /* 0x000fce0000000000 */
.L_x_562:
[----:B------:R-:W-:Y:S05]  /*1610*/  BSYNC.RECONVERGENT B0 ;  /* 0x0000000000007941 */ /* 0x000fea0003800200 */
.L_x_560:
[----:B------:R-:W0:Y:S01]  /*1620*/  F2F.F64.F32 R12, R0 ;  /* 0x00000000000c7310 */ /* 0x000e220000201800 */
[----:B------:R-:W-:Y:S01]  /*1630*/  BSSY.RECONVERGENT B0, `(.L_x_563) ;  /* 0x0000006000007945 */ /* 0x000fe20003800200 */
[----:B0-----:R-:W-:-:S14]  /*1640*/  DSETP.GTU.AND P1, PT, R12, UR8, PT ;  /* 0x000000080c007e2a */ /* 0x001fdc000bf2c000 */
[----:B------:R-:W-:Y:S05]  /*1650*/  @P1 BRA `(.L_x_564) ;  /* 0x00000000000c1947 */ /* 0x000fea0003800000 */
[----:B------:R-:W2:Y:S02]  /*1660*/  LDG.E R0, desc[UR6][R8.64] ;  /* 0x0000000608007981 */ /* 0x000ea4000c1e1900 */
[----:B--2---:R-:W-:-:S05]  /*1670*/  IADD3 R13, PT, PT, R0, 0x1, RZ ;  /* 0x00000001000d7810 */ /* 0x004fca0007ffe0ff */
[----:B------:R0:W-:Y:S02]  /*1680*/  STG.E desc[UR6][R8.64], R13 ;  /* 0x0000000d08007986 */ /* 0x0001e4000c101906 */
.L_x_564:
[----:B------:R-:W-:Y:S05]  /*1690*/  BSYNC.RECONVERGENT B0 ;  /* 0x0000000000007941 */ /* 0x000fea0003800200 */
.L_x_563:
[----:B------:R-:W2:Y:S04]  /*16a0*/  LDG.E.64 R14, desc[UR6][R10.64+-0x10] ;  /* 0xfffff0060a0e7981 */ /* 0x000ea8000c1e1b00 */
[----:B0-----:R-:W3:Y:S04]  /*16b0*/  LDG.E.64 R12, desc[UR6][R10.64+-0x18] ;  /* 0xffffe8060a0c7981 */ /* 0x001ee8000c1e1b00 */
        /* <DEDUP_REMOVED lines=17> */
.L_x_566:
[----:B-1----:R-:W-:Y:S01]  /*17d0*/  FMUL.FTZ R0, R15, R12 ;  /* 0x0000000c0f007220 */ /* 0x002fe20000410000 */
[----:B------:R-:W-:-:S03]  /*17e0*/  FMUL.FTZ R12, R12, 0.5 ;  /* 0x3f0000000c0c7820 */ /* 0x000fc60000410000 */
[----:B------:R-:W-:-:S04]  /*17f0*/  FFMA R13, -R0, R0, R15 ;  /* 0x00000000000d7223 */ /* 0x000fc8000000010f */
[----:B------:R-:W-:-:S07]  /*1800*/  FFMA R0, R13, R12, R0 ;  /* 0x0000000c0d007223 */ /* 0x000fce0000000000 */
.L_x_567:
[----:B------:R-:W-:Y:S05]  /*1810*/  BSYNC.RECONVERGENT B0 ;  /* 0x0000000000007941 */ /* 0x000fea0003800200 */
.L_x_565:
[----:B------:R-:W0:Y:S01]  /*1820*/  F2F.F64.F32 R12, R0 ;  /* 0x00000000000c7310 */ /* 0x000e220000201800 */
[----:B------:R-:W-:Y:S01]  /*1830*/  BSSY.RECONVERGENT B0, `(.L_x_568) ;  /* 0x0000006000007945 */ /* 0x000fe20003800200 */
[----:B0-----:R-:W-:-:S14]  /*1840*/  DSETP.GTU.AND P1, PT, R12, UR8, PT ;  /* 0x000000080c007e2a */ /* 0x001fdc000bf2c000 */
[----:B------:R-:W-:Y:S05]  /*1850*/  @P1 BRA `(.L_x_569) ;  /* 0x00000000000c1947 */ /* 0x000fea0003800000 */
[----:B------:R-:W2:Y:S02]  /*1860*/  LDG.E R0, desc[UR6][R8.64] ;  /* 0x0000000608007981 */ /* 0x000ea4000c1e1900 */
[----:B--2---:R-:W-:-:S05]  /*1870*/  IADD3 R13, PT, PT, R0, 0x1, RZ ;  /* 0x00000001000d7810 */ /* 0x004fca0007ffe0ff */
[----:B------:R0:W-:Y:S02]  /*1880*/  STG.E desc[UR6][R8.64], R13 ;  /* 0x0000000d08007986 */ /* 0x0001e4000c101906 */
.L_x_569:
[----:B------:R-:W-:Y:S05]  /*1890*/  BSYNC.RECONVERGENT B0 ;  /* 0x0000000000007941 */ /* 0x000fea0003800200 */
.L_x_568:
        /* <DEDUP_REMOVED lines=19> */
.L_x_571:
[----:B-1----:R-:W-:Y:S01]  /*19d0*/  FMUL.FTZ R0, R15, R12 ;  /* 0x0000000c0f007220 */ /* 0x002fe20000410000 */
[----:B------:R-:W-:-:S03]  /*19e0*/  FMUL.FTZ R12, R12, 0.5 ;  /* 0x3f0000000c0c7820 */ /* 0x000fc60000410000 */
[----:B------:R-:W-:-:S04]  /*19f0*/  FFMA R13, -R0, R0, R15 ;  /* 0x00000000000d7223 */ /* 0x000fc8000000010f */
[----:B------:R-:W-:-:S07]  /*1a00*/  FFMA R0, R13, R12, R0 ;  /* 0x0000000c0d007223 */ /* 0x000fce0000000000 */
.L_x_572:
[----:B------:R-:W-:Y:S05]  /*1a10*/  BSYNC.RECONVERGENT B0 ;  /* 0x0000000000007941 */ /* 0x000fea0003800200 */
.L_x_570:
[----:B------:R-:W0:Y:S01]  /*1a20*/  F2F.F64.F32 R12, R0 ;  /* 0x00000000000c7310 */ /* 0x000e220000201800 */
[----:B------:R-:W-:Y:S01]  /*1a30*/  BSSY.RECONVERGENT B0, `(.L_x_573) ;  /* 0x0000006000007945 */ /* 0x000fe20003800200 */
[----:B0-----:R-:W-:-:S14]  /*1a40*/  DSETP.GTU.AND P1, PT, R12, UR8, PT ;  /* 0x000000080c007e2a */ /* 0x001fdc000bf2c000 */
[----:B------:R-:W-:Y:S05]  /*1a50*/  @P1 BRA `(.L_x_574) ;  /* 0x00000000000c1947 */ /* 0x000fea0003800000 */
[----:B------:R-:W2:Y:S02]  /*1a60*/  LDG.E R0, desc[UR6][R8.64] ;  /* 0x0000000608007981 */ /* 0x000ea4000c1e1900 */
[----:B--2---:R-:W-:-:S05]  /*1a70*/  IADD3 R13, PT, PT, R0, 0x1, RZ ;  /* 0x00000001000d7810 */ /* 0x004fca0007ffe0ff */
[----:B------:R0:W-:Y:S02]  /*1a80*/  STG.E desc[UR6][R8.64], R13 ;  /* 0x0000000d08007986 */ /* 0x0001e4000c101906 */
.L_x_574:
[----:B------:R-:W-:Y:S05]  /*1a90*/  BSYNC.RECONVERGENT B0 ;  /* 0x0000000000007941 */ /* 0x000fea0003800200 */
.L_x_573:
        /* <DEDUP_REMOVED lines=19> */
.L_x_576:
[----:B-1----:R-:W-:Y:S01]  /*1bd0*/  FMUL.FTZ R0, R15, R12 ;  /* 0x0000000c0f007220 */ /* 0x002fe20000410000 */
[----:B------:R-:W-:-:S03]  /*1be0*/  FMUL.FTZ R12, R12, 0.5 ;  /* 0x3f0000000c0c7820 */ /* 0x000fc60000410000 */
[----:B------:R-:W-:-:S04]  /*1bf0*/  FFMA R13, -R0, R0, R15 ;  /* 0x00000000000d7223 */ /* 0x000fc8000000010f */
[----:B------:R-:W-:-:S07]  /*1c00*/  FFMA R0, R13, R12, R0 ;  /* 0x0000000c0d007223 */ /* 0x000fce0000000000 */
.L_x_577:
[----:B------:R-:W-:Y:S05]  /*1c10*/  BSYNC.RECONVERGENT B0 ;  /* 0x0000000000007941 */ /* 0x000fea0003800200 */
.L_x_575:
[----:B------:R-:W0:Y:S01]  /*1c20*/  F2F.F64.F32 R12, R0 ;  /* 0x00000000000c7310 */ /* 0x000e220000201800 */
[----:B------:R-:W-:Y:S01]  /*1c30*/  BSSY.RECONVERGENT B0, `(.L_x_578) ;  /* 0x0000006000007945 */ /* 0x000fe20003800200 */
[----:B0-----:R-:W-:-:S14]  /*1c40*/  DSETP.GTU.AND P1, PT, R12, UR8, PT ;  /* 0x000000080c007e2a */ /* 0x001fdc000bf2c000 */
[----:B------:R-:W-:Y:S05]  /*1c50*/  @P1 BRA `(.L_x_579) ;  /* 0x00000000000c1947 */ /* 0x000fea0003800000 */
[----:B------:R-:W2:Y:S02]  /*1c60*/  LDG.E R0, desc[UR6][R8.64] ;  /* 0x0000000608007981 */ /* 0x000ea4000c1e1900 */
[----:B--2---:R-:W-:-:S05]  /*1c70*/  IADD3 R13, PT, PT, R0, 0x1, RZ ;  /* 0x00000001000d7810 */ /* 0x004fca0007ffe0ff */
[----:B------:R0:W-:Y:S02]  /*1c80*/  STG.E desc[UR6][R8.64], R13 ;  /* 0x0000000d08007986 */ /* 0x0001e4000c101906 */
.L_x_579:
[----:B------:R-:W-:Y:S05]  /*1c90*/  BSYNC.RECONVERGENT B0 ;  /* 0x0000000000007941 */ /* 0x000fea0003800200 */
.L_x_578:
[----:B------:R-:W-:-:S05]  /*1ca0*/  IADD3 R10, P1, PT, R10, 0x60, RZ ;  /* 0x000000600a0a7810 */ /* 0x000fca0007f3e0ff */
[----:B------:R-:W-:Y:S01]  /*1cb0*/  IMAD.X R11, RZ, RZ, R11, P1 ;  /* 0x000000ffff0b7224 */ /* 0x000fe200008e060b */
[----:B------:R-:W-:Y:S07]  /*1cc0*/  @P0 BRA `(.L_x_580) ;  /* 0xfffffff400ec0947 */ /* 0x000fee000383ffff */
[----:B------:R-:W-:Y:S05]  /*1cd0*/  EXIT ;  /* 0x000000000000794d */ /* 0x000fea0003800000 */
        .weak           $__internal_5_$__cuda_sm20_sqrt_rn_f32_slowpath
        .type           $__internal_5_$__cuda_sm20_sqrt_rn_f32_slowpath,@function
        .size           $__internal_5_$__cuda_sm20_sqrt_rn_f32_slowpath,(.L_x_589 - $__internal_5_$__cuda_sm20_sqrt_rn_f32_slowpath)
$__internal_5_$__cuda_sm20_sqrt_rn_f32_slowpath:
[----:B------:R-:W-:-:S13]  /*1ce0*/  LOP3.LUT P1, RZ, R0, 0x7fffffff, RZ, 0xc0, !PT ;  /* 0x7fffffff00ff7812 */ /* 0x000fda000782c0ff */
[----:B------:R-:W-:Y:S01]  /*1cf0*/  @!P1 MOV R15, R0 ;  /* 0x00000000000f9202 */ /* 0x000fe20000000f00 */
[----:B------:R-:W-:Y:S06]  /*1d00*/  @!P1 BRA `(.L_x_581) ;  /* 0x0000000000409947 */ /* 0x000fec0003800000 */
[----:B------:R-:W-:-:S13]  /*1d10*/  FSETP.GEU.FTZ.AND P1, PT, R0, RZ, PT ;  /* 0x000000ff0000720b */ /* 0x000fda0003f3e000 */
[----:B------:R-:W-:Y:S01]  /*1d20*/  @!P1 MOV R15, 0x7fffffff ;  /* 0x7fffffff000f9802 */ /* 0x000fe20000000f00 */
[----:B------:R-:W-:Y:S06]  /*1d30*/  @!P1 BRA `(.L_x_581) ;  /* 0x0000000000349947 */ /* 0x000fec0003800000 */
[----:B------:R-:W-:-:S13]  /*1d40*/  FSETP.GTU.FTZ.AND P1, PT, |R0|, +INF , PT ;  /* 0x7f8000000000780b */ /* 0x000fda0003f3c200 */
[----:B------:R-:W-:Y:S01]  /*1d50*/  @P1 FADD.FTZ R15, R0, 1 ;  /* 0x3f800000000f1421 */ /* 0x000fe20000010000 */
[----:B------:R-:W-:Y:S06]  /*1d60*/  @P1 BRA `(.L_x_581) ;  /* 0x0000000000281947 */ /* 0x000fec0003800000 */
[----:B------:R-:W-:-:S13]  /*1d70*/  FSETP.NEU.FTZ.AND P1, PT, |R0|, +INF , PT ;  /* 0x7f8000000000780b */ /* 0x000fda0003f3d200 */
[----:B------:R-:W-:-:S04]  /*1d80*/  @P1 FFMA R18, R0, 1.84467440737095516160e+19, RZ ;  /* 0x5f80000000121823 */ /* 0x000fc800000000ff */
[----:B------:R-:W0:Y:S02]  /*1d90*/  @P1 MUFU.RSQ R23, R18 ;  /* 0x0000001200171308 */ /* 0x000e240000001400 */
[----:B0-----:R-:W-:Y:S01]  /*1da0*/  @P1 FMUL.FTZ R13, R18, R23 ;  /* 0x00000017120d1220 */ /* 0x001fe20000410000 */
[----:B------:R-:W-:-:S03]  /*1db0*/  @P1 FMUL.FTZ R16, R23, 0.5 ;  /* 0x3f00000017101820 */ /* 0x000fc60000410000 */
[----:B------:R-:W-:-:S04]  /*1dc0*/  @P1 FADD.FTZ R15, -R13, -RZ ;  /* 0x800000ff0d0f1221 */ /* 0x000fc80000010100 */
[----:B------:R-:W-:Y:S01]  /*1dd0*/  @P1 FFMA R22, R13, R15, R18 ;  /* 0x0000000f0d161223 */ /* 0x000fe20000000012 */
[----:B------:R-:W-:-:S03]  /*1de0*/  @!P1 IMAD.MOV.U32 R15, RZ, RZ, R0 ;  /* 0x000000ffff0f9224 */ /* 0x000fc600078e0000 */
[----:B------:R-:W-:-:S04]  /*1df0*/  @P1 FFMA R16, R22, R16, R13 ;  /* 0x0000001016101223 */ /* 0x000fc8000000000d */
[----:B------:R-:W-:-:S07]  /*1e00*/  @P1 FMUL.FTZ R15, R16, 2.3283064365386962891e-10 ;  /* 0x2f800000100f1820 */ /* 0x000fce0000410000 */
.L_x_581:
[----:B------:R-:W-:Y:S01]  /*1e10*/  MOV R0, R15 ;  /* 0x0000000f00007202 */ /* 0x000fe20000000f00 */
[----:B------:R-:W-:-:S04]  /*1e20*/  HFMA2 R15, -RZ, RZ, 0, 0 ;  /* 0x00000000ff0f7431 */ /* 0x000fc800000001ff */
[----:B------:R-:W-:Y:S05]  /*1e30*/  RET.REL.NODEC R14 `(_Z12radiusKernelPdidPi) ;  /* 0xffffffe00e707950 */ /* 0x000fea0003c3ffff */
.L_x_582:
        /* <DEDUP_REMOVED lines=12> */
.L_x_589:


//--------------------- .nv.global.init           --------------------------
	.section	.nv.global.init,"aw",@progbits
	.align	16
.nv.global.init:
	.type		__cudart_sin_cos_coeffs,@object
	.size		__cudart_sin_cos_coeffs,(__cudart_i2opi_d - __cudart_sin_cos_coeffs)
__cudart_sin_cos_coeffs:
        /*0000*/ 	.byte	0x46, 0xd2, 0xb0, 0x2c, 0xf1, 0xe5, 0x5a, 0xbe, 0x92, 0xe3, 0xac, 0x69, 0xe3, 0x1d, 0xc7, 0x3e
        /*0010*/ 	.byte	0xa1, 0x62, 0xdb, 0x19, 0xa0, 0x01, 0x2a, 0xbf, 0x18, 0x08, 0x11, 0x11, 0x11, 0x11, 0x81, 0x3f
        /*0020*/ 	.byte	0x54, 0x55, 0x55, 0x55, 0x55, 0x55, 0xc5, 0xbf, 0x00, 0x00, 0x00, 0x00, 0x00, 0x00, 0x00, 0x00
        /*0030*/ 	.byte	0x00, 0x00, 0x00, 0x00, 0x00, 0x00, 0x00, 0x00, 0x64, 0x81, 0xfd, 0x20, 0x83, 0xff, 0xa8, 0xbd
        /*0040*/ 	.byte	0x28, 0x85, 0xef, 0xc1, 0xa7, 0xee, 0x21, 0x3e, 0xd9, 0xe6, 0x06, 0x8e, 0x4f, 0x7e, 0x92, 0xbe
        /*0050*/ 	.byte	0xe9, 0xbc, 0xdd, 0x19, 0xa0, 0x01, 0xfa, 0x3e, 0x47, 0x5d, 0xc1, 0x16, 0x6c, 0xc1, 0x56, 0xbf
        /*0060*/ 	.byte	0x51, 0x55, 0x55, 0x55, 0x55, 0x55, 0xa5, 0x3f, 0x00, 0x00, 0x00, 0x00, 0x00, 0x00, 0xe0, 0xbf
        /*0070*/ 	.byte	0x00, 0x00, 0x00, 0x00, 0x00, 0x00, 0xf0, 0x3f, 0x00, 0x00, 0x00, 0x00, 0x00, 0x00, 0x00, 0x00
	.type		__cudart_i2opi_d,@object
	.size		__cudart_i2opi_d,($str$2 - __cudart_i2opi_d)
__cudart_i2opi_d:
        /* <DEDUP_REMOVED lines=9> */
	.type		$str$2,@object
	.size		$str$2,($str$1 - $str$2)
$str$2:
        /*0110*/ 	.byte	0x0a, 0x00
	.type		$str$1,@object
	.size		$str$1,($str - $str$1)
$str$1:
        /*0112*/ 	.byte	0x25, 0x2e, 0x31, 0x37, 0x67, 0x0a, 0x00
	.type		$str,@object
	.size		$str,(.L_28 - $str)
$str:
        /*0119*/ 	.byte	0x25, 0x64, 0x3a, 0x20, 0x25, 0x2e, 0x31, 0x37, 0x67, 0x0a, 0x00
.L_28:


//--------------------- .nv.shared.reserved.0     --------------------------
	.section	.nv.shared.reserved.0,"aw",@nobits
	.weak		__nv_reservedSMEM_offset_0_alias
	.size		__nv_reservedSMEM_offset_0_alias, 0, 64
	.other		__nv_reservedSMEM_offset_0_alias,@"STO_CUDA_RESERVED_SHARED STV_DEFAULT"
__nv_reservedSMEM_offset_0_alias:
	.zero		0
	.zero		64


//--------------------- .nv.global                --------------------------
	.section	.nv.global,"aw",@nobits
.nv.global:
	.type		_ZN34_INTERNAL_15825d1f_4_k_cu_0a4c09214cuda3std3__48in_placeE,@object
	.size		_ZN34_INTERNAL_15825d1f_4_k_cu_0a4c09214cuda3std3__48in_placeE,(_ZN34_INTERNAL_15825d1f_4_k_cu_0a4c09214cuda3std6ranges3__45__cpo8distanceE - _ZN34_INTERNAL_15825d1f_4_k_cu_0a4c09214cuda3std3__48in_placeE)
_ZN34_INTERNAL_15825d1f_4_k_cu_0a4c09214cuda3std3__48in_placeE:
	.zero		1
	.type		_ZN34_INTERNAL_15825d1f_4_k_cu_0a4c09214cuda3std6ranges3__45__cpo8distanceE,@object
	.size		_ZN34_INTERNAL_15825d1f_4_k_cu_0a4c09214cuda3std6ranges3__45__cpo8distanceE,(_ZN34_INTERNAL_15825d1f_4_k_cu_0a4c09214cuda3std3__45__cpo6cbeginE - _ZN34_INTERNAL_15825d1f_4_k_cu_0a4c09214cuda3std6ranges3__45__cpo8distanceE)
_ZN34_INTERNAL_15825d1f_4_k_cu_0a4c09214cuda3std6ranges3__45__cpo8distanceE:
	.zero		1
	.type		_ZN34_INTERNAL_15825d1f_4_k_cu_0a4c09214cuda3std3__45__cpo6cbeginE,@object
	.size		_ZN34_INTERNAL_15825d1f_4_k_cu_0a4c09214cuda3std3__45__cpo6cbeginE,(_ZN34_INTERNAL_15825d1f_4_k_cu_0a4c09214cuda3std6ranges3__45__cpo7advanceE - _ZN34_INTERNAL_15825d1f_4_k_cu_0a4c09214cuda3std3__45__cpo6cbeginE)
_ZN34_INTERNAL_15825d1f_4_k_cu_0a4c09214cuda3std3__45__cpo6cbeginE:
	.zero		1
	.type		_ZN34_INTERNAL_15825d1f_4_k_cu_0a4c09214cuda3std6ranges3__45__cpo7advanceE,@object
	.size		_ZN34_INTERNAL_15825d1f_4_k_cu_0a4c09214cuda3std6ranges3__45__cpo7advanceE,(_ZN34_INTERNAL_15825d1f_4_k_cu_0a4c09214cuda3std3__45__cpo7crbeginE - _ZN34_INTERNAL_15825d1f_4_k_cu_0a4c09214cuda3std6ranges3__45__cpo7advanceE)
_ZN34_INTERNAL_15825d1f_4_k_cu_0a4c09214cuda3std6ranges3__45__cpo7advanceE:
	.zero		1
	.type		_ZN34_INTERNAL_15825d1f_4_k_cu_0a4c09214cuda3std3__45__cpo7crbeginE,@object
	.size		_ZN34_INTERNAL_15825d1f_4_k_cu_0a4c09214cuda3std3__45__cpo7crbeginE,(_ZN34_INTERNAL_15825d1f_4_k_cu_0a4c09214cuda3std6ranges3__45__cpo4dataE - _ZN34_INTERNAL_15825d1f_4_k_cu_0a4c09214cuda3std3__45__cpo7crbeginE)
_ZN34_INTERNAL_15825d1f_4_k_cu_0a4c09214cuda3std3__45__cpo7crbeginE:
	.zero		1
	.type		_ZN34_INTERNAL_15825d1f_4_k_cu_0a4c09214cuda3std6ranges3__45__cpo4dataE,@object
	.size		_ZN34_INTERNAL_15825d1f_4_k_cu_0a4c09214cuda3std6ranges3__45__cpo4dataE,(_ZN34_INTERNAL_15825d1f_4_k_cu_0a4c09214cuda3std6ranges3__45__cpo5beginE - _ZN34_INTERNAL_15825d1f_4_k_cu_0a4c09214cuda3std6ranges3__45__cpo4dataE)
_ZN34_INTERNAL_15825d1f_4_k_cu_0a4c09214cuda3std6ranges3__45__cpo4dataE:
	.zero		1
	.type		_ZN34_INTERNAL_15825d1f_4_k_cu_0a4c09214cuda3std6ranges3__45__cpo5beginE,@object
	.size		_ZN34_INTERNAL_15825d1f_4_k_cu_0a4c09214cuda3std6ranges3__45__cpo5beginE,(_ZN34_INTERNAL_15825d1f_4_k_cu_0a4c09214cuda3std3__436_GLOBAL__N__15825d1f_4_k_cu_0a4c09216ignoreE - _ZN34_INTERNAL_15825d1f_4_k_cu_0a4c09214cuda3std6ranges3__45__cpo5beginE)
_ZN34_INTERNAL_15825d1f_4_k_cu_0a4c09214cuda3std6ranges3__45__cpo5beginE:
	.zero		1
	.type		_ZN34_INTERNAL_15825d1f_4_k_cu_0a4c09214cuda3std3__436_GLOBAL__N__15825d1f_4_k_cu_0a4c09216ignoreE,@object
	.size		_ZN34_INTERNAL_15825d1f_4_k_cu_0a4c09214cuda3std3__436_GLOBAL__N__15825d1f_4_k_cu_0a4c09216ignoreE,(_ZN34_INTERNAL_15825d1f_4_k_cu_0a4c09214cuda3std6ranges3__45__cpo4sizeE - _ZN34_INTERNAL_15825d1f_4_k_cu_0a4c09214cuda3std3__436_GLOBAL__N__15825d1f_4_k_cu_0a4c09216ignoreE)
_ZN34_INTERNAL_15825d1f_4_k_cu_0a4c09214cuda3std3__436_GLOBAL__N__15825d1f_4_k_cu_0a4c09216ignoreE:
	.zero		1
	.type		_ZN34_INTERNAL_15825d1f_4_k_cu_0a4c09214cuda3std6ranges3__45__cpo4sizeE,@object
	.size		_ZN34_INTERNAL_15825d1f_4_k_cu_0a4c09214cuda3std6ranges3__45__cpo4sizeE,(_ZN34_INTERNAL_15825d1f_4_k_cu_0a4c09214cuda3std3__45__cpo5beginE - _ZN34_INTERNAL_15825d1f_4_k_cu_0a4c09214cuda3std6ranges3__45__cpo4sizeE)
_ZN34_INTERNAL_15825d1f_4_k_cu_0a4c09214cuda3std6ranges3__45__cpo4sizeE:
	.zero		1
	.type		_ZN34_INTERNAL_15825d1f_4_k_cu_0a4c09214cuda3std3__45__cpo5beginE,@object
	.size		_ZN34_INTERNAL_15825d1f_4_k_cu_0a4c09214cuda3std3__45__cpo5beginE,(_ZN34_INTERNAL_15825d1f_4_k_cu_0a4c09214cuda3std6ranges3__45__cpo6cbeginE - _ZN34_INTERNAL_15825d1f_4_k_cu_0a4c09214cuda3std3__45__cpo5beginE)
_ZN34_INTERNAL_15825d1f_4_k_cu_0a4c09214cuda3std3__45__cpo5beginE:
	.zero		1
	.type		_ZN34_INTERNAL_15825d1f_4_k_cu_0a4c09214cuda3std6ranges3__45__cpo6cbeginE,@object
	.size		_ZN34_INTERNAL_15825d1f_4_k_cu_0a4c09214cuda3std6ranges3__45__cpo6cbeginE,(_ZN34_INTERNAL_15825d1f_4_k_cu_0a4c09214cuda3std3__45__cpo6rbeginE - _ZN34_INTERNAL_15825d1f_4_k_cu_0a4c09214cuda3std6ranges3__45__cpo6cbeginE)
_ZN34_INTERNAL_15825d1f_4_k_cu_0a4c09214cuda3std6ranges3__45__cpo6cbeginE:
	.zero		1
	.type		_ZN34_INTERNAL_15825d1f_4_k_cu_0a4c09214cuda3std3__45__cpo6rbeginE,@object
	.size		_ZN34_INTERNAL_15825d1f_4_k_cu_0a4c09214cuda3std3__45__cpo6rbeginE,(_ZN34_INTERNAL_15825d1f_4_k_cu_0a4c09214cuda3std6ranges3__45__cpo4nextE - _ZN34_INTERNAL_15825d1f_4_k_cu_0a4c09214cuda3std3__45__cpo6rbeginE)
_ZN34_INTERNAL_15825d1f_4_k_cu_0a4c09214cuda3std3__45__cpo6rbeginE:
	.zero		1
	.type		_ZN34_INTERNAL_15825d1f_4_k_cu_0a4c09214cuda3std6ranges3__45__cpo4nextE,@object
	.size		_ZN34_INTERNAL_15825d1f_4_k_cu_0a4c09214cuda3std6ranges3__45__cpo4nextE,(_ZN34_INTERNAL_15825d1f_4_k_cu_0a4c09214cuda3std6ranges3__45__cpo4swapE - _ZN34_INTERNAL_15825d1f_4_k_cu_0a4c09214cuda3std6ranges3__45__cpo4nextE)
_ZN34_INTERNAL_15825d1f_4_k_cu_0a4c09214cuda3std6ranges3__45__cpo4nextE:
	.zero		1
	.type		_ZN34_INTERNAL_15825d1f_4_k_cu_0a4c09214cuda3std6ranges3__45__cpo4swapE,@object
	.size		_ZN34_INTERNAL_15825d1f_4_k_cu_0a4c09214cuda3std6ranges3__45__cpo4swapE,(_ZN34_INTERNAL_15825d1f_4_k_cu_0a4c09214cuda3std3__420unreachable_sentinelE - _ZN34_INTERNAL_15825d1f_4_k_cu_0a4c09214cuda3std6ranges3__45__cpo4swapE)
_ZN34_INTERNAL_15825d1f_4_k_cu_0a4c09214cuda3std6ranges3__45__cpo4swapE:
	.zero		1
	.type		_ZN34_INTERNAL_15825d1f_4_k_cu_0a4c09214cuda3std3__420unreachable_sentinelE,@object
	.size		_ZN34_INTERNAL_15825d1f_4_k_cu_0a4c09214cuda3std3__420unreachable_sentinelE,(_ZN34_INTERNAL_15825d1f_4_k_cu_0a4c09216thrust24THRUST_300001_SM_1000_NS6system6detail10sequential3seqE - _ZN34_INTERNAL_15825d1f_4_k_cu_0a4c09214cuda3std3__420unreachable_sentinelE)
_ZN34_INTERNAL_15825d1f_4_k_cu_0a4c09214cuda3std3__420unreachable_sentinelE:
	.zero		1
	.type		_ZN34_INTERNAL_15825d1f_4_k_cu_0a4c09216thrust24THRUST_300001_SM_1000_NS6system6detail10sequential3seqE,@object
	.size		_ZN34_INTERNAL_15825d1f_4_k_cu_0a4c09216thrust24THRUST_300001_SM_1000_NS6system6detail10sequential3seqE,(_ZN34_INTERNAL_15825d1f_4_k_cu_0a4c09214cuda3std3__45__cpo4cendE - _ZN34_INTERNAL_15825d1f_4_k_cu_0a4c09216thrust24THRUST_300001_SM_1000_NS6system6detail10sequential3seqE)
_ZN34_INTERNAL_15825d1f_4_k_cu_0a4c09216thrust24THRUST_300001_SM_1000_NS6system6detail10sequential3seqE:
	.zero		1
	.type		_ZN34_INTERNAL_15825d1f_4_k_cu_0a4c09214cuda3std3__45__cpo4cendE,@object
	.size		_ZN34_INTERNAL_15825d1f_4_k_cu_0a4c09214cuda3std3__45__cpo4cendE,(_ZN34_INTERNAL_15825d1f_4_k_cu_0a4c09214cuda3std6ranges3__45__cpo9iter_swapE - _ZN34_INTERNAL_15825d1f_4_k_cu_0a4c09214cuda3std3__45__cpo4cendE)
_ZN34_INTERNAL_15825d1f_4_k_cu_0a4c09214cuda3std3__45__cpo4cendE:
	.zero		1
	.type		_ZN34_INTERNAL_15825d1f_4_k_cu_0a4c09214cuda3std6ranges3__45__cpo9iter_swapE,@object
	.size		_ZN34_INTERNAL_15825d1f_4_k_cu_0a4c09214cuda3std6ranges3__45__cpo9iter_swapE,(_ZN34_INTERNAL_15825d1f_4_k_cu_0a4c09214cuda3std3__45__cpo5crendE - _ZN34_INTERNAL_15825d1f_4_k_cu_0a4c09214cuda3std6ranges3__45__cpo9iter_swapE)
_ZN34_INTERNAL_15825d1f_4_k_cu_0a4c09214cuda3std6ranges3__45__cpo9iter_swapE:
	.zero		1
	.type		_ZN34_INTERNAL_15825d1f_4_k_cu_0a4c09214cuda3std3__45__cpo5crendE,@object
	.size		_ZN34_INTERNAL_15825d1f_4_k_cu_0a4c09214cuda3std3__45__cpo5crendE,(_ZN34_INTERNAL_15825d1f_4_k_cu_0a4c09214cuda3std6ranges3__45__cpo5cdataE - _ZN34_INTERNAL_15825d1f_4_k_cu_0a4c09214cuda3std3__45__cpo5crendE)
_ZN34_INTERNAL_15825d1f_4_k_cu_0a4c09214cuda3std3__45__cpo5crendE:
	.zero		1
	.type		_ZN34_INTERNAL_15825d1f_4_k_cu_0a4c09214cuda3std6ranges3__45__cpo5cdataE,@object
	.size		_ZN34_INTERNAL_15825d1f_4_k_cu_0a4c09214cuda3std6ranges3__45__cpo5cdataE,(_ZN34_INTERNAL_15825d1f_4_k_cu_0a4c09214cuda3std6ranges3__45__cpo3endE - _ZN34_INTERNAL_15825d1f_4_k_cu_0a4c09214cuda3std6ranges3__45__cpo5cdataE)
_ZN34_INTERNAL_15825d1f_4_k_cu_0a4c09214cuda3std6ranges3__45__cpo5cdataE:
	.zero		1
	.type		_ZN34_INTERNAL_15825d1f_4_k_cu_0a4c09214cuda3std6ranges3__45__cpo3endE,@object
	.size		_ZN34_INTERNAL_15825d1f_4_k_cu_0a4c09214cuda3std6ranges3__45__cpo3endE,(_ZN34_INTERNAL_15825d1f_4_k_cu_0a4c09214cuda3std3__419piecewise_constructE - _ZN34_INTERNAL_15825d1f_4_k_cu_0a4c09214cuda3std6ranges3__45__cpo3endE)
_ZN34_INTERNAL_15825d1f_4_k_cu_0a4c09214cuda3std6ranges3__45__cpo3endE:
	.zero		1
	.type		_ZN34_INTERNAL_15825d1f_4_k_cu_0a4c09214cuda3std3__419piecewise_constructE,@object
	.size		_ZN34_INTERNAL_15825d1f_4_k_cu_0a4c09214cuda3std3__419piecewise_constructE,(_ZN34_INTERNAL_15825d1f_4_k_cu_0a4c09214cuda3std6ranges3__45__cpo5ssizeE - _ZN34_INTERNAL_15825d1f_4_k_cu_0a4c09214cuda3std3__419piecewise_constructE)
_ZN34_INTERNAL_15825d1f_4_k_cu_0a4c09214cuda3std3__419piecewise_constructE:
	.zero		1
	.type		_ZN34_INTERNAL_15825d1f_4_k_cu_0a4c09214cuda3std6ranges3__45__cpo5ssizeE,@object
	.size		_ZN34_INTERNAL_15825d1f_4_k_cu_0a4c09214cuda3std6ranges3__45__cpo5ssizeE,(_ZN34_INTERNAL_15825d1f_4_k_cu_0a4c09214cuda3std3__45__cpo3endE - _ZN34_INTERNAL_15825d1f_4_k_cu_0a4c09214cuda3std6ranges3__45__cpo5ssizeE)
_ZN34_INTERNAL_15825d1f_4_k_cu_0a4c09214cuda3std6ranges3__45__cpo5ssizeE:
	.zero		1
	.type		_ZN34_INTERNAL_15825d1f_4_k_cu_0a4c09214cuda3std3__45__cpo3endE,@object
	.size		_ZN34_INTERNAL_15825d1f_4_k_cu_0a4c09214cuda3std3__45__cpo3endE,(_ZN34_INTERNAL_15825d1f_4_k_cu_0a4c09214cuda3std6ranges3__45__cpo4cendE - _ZN34_INTERNAL_15825d1f_4_k_cu_0a4c09214cuda3std3__45__cpo3endE)
_ZN34_INTERNAL_15825d1f_4_k_cu_0a4c09214cuda3std3__45__cpo3endE:
	.zero		1
	.type		_ZN34_INTERNAL_15825d1f_4_k_cu_0a4c09214cuda3std6ranges3__45__cpo4cendE,@object
	.size		_ZN34_INTERNAL_15825d1f_4_k_cu_0a4c09214cuda3std6ranges3__45__cpo4cendE,(_ZN34_INTERNAL_15825d1f_4_k_cu_0a4c09214cuda3std3__45__cpo4rendE - _ZN34_INTERNAL_15825d1f_4_k_cu_0a4c09214cuda3std6ranges3__45__cpo4cendE)
_ZN34_INTERNAL_15825d1f_4_k_cu_0a4c09214cuda3std6ranges3__45__cpo4cendE:
	.zero		1
	.type		_ZN34_INTERNAL_15825d1f_4_k_cu_0a4c09214cuda3std3__45__cpo4rendE,@object
	.size		_ZN34_INTERNAL_15825d1f_4_k_cu_0a4c09214cuda3std3__45__cpo4rendE,(_ZN34_INTERNAL_15825d1f_4_k_cu_0a4c09214cuda3std6ranges3__45__cpo4prevE - _ZN34_INTERNAL_15825d1f_4_k_cu_0a4c09214cuda3std3__45__cpo4rendE)
_ZN34_INTERNAL_15825d1f_4_k_cu_0a4c09214cuda3std3__45__cpo4rendE:
	.zero		1
	.type		_ZN34_INTERNAL_15825d1f_4_k_cu_0a4c09214cuda3std6ranges3__45__cpo4prevE,@object
	.size		_ZN34_INTERNAL_15825d1f_4_k_cu_0a4c09214cuda3std6ranges3__45__cpo4prevE,(_ZN34_INTERNAL_15825d1f_4_k_cu_0a4c09214cuda3std6ranges3__45__cpo9iter_moveE - _ZN34_INTERNAL_15825d1f_4_k_cu_0a4c09214cuda3std6ranges3__45__cpo4prevE)
_ZN34_INTERNAL_15825d1f_4_k_cu_0a4c09214cuda3std6ranges3__45__cpo4prevE:
	.zero		1
	.type		_ZN34_INTERNAL_15825d1f_4_k_cu_0a4c09214cuda3std6ranges3__45__cpo9iter_moveE,@object
	.size		_ZN34_INTERNAL_15825d1f_4_k_cu_0a4c09214cuda3std6ranges3__45__cpo9iter_moveE,(.L_13 - _ZN34_INTERNAL_15825d1f_4_k_cu_0a4c09214cuda3std6ranges3__45__cpo9iter_moveE)
_ZN34_INTERNAL_15825d1f_4_k_cu_0a4c09214cuda3std6ranges3__45__cpo9iter_moveE:
	.zero		1
.L_13:


//--------------------- .nv.constant0._Z6kernelPdS_S_S_S_iiidS_S_Pi --------------------------
	.section	.nv.constant0._Z6kernelPdS_S_S_S_iiidS_S_Pi,"a",@progbits
	.sectionflags	@""
	.align	4
.nv.constant0._Z6kernelPdS_S_S_S_iiidS_S_Pi:
	.zero		984


//--------------------- .nv.constant0._Z12radiusKernelPdidPi --------------------------
	.section	.nv.constant0._Z12radiusKernelPdidPi,"a",@progbits
	.sectionflags	@""
	.align	4
.nv.constant0._Z12radiusKernelPdidPi:
	.zero		928


//--------------------- SYMBOLS --------------------------

	.type		.nv.reservedSmem.offset0,@object
	.size		.nv.reservedSmem.offset0,0x4
	.type		vprintf,@function
